	.target	sm_90a

	.elftype	@"ET_EXEC"


//--------------------- .note.nv.tkinfo           --------------------------
	.section	.note.nv.tkinfo,"",@"SHT_NOTE"
	.sectionflags	@"SHF_NOTE_NV_TKINFO"
	.tkinfo
        /*0018*/ 	.word	0x00000002
        /*0030*/ 	.string	""
        /*0030*/ 	.string	"ptxas"
        /*0030*/ 	.string	"Cuda compilation tools, release 13.0, V13.0.88"
        /*0030*/ 	.string	"Build cuda_13.0.r13.0/compiler.36424714_0"
        /*0030*/ 	.string	"-v  -suppress-debug-info  -lineinfo  -arch sm_90a "



//--------------------- .note.nv.cuinfo           --------------------------
	.section	.note.nv.cuinfo,"",@"SHT_NOTE"
	.sectionflags	@"SHF_NOTE_NV_CUINFO"
        /*0018*/ 	.short	0x0002
        /*001a*/ 	.short	0x005a
        /*001c*/ 	.short	0x0082
	.zero		2


//--------------------- .nv.info                  --------------------------
	.section	.nv.info,"",@"SHT_CUDA_INFO"
	.align	4


	//----- nvinfo : EIATTR_REGCOUNT
	.align		4
        /*0000*/ 	.byte	0x04, 0x2f
        /*0002*/ 	.short	(.L_1 - .L_0)
	.align		4
.L_0:
        /*0004*/ 	.word	index@(matmul_kernel)
        /*0008*/ 	.word	0x000000ff


	//----- nvinfo : EIATTR_FRAME_SIZE
	.align		4
.L_1:
        /*000c*/ 	.byte	0x04, 0x11
        /*000e*/ 	.short	(.L_3 - .L_2)
	.align		4
.L_2:
        /*0010*/ 	.word	index@(matmul_kernel)
        /*0014*/ 	.word	0x00001340


	//----- nvinfo : EIATTR_MIN_STACK_SIZE
	.align		4
.L_3:
        /*0018*/ 	.byte	0x04, 0x12
        /*001a*/ 	.short	(.L_5 - .L_4)
	.align		4
.L_4:
        /*001c*/ 	.word	index@(matmul_kernel)
        /*0020*/ 	.word	0x00001340
.L_5:


//--------------------- .nv.compat                --------------------------
	.section	.nv.compat,"",@"SHT_CUDA_COMPAT_INFO"
	.align	4
        /*0000*/ 	.byte	0x02, 0x09, 0x01, 0x00, 0x02, 0x02, 0x04, 0x00, 0x02, 0x05, 0x05, 0x00, 0x03, 0x07, 0x01, 0x01
        /*0010*/ 	.byte	0x02, 0x03, 0x00, 0x00, 0x02, 0x06, 0x01, 0x00, 0x04, 0x0b, 0x08, 0x00, 0x00, 0x00, 0x00, 0x00
        /*0020*/ 	.byte	0x00, 0x00, 0x00, 0x00


//--------------------- .nv.info.matmul_kernel    --------------------------
	.section	.nv.info.matmul_kernel,"",@"SHT_CUDA_INFO"
	.sectionflags	@""
	.align	4


	//----- nvinfo : EIATTR_CUDA_API_VERSION
	.align		4
        /*0000*/ 	.byte	0x04, 0x37
        /*0002*/ 	.short	(.L_7 - .L_6)
.L_6:
        /*0004*/ 	.word	0x00000082


	//----- nvinfo : EIATTR_KPARAM_INFO
	.align		4
.L_7:
        /*0008*/ 	.byte	0x04, 0x17
        /*000a*/ 	.short	(.L_9 - .L_8)
.L_8:
        /*000c*/ 	.word	0x00000000
        /*0010*/ 	.short	0x000d
        /*0012*/ 	.short	0x0048
        /*0014*/ 	.byte	0x00, 0xf4, 0x21, 0x00


	//----- nvinfo : EIATTR_KPARAM_INFO
	.align		4
.L_9:
        /*0018*/ 	.byte	0x04, 0x17
        /*001a*/ 	.short	(.L_11 - .L_10)
.L_10:
        /*001c*/ 	.word	0x00000000
        /*0020*/ 	.short	0x000c
        /*0022*/ 	.short	0x0040
        /*0024*/ 	.byte	0x00, 0xf4, 0x21, 0x00


	//----- nvinfo : EIATTR_KPARAM_INFO
	.align		4
.L_11:
        /*0028*/ 	.byte	0x04, 0x17
        /*002a*/ 	.short	(.L_13 - .L_12)
.L_12:
        /*002c*/ 	.word	0x00000000
        /*0030*/ 	.short	0x000b
        /*0032*/ 	.short	0x0038
        /*0034*/ 	.byte	0x00, 0xf0, 0x11, 0x00


	//----- nvinfo : EIATTR_KPARAM_INFO
	.align		4
.L_13:
        /*0038*/ 	.byte	0x04, 0x17
        /*003a*/ 	.short	(.L_15 - .L_14)
.L_14:
        /*003c*/ 	.word	0x00000000
        /*0040*/ 	.short	0x000a
        /*0042*/ 	.short	0x0034
        /*0044*/ 	.byte	0x00, 0xf0, 0x11, 0x00


	//----- nvinfo : EIATTR_KPARAM_INFO
	.align		4
.L_15:
        /*0048*/ 	.byte	0x04, 0x17
        /*004a*/ 	.short	(.L_17 - .L_16)
.L_16:
        /*004c*/ 	.word	0x00000000
        /*0050*/ 	.short	0x0009
        /*0052*/ 	.short	0x0030
        /*0054*/ 	.byte	0x00, 0xf0, 0x11, 0x00


	//----- nvinfo : EIATTR_KPARAM_INFO
	.align		4
.L_17:
        /*0058*/ 	.byte	0x04, 0x17
        /*005a*/ 	.short	(.L_19 - .L_18)
.L_18:
        /*005c*/ 	.word	0x00000000
        /*0060*/ 	.short	0x0008
        /*0062*/ 	.short	0x002c
        /*0064*/ 	.byte	0x00, 0xf0, 0x11, 0x00


	//----- nvinfo : EIATTR_KPARAM_INFO
	.align		4
.L_19:
        /*0068*/ 	.byte	0x04, 0x17
        /*006a*/ 	.short	(.L_21 - .L_20)
.L_20:
        /*006c*/ 	.word	0x00000000
        /*0070*/ 	.short	0x0007
        /*0072*/ 	.short	0x0028
        /*0074*/ 	.byte	0x00, 0xf0, 0x11, 0x00


	//----- nvinfo : EIATTR_KPARAM_INFO
	.align		4
.L_21:
        /*0078*/ 	.byte	0x04, 0x17
        /*007a*/ 	.short	(.L_23 - .L_22)
.L_22:
        /*007c*/ 	.word	0x00000000
        /*0080*/ 	.short	0x0006
        /*0082*/ 	.short	0x0024
        /*0084*/ 	.byte	0x00, 0xf0, 0x11, 0x00


	//----- nvinfo : EIATTR_KPARAM_INFO
	.align		4
.L_23:
        /*0088*/ 	.byte	0x04, 0x17
        /*008a*/ 	.short	(.L_25 - .L_24)
.L_24:
        /*008c*/ 	.word	0x00000000
        /*0090*/ 	.short	0x0005
        /*0092*/ 	.short	0x0020
        /*0094*/ 	.byte	0x00, 0xf0, 0x11, 0x00


	//----- nvinfo : EIATTR_KPARAM_INFO
	.align		4
.L_25:
        /*0098*/ 	.byte	0x04, 0x17
        /*009a*/ 	.short	(.L_27 - .L_26)
.L_26:
        /*009c*/ 	.word	0x00000000
        /*00a0*/ 	.short	0x0004
        /*00a2*/ 	.short	0x001c
        /*00a4*/ 	.byte	0x00, 0xf0, 0x11, 0x00


	//----- nvinfo : EIATTR_KPARAM_INFO
	.align		4
.L_27:
        /*00a8*/ 	.byte	0x04, 0x17
        /*00aa*/ 	.short	(.L_29 - .L_28)
.L_28:
        /*00ac*/ 	.word	0x00000000
        /*00b0*/ 	.short	0x0003
        /*00b2*/ 	.short	0x0018
        /*00b4*/ 	.byte	0x00, 0xf0, 0x11, 0x00


	//----- nvinfo : EIATTR_KPARAM_INFO
	.align		4
.L_29:
        /*00b8*/ 	.byte	0x04, 0x17
        /*00ba*/ 	.short	(.L_31 - .L_30)
.L_30:
        /*00bc*/ 	.word	0x00000000
        /*00c0*/ 	.short	0x0002
        /*00c2*/ 	.short	0x0010
        /*00c4*/ 	.byte	0x00, 0xf4, 0x21, 0x00


	//----- nvinfo : EIATTR_KPARAM_INFO
	.align		4
.L_31:
        /*00c8*/ 	.byte	0x04, 0x17
        /*00ca*/ 	.short	(.L_33 - .L_32)
.L_32:
        /*00cc*/ 	.word	0x00000000
        /*00d0*/ 	.short	0x0001
        /*00d2*/ 	.short	0x0008
        /*00d4*/ 	.byte	0x00, 0xf4, 0x21, 0x00


	//----- nvinfo : EIATTR_KPARAM_INFO
	.align		4
.L_33:
        /*00d8*/ 	.byte	0x04, 0x17
        /*00da*/ 	.short	(.L_35 - .L_34)
.L_34:
        /*00dc*/ 	.word	0x00000000
        /*00e0*/ 	.short	0x0000
        /*00e2*/ 	.short	0x0000
        /*00e4*/ 	.byte	0x00, 0xf4, 0x21, 0x00


	//----- nvinfo : EIATTR_SPARSE_MMA_MASK
	.align		4
.L_35:
        /*00e8*/ 	.byte	0x03, 0x50
        /*00ea*/ 	.short	0x0000


	//----- nvinfo : EIATTR_MAXREG_COUNT
	.align		4
        /*00ec*/ 	.byte	0x03, 0x1b
        /*00ee*/ 	.short	0x00ff


	//----- nvinfo : EIATTR_NUM_BARRIERS
	.align		4
        /*00f0*/ 	.byte	0x02, 0x4c
        /*00f2*/ 	.byte	0x01
	.zero		1


	//----- nvinfo : EIATTR_ANNOTATIONS
	.align		4
        /*00f4*/ 	.byte	0x04, 0x55
        /*00f6*/ 	.short	(.L_37 - .L_36)


	//   ....[0]....
.L_36:
        /*00f8*/ 	.word	0x00000001
        /*00fc*/ 	.byte	0x70, 0x00, 0x00, 0x00, 0x01, 0x00, 0x00, 0x00, 0xd0, 0x05, 0x00, 0x00, 0x01, 0x00, 0x00, 0x00
        /* <DEDUP_REMOVED lines=2309> */
        /*915c*/ 	.byte	0x70, 0xda, 0x03, 0x00


	//----- nvinfo : EIATTR_MERCURY_ISA_VERSION
	.align		4
.L_37:
        /*9160*/ 	.byte	0x03, 0x5f
        /*9162*/ 	.short	0x0101


	//----- nvinfo : EIATTR_EXIT_INSTR_OFFSETS
	.align		4
        /*9164*/ 	.byte	0x04, 0x1c
        /*9166*/ 	.short	(.L_39 - .L_38)


	//   ....[0]....
.L_38:
        /*9168*/ 	.word	0x0003dd20


	//   ....[1]....
        /*916c*/ 	.word	0x0003dd40


	//----- nvinfo : EIATTR_REQNTID
	.align		4
.L_39:
        /*9170*/ 	.byte	0x04, 0x10
        /*9172*/ 	.short	(.L_41 - .L_40)
.L_40:
        /*9174*/ 	.word	0x00000080
        /*9178*/ 	.word	0x00000001
        /*917c*/ 	.word	0x00000001


	//----- nvinfo : EIATTR_CBANK_PARAM_SIZE
	.align		4
.L_41:
        /*9180*/ 	.byte	0x03, 0x19
        /*9182*/ 	.short	0x0050


	//----- nvinfo : EIATTR_PARAM_CBANK
	.align		4
        /*9184*/ 	.byte	0x04, 0x0a
        /*9186*/ 	.short	(.L_43 - .L_42)
	.align		4
.L_42:
        /*9188*/ 	.word	index@(.nv.constant0.matmul_kernel)
        /*918c*/ 	.short	0x0210
        /*918e*/ 	.short	0x0050


	//----- nvinfo : EIATTR_SW_WAR
	.align		4
.L_43:
        /*9190*/ 	.byte	0x04, 0x36
        /*9192*/ 	.short	(.L_45 - .L_44)
.L_44:
        /*9194*/ 	.word	0x00000008
.L_45:


//--------------------- .nv.callgraph             --------------------------
	.section	.nv.callgraph,"",@"SHT_CUDA_CALLGRAPH"
	.align	4
	.sectionentsize	8
	.align		4
        /*0000*/ 	.word	0x00000000
	.align		4
        /*0004*/ 	.word	0xffffffff
	.align		4
        /*0008*/ 	.word	0x00000000
	.align		4
        /*000c*/ 	.word	0xfffffffe
	.align		4
        /*0010*/ 	.word	0x00000000
	.align		4
        /*0014*/ 	.word	0xfffffffd
	.align		4
        /*0018*/ 	.word	0x00000000
	.align		4
        /*001c*/ 	.word	0xfffffffc


//--------------------- .text.matmul_kernel       --------------------------
	.section	.text.matmul_kernel,"ax",@progbits
	.align	128
        .global         matmul_kernel
        .type           matmul_kernel,@function
        .size           matmul_kernel,(.L_x_3 - matmul_kernel)
        .other          matmul_kernel,@"STO_CUDA_ENTRY STV_DEFAULT"
matmul_kernel:
.text.matmul_kernel:
[----:B------:R-:W1:Y:S08]  /*0000*/  LDC R1, c[0x0][0x28] ;  /* 0x00000a00ff017b82 */ /* 0x000e700000000800 */
[----:B------:R-:W2:Y:S01]  /*0010*/  LDC.64 R2, c[0x0][0x228] ;  /* 0x00008a00ff027b82 */ /* 0x000ea20000000a00 */
[----:B-1----:R-:W-:Y:S01]  /*0020*/  VIADD R1, R1, 0xffffecc0 ;  /* 0xffffecc001017836 */ /* 0x002fe20000000000 */
[----:B------:R-:W1:Y:S01]  /*0030*/  S2R R5, SR_CTAID.X ;  /* 0x0000000000057919 */ /* 0x000e620000002500 */
[----:B------:R-:W-:Y:S01]  /*0040*/  ULDC UR4, c[0x0][0x234] ;  /* 0x00008d0000047ab9 */ /* 0x000fe20000000800 */
[----:B------:R-:W-:Y:S01]  /*0050*/  ULDC.64 UR6, c[0x0][0x210] ;  /* 0x0000840000067ab9 */ /* 0x000fe20000000a00 */
[----:B--2---:R-:W-:Y:S01]  /*0060*/  IMAD.MOV.U32 R14, RZ, RZ, R3 ;  /* 0x000000ffff0e7224 */ /* 0x004fe200078e0003 */
[----:B------:R2:W-:Y:S01]  /*0070*/  STL.64 [R1+0xd10], R2 ;  /* 0x000d100201007387 */ /* 0x0005e20000100a00 */
[----:B------:R-:W-:-:S02]  /*0080*/  IMAD.MOV.U32 R11, RZ, RZ, R2 ;  /* 0x000000ffff0b7224 */ /* 0x000fc400078e0002 */
[----:B------:R-:W-:Y:S01]  /*0090*/  VIADD R0, R14, 0xff ;  /* 0x000000ff0e007836 */ /* 0x000fe20000000000 */
[----:B-1----:R-:W-:-:S04]  /*00a0*/  IABS R8, R5 ;  /* 0x0000000500087213 */ /* 0x002fc80000000000 */
[----:B--2---:R-:W-:-:S04]  /*00b0*/  SHF.R.S32.HI R3, RZ, 0x1f, R0 ;  /* 0x0000001fff037819 */ /* 0x004fc80000011400 */
[----:B------:R-:W-:-:S04]  /*00c0*/  LEA.HI R3, R3, R0, RZ, 0x8 ;  /* 0x0000000003037211 */ /* 0x000fc800078f40ff */
[----:B------:R-:W-:-:S05]  /*00d0*/  SHF.R.S32.HI R3, RZ, 0x8, R3 ;  /* 0x00000008ff037819 */ /* 0x000fca0000011403 */
[----:B------:R-:W-:-:S05]  /*00e0*/  IMAD.SHL.U32 R4, R3, 0x8, RZ ;  /* 0x0000000803047824 */ /* 0x000fca00078e00ff */
[-C--:B------:R-:W-:Y:S02]  /*00f0*/  IABS R7, R4.reuse ;  /* 0x0000000400077213 */ /* 0x080fe40000000000 */
[----:B------:R-:W-:Y:S02]  /*0100*/  IABS R10, R4 ;  /* 0x00000004000a7213 */ /* 0x000fe40000000000 */
[----:B------:R-:W1:Y:S08]  /*0110*/  I2F.RP R0, R7 ;  /* 0x0000000700007306 */ /* 0x000e700000209400 */
[----:B-1----:R-:W1:Y:S02]  /*0120*/  MUFU.RCP R0, R0 ;  /* 0x0000000000007308 */ /* 0x002e640000001000 */
[----:B-1----:R-:W-:-:S02]  /*0130*/  VIADD R2, R0, 0xffffffe ;  /* 0x0ffffffe00027836 */ /* 0x002fc40000000000 */
[----:B------:R-:W-:-:S04]  /*0140*/  IMAD.MOV R0, RZ, RZ, -R10 ;  /* 0x000000ffff007224 */ /* 0x000fc800078e0a0a */
[----:B------:R1:W2:Y:S02]  /*0150*/  F2I.FTZ.U32.TRUNC.NTZ R3, R2 ;  /* 0x0000000200037305 */ /* 0x0002a4000021f000 */
[----:B-1----:R-:W-:Y:S01]  /*0160*/  MOV R2, RZ ;  /* 0x000000ff00027202 */ /* 0x002fe20000000f00 */
[----:B--2---:R-:W-:-:S04]  /*0170*/  IMAD.MOV R6, RZ, RZ, -R3 ;  /* 0x000000ffff067224 */ /* 0x004fc800078e0a03 */
[----:B------:R-:W-:Y:S02]  /*0180*/  IMAD R9, R6, R7, RZ ;  /* 0x0000000706097224 */ /* 0x000fe400078e02ff */
[----:B------:R-:W-:Y:S01]  /*0190*/  IMAD.MOV.U32 R6, RZ, RZ, R8 ;  /* 0x000000ffff067224 */ /* 0x000fe200078e0008 */
[----:B------:R-:W-:Y:S01]  /*01a0*/  IABS R8, R14 ;  /* 0x0000000e00087213 */ /* 0x000fe20000000000 */
[----:B------:R-:W-:-:S06]  /*01b0*/  IMAD.HI.U32 R3, R3, R9, R2 ;  /* 0x0000000903037227 */ /* 0x000fcc00078e0002 */
[----:B------:R-:W-:-:S04]  /*01c0*/  IMAD.HI.U32 R3, R3, R6, RZ ;  /* 0x0000000603037227 */ /* 0x000fc800078e00ff */
[----:B------:R-:W-:-:S05]  /*01d0*/  IMAD R0, R3, R0, R6 ;  /* 0x0000000003007224 */ /* 0x000fca00078e0206 */
[----:B------:R-:W-:-:S13]  /*01e0*/  ISETP.GT.U32.AND P1, PT, R7, R0, PT ;  /* 0x000000000700720c */ /* 0x000fda0003f24070 */
[----:B------:R-:W-:Y:S02]  /*01f0*/  @!P1 IMAD.IADD R0, R0, 0x1, -R7 ;  /* 0x0000000100009824 */ /* 0x000fe400078e0a07 */
[----:B------:R-:W-:Y:S01]  /*0200*/  @!P1 VIADD R3, R3, 0x1 ;  /* 0x0000000103039836 */ /* 0x000fe20000000000 */
[----:B------:R-:W-:Y:S02]  /*0210*/  ISETP.NE.AND P1, PT, R4, RZ, PT ;  /* 0x000000ff0400720c */ /* 0x000fe40003f25270 */
[----:B------:R-:W-:Y:S02]  /*0220*/  ISETP.GE.U32.AND P0, PT, R0, R7, PT ;  /* 0x000000070000720c */ /* 0x000fe40003f06070 */
[----:B------:R-:W-:-:S04]  /*0230*/  LOP3.LUT R0, R5, R4, RZ, 0x3c, !PT ;  /* 0x0000000405007212 */ /* 0x000fc800078e3cff */
[----:B------:R-:W-:Y:S01]  /*0240*/  ISETP.GE.AND P2, PT, R0, RZ, PT ;  /* 0x000000ff0000720c */ /* 0x000fe20003f46270 */
[----:B------:R-:W-:-:S06]  /*0250*/  VIADD R0, R11, 0x7f ;  /* 0x0000007f0b007836 */ /* 0x000fcc0000000000 */
[----:B------:R-:W-:-:S04]  /*0260*/  @P0 VIADD R3, R3, 0x1 ;  /* 0x0000000103030836 */ /* 0x000fc80000000000 */
[----:B------:R-:W-:Y:S01]  /*0270*/  IMAD.MOV.U32 R2, RZ, RZ, R3 ;  /* 0x000000ffff027224 */ /* 0x000fe200078e0003 */
[----:B------:R-:W-:-:S03]  /*0280*/  SHF.R.S32.HI R3, RZ, 0x1f, R0 ;  /* 0x0000001fff037819 */ /* 0x000fc60000011400 */
[----:B------:R-:W-:Y:S01]  /*0290*/  @!P2 IMAD.MOV R2, RZ, RZ, -R2 ;  /* 0x000000ffff02a224 */ /* 0x000fe200078e0a02 */
[----:B------:R-:W-:Y:S02]  /*02a0*/  @!P1 LOP3.LUT R2, RZ, R4, RZ, 0x33, !PT ;  /* 0x00000004ff029212 */ /* 0x000fe400078e33ff */
[----:B------:R-:W-:-:S03]  /*02b0*/  LEA.HI R3, R3, R0, RZ, 0x7 ;  /* 0x0000000003037211 */ /* 0x000fc600078f38ff */
[----:B------:R-:W-:Y:S02]  /*02c0*/  IMAD.SHL.U32 R10, R2, 0x8, RZ ;  /* 0x00000008020a7824 */ /* 0x000fe400078e00ff */
[----:B------:R-:W-:-:S03]  /*02d0*/  IMAD.MOV R2, RZ, RZ, -R2 ;  /* 0x000000ffff027224 */ /* 0x000fc600078e0a02 */
[----:B------:R-:W-:Y:S01]  /*02e0*/  LEA.HI.SX32 R3, R3, -R10, 0x19 ;  /* 0x8000000a03037211 */ /* 0x000fe200078fcaff */
[----:B------:R-:W-:Y:S02]  /*02f0*/  IMAD R12, R4, R2, R5 ;  /* 0x00000002040c7224 */ /* 0x000fe400078e0205 */
[----:B------:R-:W-:Y:S01]  /*0300*/  IMAD.MOV.U32 R2, RZ, RZ, RZ ;  /* 0x000000ffff027224 */ /* 0x000fe200078e00ff */
[----:B------:R-:W-:Y:S02]  /*0310*/  VIMNMX R13, R3, 0x8, PT ;  /* 0x00000008030d7848 */ /* 0x000fe40003fe0100 */
[----:B------:R-:W-:Y:S02]  /*0320*/  IABS R9, R12 ;  /* 0x0000000c00097213 */ /* 0x000fe40000000000 */
[-C--:B------:R-:W-:Y:S02]  /*0330*/  IABS R7, R13.reuse ;  /* 0x0000000d00077213 */ /* 0x080fe40000000000 */
[----:B------:R-:W-:-:S02]  /*0340*/  IABS R4, R13 ;  /* 0x0000000d00047213 */ /* 0x000fc40000000000 */
[----:B------:R-:W1:Y:S08]  /*0350*/  I2F.RP R0, R7 ;  /* 0x0000000700007306 */ /* 0x000e700000209400 */
[----:B-1----:R-:W1:Y:S02]  /*0360*/  MUFU.RCP R0, R0 ;  /* 0x0000000000007308 */ /* 0x002e640000001000 */
[----:B-1----:R-:W-:Y:S01]  /*0370*/  IADD3 R3, R0, 0xffffffe, RZ ;  /* 0x0ffffffe00037810 */ /* 0x002fe20007ffe0ff */
[----:B------:R-:W-:-:S05]  /*0380*/  IMAD.MOV R0, RZ, RZ, -R4 ;  /* 0x000000ffff007224 */ /* 0x000fca00078e0a04 */
[----:B------:R-:W1:Y:S02]  /*0390*/  F2I.FTZ.U32.TRUNC.NTZ R3, R3 ;  /* 0x0000000300037305 */ /* 0x000e64000021f000 */
[----:B-1----:R-:W-:-:S04]  /*03a0*/  IMAD.MOV R6, RZ, RZ, -R3 ;  /* 0x000000ffff067224 */ /* 0x002fc800078e0a03 */
[----:B------:R-:W-:-:S04]  /*03b0*/  IMAD R5, R6, R7, RZ ;  /* 0x0000000706057224 */ /* 0x000fc800078e02ff */
[----:B------:R-:W-:Y:S01]  /*03c0*/  IMAD.HI.U32 R2, R3, R5, R2 ;  /* 0x0000000503027227 */ /* 0x000fe200078e0002 */
[----:B------:R-:W-:-:S03]  /*03d0*/  IABS R5, R11 ;  /* 0x0000000b00057213 */ /* 0x000fc60000000000 */
[----:B------:R-:W-:Y:S01]  /*03e0*/  IMAD.MOV.U32 R3, RZ, RZ, R8 ;  /* 0x000000ffff037224 */ /* 0x000fe200078e0008 */
[----:B------:R-:W1:Y:S01]  /*03f0*/  I2F.RP R4, R5 ;  /* 0x0000000500047306 */ /* 0x000e620000209400 */
[----:B------:R-:W-:-:S04]  /*0400*/  IMAD.HI.U32 R2, R2, R9, RZ ;  /* 0x0000000902027227 */ /* 0x000fc800078e00ff */
[----:B------:R-:W-:-:S03]  /*0410*/  IMAD R0, R2, R0, R9 ;  /* 0x0000000002007224 */ /* 0x000fc600078e0209 */
[----:B------:R-:W2:Y:S02]  /*0420*/  I2F.RP R6, R3 ;  /* 0x0000000300067306 */ /* 0x000ea40000209400 */
[----:B------:R-:W-:-:S06]  /*0430*/  ISETP.GT.U32.AND P1, PT, R7, R0, PT ;  /* 0x000000000700720c */ /* 0x000fcc0003f24070 */
[----:B-1----:R-:W1:Y:S07]  /*0440*/  MUFU.RCP R4, R4 ;  /* 0x0000000400047308 */ /* 0x002e6e0000001000 */
[----:B------:R-:W-:Y:S01]  /*0450*/  @!P1 IMAD.IADD R0, R0, 0x1, -R7 ;  /* 0x0000000100009824 */ /* 0x000fe200078e0a07 */
[----:B--2---:R-:W2:Y:S01]  /*0460*/  MUFU.RCP R6, R6 ;  /* 0x0000000600067308 */ /* 0x004ea20000001000 */
[----:B------:R-:W-:Y:S01]  /*0470*/  @!P1 VIADD R2, R2, 0x1 ;  /* 0x0000000102029836 */ /* 0x000fe20000000000 */
[----:B------:R-:W-:-:S02]  /*0480*/  ISETP.NE.AND P1, PT, R13, RZ, PT ;  /* 0x000000ff0d00720c */ /* 0x000fc40003f25270 */
[----:B------:R-:W-:Y:S02]  /*0490*/  ISETP.GE.U32.AND P0, PT, R0, R7, PT ;  /* 0x000000070000720c */ /* 0x000fe40003f06070 */
[----:B------:R-:W-:Y:S02]  /*04a0*/  LOP3.LUT R0, R12, R13, RZ, 0x3c, !PT ;  /* 0x0000000d0c007212 */ /* 0x000fe400078e3cff */
[----:B-1----:R-:W-:Y:S02]  /*04b0*/  IADD3 R244, R4, 0xffffffe, RZ ;  /* 0x0ffffffe04f47810 */ /* 0x002fe40007ffe0ff */
[----:B------:R-:W-:Y:S02]  /*04c0*/  ISETP.GE.AND P2, PT, R0, RZ, PT ;  /* 0x000000ff0000720c */ /* 0x000fe40003f46270 */
[----:B------:R1:W3:Y:S01]  /*04d0*/  F2I.FTZ.U32.TRUNC.NTZ R245, R244 ;  /* 0x000000f400f57305 */ /* 0x0002e2000021f000 */
[----:B--2---:R-:W-:-:S04]  /*04e0*/  VIADD R8, R6, 0xffffffe ;  /* 0x0ffffffe06087836 */ /* 0x004fc80000000000 */
[----:B------:R-:W-:-:S03]  /*04f0*/  @P0 VIADD R2, R2, 0x1 ;  /* 0x0000000102020836 */ /* 0x000fc60000000000 */
[----:B------:R2:W4:Y:S01]  /*0500*/  F2I.FTZ.U32.TRUNC.NTZ R9, R8 ;  /* 0x0000000800097305 */ /* 0x000522000021f000 */
[----:B-1----:R-:W-:Y:S02]  /*0510*/  MOV R244, RZ ;  /* 0x000000ff00f47202 */ /* 0x002fe40000000f00 */
[----:B------:R-:W-:Y:S01]  /*0520*/  @!P2 IMAD.MOV R2, RZ, RZ, -R2 ;  /* 0x000000ffff02a224 */ /* 0x000fe200078e0a02 */
[----:B------:R-:W-:Y:S01]  /*0530*/  @!P1 LOP3.LUT R2, RZ, R13, RZ, 0x33, !PT ;  /* 0x0000000dff029212 */ /* 0x000fe200078e33ff */
[----:B---3--:R-:W-:-:S04]  /*0540*/  IMAD.MOV R0, RZ, RZ, -R245 ;  /* 0x000000ffff007224 */ /* 0x008fc800078e0af5 */
[----:B------:R-:W-:Y:S02]  /*0550*/  IMAD.SHL.U32 R7, R2, 0x100, RZ ;  /* 0x0000010002077824 */ /* 0x000fe400078e00ff */
[----:B--2---:R-:W-:Y:S02]  /*0560*/  IMAD.MOV.U32 R8, RZ, RZ, RZ ;  /* 0x000000ffff087224 */ /* 0x004fe400078e00ff */
[----:B------:R-:W-:Y:S01]  /*0570*/  IMAD.MOV R2, RZ, RZ, -R2 ;  /* 0x000000ffff027224 */ /* 0x000fe200078e0a02 */
[----:B------:R-:W-:Y:S01]  /*0580*/  IABS R6, R7 ;  /* 0x0000000700067213 */ /* 0x000fe20000000000 */
[----:B----4-:R-:W-:Y:S02]  /*0590*/  IMAD.MOV R4, RZ, RZ, -R9 ;  /* 0x000000ffff047224 */ /* 0x010fe400078e0a09 */
[----:B------:R-:W-:Y:S02]  /*05a0*/  VIADD R14, R7, 0xff ;  /* 0x000000ff070e7836 */ /* 0x000fe40000000000 */
[----:B------:R-:W-:-:S02]  /*05b0*/  IMAD R11, R4, R3, RZ ;  /* 0x00000003040b7224 */ /* 0x000fc400078e02ff */
[----:B------:R-:W-:Y:S01]  /*05c0*/  IMAD R2, R13, R2, R12 ;  /* 0x000000020d027224 */ /* 0x000fe200078e020c */
[----:B------:R-:W-:Y:S01]  /*05d0*/  STL [R1+0x1110], R14 ;  /* 0x0011100e01007387 */ /* 0x000fe20000100800 */
[----:B------:R-:W-:-:S04]  /*05e0*/  IMAD.HI.U32 R4, R9, R11, R8 ;  /* 0x0000000b09047227 */ /* 0x000fc800078e0008 */
[----:B------:R-:W-:Y:S02]  /*05f0*/  IMAD R9, R0, R5, RZ ;  /* 0x0000000500097224 */ /* 0x000fe400078e02ff */
[----:B------:R-:W-:-:S04]  /*0600*/  IMAD.HI.U32 R0, R4, R6, RZ ;  /* 0x0000000604007227 */ /* 0x000fc800078e00ff */
[----:B------:R-:W-:Y:S02]  /*0610*/  IMAD.MOV R0, RZ, RZ, -R0 ;  /* 0x000000ffff007224 */ /* 0x000fe400078e0a00 */
[----:B------:R-:W-:Y:S02]  /*0620*/  VIADD R12, R7, 0x1 ;  /* 0x00000001070c7836 */ /* 0x000fe40000000000 */
[----:B------:R-:W-:Y:S01]  /*0630*/  IMAD.HI.U32 R244, R245, R9, R244 ;  /* 0x00000009f5f47227 */ /* 0x000fe200078e00f4 */
[----:B------:R-:W-:Y:S02]  /*0640*/  IABS R9, R14 ;  /* 0x0000000e00097213 */ /* 0x000fe40000000000 */
[----:B------:R1:W-:Y:S01]  /*0650*/  STL [R1+0xd24], R12 ;  /* 0x000d240c01007387 */ /* 0x0003e20000100800 */
[----:B------:R-:W-:Y:S02]  /*0660*/  IMAD R0, R3, R0, R6 ;  /* 0x0000000003007224 */ /* 0x000fe400078e0206 */
[----:B------:R-:W-:-:S02]  /*0670*/  VIADD R11, R7, 0x2 ;  /* 0x00000002070b7836 */ /* 0x000fc40000000000 */
[----:B------:R-:W-:Y:S01]  /*0680*/  IMAD.IADD R2, R10, 0x1, R2 ;  /* 0x000000010a027824 */ /* 0x000fe200078e0202 */
[----:B------:R2:W-:Y:S01]  /*0690*/  STL [R1+0x24], R0 ;  /* 0x0000240001007387 */ /* 0x0005e20000100800 */
[C---:B------:R-:W-:Y:S01]  /*06a0*/  VIADD R8, R7.reuse, 0x3 ;  /* 0x0000000307087836 */ /* 0x040fe20000000000 */
[----:B------:R-:W-:Y:S01]  /*06b0*/  IABS R10, R12 ;  /* 0x0000000c000a7213 */ /* 0x000fe20000000000 */
[C---:B------:R-:W-:Y:S01]  /*06c0*/  VIADD R6, R7.reuse, 0x4 ;  /* 0x0000000407067836 */ /* 0x040fe20000000000 */
[----:B-1----:R-:W-:Y:S01]  /*06d0*/  IABS R12, R11 ;  /* 0x0000000b000c7213 */ /* 0x002fe20000000000 */
[----:B------:R-:W-:Y:S01]  /*06e0*/  STL [R1+0xd20], R11 ;  /* 0x000d200b01007387 */ /* 0x000fe20000100800 */
[----:B------:R-:W-:Y:S01]  /*06f0*/  IABS R13, R8 ;  /* 0x00000008000d7213 */ /* 0x000fe20000000000 */
[----:B------:R-:W-:Y:S01]  /*0700*/  VIADD R16, R7, 0x5 ;  /* 0x0000000507107836 */ /* 0x000fe20000000000 */
[----:B------:R-:W-:Y:S01]  /*0710*/  IABS R15, R6 ;  /* 0x00000006000f7213 */ /* 0x000fe20000000000 */
[----:B------:R1:W-:Y:S01]  /*0720*/  STL [R1+0xd1c], R8 ;  /* 0x000d1c0801007387 */ /* 0x0003e20000100800 */
[----:B--2---:R-:W-:-:S03]  /*0730*/  IMAD.HI.U32 R0, R4, R9, RZ ;  /* 0x0000000904007227 */ /* 0x004fc600078e00ff */
[----:B------:R2:W-:Y:S01]  /*0740*/  STL [R1+0xd18], R6 ;  /* 0x000d180601007387 */ /* 0x0005e20000100800 */
[----:B------:R-:W-:Y:S02]  /*0750*/  IMAD.MOV R0, RZ, RZ, -R0 ;  /* 0x000000ffff007224 */ /* 0x000fe400078e0a00 */
[----:B------:R-:W-:Y:S01]  /*0760*/  VIADD R17, R7, 0xf ;  /* 0x0000000f07117836 */ /* 0x000fe20000000000 */
[----:B------:R-:W-:Y:S01]  /*0770*/  STL [R1+0xd40], R16 ;  /* 0x000d401001007387 */ /* 0x000fe20000100800 */
[----:B------:R-:W-:Y:S02]  /*0780*/  IMAD R0, R3, R0, R9 ;  /* 0x0000000003007224 */ /* 0x000fe400078e0209 */
[----:B-1----:R-:W-:-:S04]  /*0790*/  IMAD.HI.U32 R8, R4, R12, RZ ;  /* 0x0000000c04087227 */ /* 0x002fc800078e00ff */
[----:B--2---:R-:W-:Y:S01]  /*07a0*/  IMAD.HI.U32 R6, R4, R10, RZ ;  /* 0x0000000a04067227 */ /* 0x004fe200078e00ff */
[----:B------:R-:W-:-:S03]  /*07b0*/  IADD3 R8, -R8, RZ, RZ ;  /* 0x000000ff08087210 */ /* 0x000fc60007ffe1ff */
[----:B------:R-:W-:-:S04]  /*07c0*/  IMAD.HI.U32 R9, R4, R13, RZ ;  /* 0x0000000d04097227 */ /* 0x000fc800078e00ff */
[----:B------:R-:W-:Y:S02]  /*07d0*/  IMAD.MOV R11, RZ, RZ, -R6 ;  /* 0x000000ffff0b7224 */ /* 0x000fe400078e0a06 */
[----:B------:R-:W-:-:S04]  /*07e0*/  IMAD.HI.U32 R6, R4, R15, RZ ;  /* 0x0000000f04067227 */ /* 0x000fc800078e00ff */
[----:B------:R-:W-:Y:S02]  /*07f0*/  IMAD.MOV R14, RZ, RZ, -R9 ;  /* 0x000000ffff0e7224 */ /* 0x000fe400078e0a09 */
[C---:B------:R-:W-:Y:S02]  /*0800*/  IMAD R9, R3.reuse, R11, R10 ;  /* 0x0000000b03097224 */ /* 0x040fe400078e020a */
[----:B------:R-:W-:Y:S02]  /*0810*/  IMAD.MOV R6, RZ, RZ, -R6 ;  /* 0x000000ffff067224 */ /* 0x000fe400078e0a06 */
[C---:B------:R-:W-:Y:S01]  /*0820*/  IMAD R8, R3.reuse, R8, R12 ;  /* 0x0000000803087224 */ /* 0x040fe200078e020c */
[----:B------:R1:W-:Y:S01]  /*0830*/  STL [R1+0x20], R9 ;  /* 0x0000200901007387 */ /* 0x0003e20000100800 */
[----:B------:R-:W-:Y:S02]  /*0840*/  IMAD R10, R3, R14, R13 ;  /* 0x0000000e030a7224 */ /* 0x000fe400078e020d */
[----:B------:R-:W-:Y:S01]  /*0850*/  VIADD R11, R7, 0x6 ;  /* 0x00000006070b7836 */ /* 0x000fe20000000000 */
[----:B------:R2:W-:Y:S01]  /*0860*/  STL [R1+0x1c], R8 ;  /* 0x00001c0801007387 */ /* 0x0005e20000100800 */
[----:B------:R-:W-:-:S03]  /*0870*/  IMAD R6, R3, R6, R15 ;  /* 0x0000000603067224 */ /* 0x000fc600078e020f */
[----:B------:R3:W-:Y:S01]  /*0880*/  STL [R1+0x18], R10 ;  /* 0x0000180a01007387 */ /* 0x0007e20000100800 */
[----:B-1----:R-:W-:Y:S01]  /*0890*/  IABS R9, R16 ;  /* 0x0000001000097213 */ /* 0x002fe20000000000 */
[C---:B------:R-:W-:Y:S02]  /*08a0*/  VIADD R16, R7.reuse, 0xa ;  /* 0x0000000a07107836 */ /* 0x040fe40000000000 */
[----:B------:R1:W-:Y:S01]  /*08b0*/  STL [R1+0xd44], R11 ;  /* 0x000d440b01007387 */ /* 0x0003e20000100800 */
[----:B--2---:R-:W-:-:S03]  /*08c0*/  VIADD R8, R7, 0x7 ;  /* 0x0000000707087836 */ /* 0x004fc60000000000 */
[----:B------:R2:W-:Y:S01]  /*08d0*/  STL [R1+0x14], R6 ;  /* 0x0000140601007387 */ /* 0x0005e20000100800 */
[----:B---3--:R-:W-:Y:S01]  /*08e0*/  VIADD R10, R7, 0x8 ;  /* 0x00000008070a7836 */ /* 0x008fe20000000000 */
[----:B------:R-:W-:Y:S02]  /*08f0*/  IABS R12, R8 ;  /* 0x00000008000c7213 */ /* 0x000fe40000000000 */
[----:B------:R3:W-:Y:S01]  /*0900*/  STL [R1+0xd48], R8 ;  /* 0x000d480801007387 */ /* 0x0007e20000100800 */
[----:B-1----:R-:W-:-:S03]  /*0910*/  IABS R11, R11 ;  /* 0x0000000b000b7213 */ /* 0x002fc60000000000 */
[----:B------:R1:W-:Y:S01]  /*0920*/  STL [R1+0xd4c], R10 ;  /* 0x000d4c0a01007387 */ /* 0x0003e20000100800 */
[----:B------:R-:W-:Y:S01]  /*0930*/  IABS R13, R10 ;  /* 0x0000000a000d7213 */ /* 0x000fe20000000000 */
[----:B--2---:R-:W-:-:S04]  /*0940*/  IMAD.HI.U32 R6, R4, R9, RZ ;  /* 0x0000000904067227 */ /* 0x004fc800078e00ff */
[----:B---3--:R-:W-:Y:S02]  /*0950*/  VIADD R8, R7, 0x9 ;  /* 0x0000000907087836 */ /* 0x008fe40000000000 */
[----:B-1----:R-:W-:-:S03]  /*0960*/  IMAD.MOV R10, RZ, RZ, -R6 ;  /* 0x000000ffff0a7224 */ /* 0x002fc600078e0a06 */
[----:B------:R1:W-:Y:S01]  /*0970*/  STL [R1+0xd58], R8 ;  /* 0x000d580801007387 */ /* 0x0003e20000100800 */
[----:B------:R-:W-:Y:S01]  /*0980*/  IMAD.HI.U32 R6, R4, R11, RZ ;  /* 0x0000000b04067227 */ /* 0x000fe200078e00ff */
[----:B------:R-:W-:-:S03]  /*0990*/  IABS R15, R8 ;  /* 0x00000008000f7213 */ /* 0x000fc60000000000 */
[----:B------:R-:W-:Y:S02]  /*09a0*/  IMAD R10, R3, R10, R9 ;  /* 0x0000000a030a7224 */ /* 0x000fe400078e0209 */
[----:B------:R-:W-:-:S03]  /*09b0*/  IMAD.HI.U32 R9, R4, R13, RZ ;  /* 0x0000000d04097227 */ /* 0x000fc600078e00ff */
[----:B------:R2:W-:Y:S01]  /*09c0*/  STL [R1+0x10], R10 ;  /* 0x0000100a01007387 */ /* 0x0005e20000100800 */
[----:B-1----:R-:W-:-:S03]  /*09d0*/  IMAD.HI.U32 R8, R4, R12, RZ ;  /* 0x0000000c04087227 */ /* 0x002fc600078e00ff */
[----:B------:R-:W-:Y:S01]  /*09e0*/  STL [R1+0xd64], R16 ;  /* 0x000d641001007387 */ /* 0x000fe20000100800 */
[----:B------:R-:W-:Y:S02]  /*09f0*/  IMAD.MOV R8, RZ, RZ, -R8 ;  /* 0x000000ffff087224 */ /* 0x000fe400078e0a08 */
[----:B------:R-:W-:Y:S02]  /*0a00*/  IMAD.MOV R14, RZ, RZ, -R9 ;  /* 0x000000ffff0e7224 */ /* 0x000fe400078e0a09 */
[----:B------:R-:W-:Y:S01]  /*0a10*/  IMAD R252, R3, R8, R12 ;  /* 0x0000000803fc7224 */ /* 0x000fe200078e020c */
[----:B--2---:R-:W-:Y:S01]  /*0a20*/  IADD3 R10, -R6, RZ, RZ ;  /* 0x000000ff060a7210 */ /* 0x004fe20007ffe1ff */
[----:B------:R-:W-:-:S04]  /*0a30*/  IMAD.HI.U32 R6, R4, R15, RZ ;  /* 0x0000000f04067227 */ /* 0x000fc800078e00ff */
[----:B------:R-:W-:Y:S01]  /*0a40*/  IMAD R9, R3, R10, R11 ;  /* 0x0000000a03097224 */ /* 0x000fe200078e020b */
[----:B------:R-:W-:Y:S01]  /*0a50*/  IABS R10, R16 ;  /* 0x00000010000a7213 */ /* 0x000fe20000000000 */
[C---:B------:R-:W-:Y:S02]  /*0a60*/  VIADD R11, R7.reuse, 0xb ;  /* 0x0000000b070b7836 */ /* 0x040fe40000000000 */
[----:B------:R-:W-:Y:S01]  /*0a70*/  VIADD R8, R7, 0xc ;  /* 0x0000000c07087836 */ /* 0x000fe20000000000 */
[----:B------:R1:W-:Y:S01]  /*0a80*/  STL [R1+0xc], R9 ;  /* 0x00000c0901007387 */ /* 0x0003e20000100800 */
[----:B------:R-:W-:Y:S01]  /*0a90*/  IMAD.MOV R6, RZ, RZ, -R6 ;  /* 0x000000ffff067224 */ /* 0x000fe200078e0a06 */
[----:B------:R-:W-:Y:S01]  /*0aa0*/  IABS R12, R11 ;  /* 0x0000000b000c7213 */ /* 0x000fe20000000000 */
[C---:B------:R-:W-:Y:S01]  /*0ab0*/  IMAD R251, R3.reuse, R14, R13 ;  /* 0x0000000e03fb7224 */ /* 0x040fe200078e020d */
[----:B------:R-:W-:Y:S01]  /*0ac0*/  STL [R1+0xd68], R11 ;  /* 0x000d680b01007387 */ /* 0x000fe20000100800 */
[----:B------:R-:W-:Y:S01]  /*0ad0*/  IABS R13, R8 ;  /* 0x00000008000d7213 */ /* 0x000fe20000000000 */
[----:B------:R-:W-:-:S02]  /*0ae0*/  IMAD R250, R3, R6, R15 ;  /* 0x0000000603fa7224 */ /* 0x000fc400078e020f */
[----:B------:R2:W-:Y:S01]  /*0af0*/  STL [R1+0xd6c], R8 ;  /* 0x000d6c0801007387 */ /* 0x0005e20000100800 */
[----:B------:R-:W-:-:S04]  /*0b00*/  IMAD.HI.U32 R6, R4, R10, RZ ;  /* 0x0000000a04067227 */ /* 0x000fc800078e00ff */
[C---:B-1----:R-:W-:Y:S01]  /*0b10*/  VIADD R9, R7.reuse, 0xd ;  /* 0x0000000d07097836 */ /* 0x042fe20000000000 */
[----:B------:R-:W-:Y:S01]  /*0b20*/  IADD3 R6, -R6, RZ, RZ ;  /* 0x000000ff06067210 */ /* 0x000fe20007ffe1ff */
[----:B--2---:R-:W-:-:S03]  /*0b30*/  VIADD R8, R7, 0xe ;  /* 0x0000000e07087836 */ /* 0x004fc60000000000 */
[----:B------:R1:W-:Y:S01]  /*0b40*/  STL [R1+0xd74], R9 ;  /* 0x000d740901007387 */ /* 0x0003e20000100800 */
[----:B------:R-:W-:Y:S01]  /*0b50*/  IABS R15, R9 ;  /* 0x00000009000f7213 */ /* 0x000fe20000000000 */
[----:B------:R-:W-:Y:S02]  /*0b60*/  IMAD R6, R3, R6, R10 ;  /* 0x0000000603067224 */ /* 0x000fe400078e020a */
[----:B------:R2:W-:Y:S01]  /*0b70*/  STL [R1+0xd78], R8 ;  /* 0x000d780801007387 */ /* 0x0005e20000100800 */
[----:B------:R-:W-:Y:S01]  /*0b80*/  IABS R16, R8 ;  /* 0x0000000800107213 */ /* 0x000fe20000000000 */
[C---:B------:R-:W-:Y:S02]  /*0b90*/  IMAD.HI.U32 R10, R4.reuse, R15, RZ ;  /* 0x0000000f040a7227 */ /* 0x040fe400078e00ff */
[----:B------:R3:W-:Y:S02]  /*0ba0*/  STL [R1+0x115c], R6 ;  /* 0x00115c0601007387 */ /* 0x0007e40000100800 */
[----:B-1----:R-:W-:-:S02]  /*0bb0*/  IMAD.HI.U32 R9, R4, R13, RZ ;  /* 0x0000000d04097227 */ /* 0x002fc400078e00ff */
[----:B------:R-:W-:Y:S02]  /*0bc0*/  STL [R1+0xd84], R17 ;  /* 0x000d841101007387 */ /* 0x000fe40000100800 */
[----:B--2---:R-:W-:-:S04]  /*0bd0*/  IMAD.HI.U32 R8, R4, R12, RZ ;  /* 0x0000000c04087227 */ /* 0x004fc800078e00ff */
[----:B------:R-:W-:Y:S02]  /*0be0*/  IMAD.MOV R8, RZ, RZ, -R8 ;  /* 0x000000ffff087224 */ /* 0x000fe400078e0a08 */
[----:B------:R-:W-:Y:S02]  /*0bf0*/  IMAD.MOV R14, RZ, RZ, -R9 ;  /* 0x000000ffff0e7224 */ /* 0x000fe400078e0a09 */
[----:B------:R-:W-:-:S04]  /*0c00*/  IMAD.HI.U32 R11, R4, R16, RZ ;  /* 0x00000010040b7227 */ /* 0x000fc800078e00ff */
[C---:B------:R-:W-:Y:S02]  /*0c10*/  IMAD R8, R3.reuse, R8, R12 ;  /* 0x0000000803087224 */ /* 0x040fe400078e020c */
[C---:B------:R-:W-:Y:S01]  /*0c20*/  IMAD R9, R3.reuse, R14, R13 ;  /* 0x0000000e03097224 */ /* 0x040fe200078e020d */
[----:B------:R-:W-:Y:S01]  /*0c30*/  IABS R13, R17 ;  /* 0x00000011000d7213 */ /* 0x000fe20000000000 */
[----:B------:R-:W-:Y:S01]  /*0c40*/  IMAD.MOV R12, RZ, RZ, -R11 ;  /* 0x000000ffff0c7224 */ /* 0x000fe200078e0a0b */
[----:B------:R1:W-:Y:S01]  /*0c50*/  STL [R1+0x1160], R8 ;  /* 0x0011600801007387 */ /* 0x0003e20000100800 */
[----:B------:R-:W-:Y:S02]  /*0c60*/  IMAD.MOV R10, RZ, RZ, -R10 ;  /* 0x000000ffff0a7224 */ /* 0x000fe400078e0a0a */
[----:B------:R-:W-:Y:S01]  /*0c70*/  IMAD R12, R3, R12, R16 ;  /* 0x0000000c030c7224 */ /* 0x000fe200078e0210 */
[----:B------:R2:W-:Y:S01]  /*0c80*/  STL [R1+0x1158], R9 ;  /* 0x0011580901007387 */ /* 0x0005e20000100800 */
[----:B---3--:R-:W-:-:S02]  /*0c90*/  VIADD R6, R7, 0x11 ;  /* 0x0000001107067836 */ /* 0x008fc40000000000 */
[----:B------:R-:W-:Y:S02]  /*0ca0*/  IMAD R11, R3, R10, R15 ;  /* 0x0000000a030b7224 */ /* 0x000fe400078e020f */
[----:B------:R-:W-:Y:S01]  /*0cb0*/  IMAD.HI.U32 R10, R4, R13, RZ ;  /* 0x0000000d040a7227 */ /* 0x000fe200078e00ff */
[----:B------:R-:W-:-:S03]  /*0cc0*/  IABS R18, R6 ;  /* 0x0000000600127213 */ /* 0x000fc60000000000 */
[C---:B-1----:R-:W-:Y:S02]  /*0cd0*/  VIADD R8, R7.reuse, 0x12 ;  /* 0x0000001207087836 */ /* 0x042fe40000000000 */
[----:B--2---:R-:W-:Y:S02]  /*0ce0*/  VIADD R9, R7, 0x10 ;  /* 0x0000001007097836 */ /* 0x004fe40000000000 */
[----:B------:R-:W-:Y:S01]  /*0cf0*/  IMAD.MOV R16, RZ, RZ, -R10 ;  /* 0x000000ffff107224 */ /* 0x000fe200078e0a0a */
[----:B------:R-:W-:Y:S01]  /*0d00*/  IABS R20, R8 ;  /* 0x0000000800147213 */ /* 0x000fe20000000000 */
[C---:B------:R-:W-:Y:S01]  /*0d10*/  IMAD.HI.U32 R14, R4.reuse, R18, RZ ;  /* 0x00000012040e7227 */ /* 0x040fe200078e00ff */
[----:B------:R-:W-:Y:S01]  /*0d20*/  STL [R1+0xd8c], R9 ;  /* 0x000d8c0901007387 */ /* 0x000fe20000100800 */
[----:B------:R-:W-:Y:S02]  /*0d30*/  IABS R17, R9 ;  /* 0x0000000900117213 */ /* 0x000fe40000000000 */
[----:B------:R-:W-:Y:S01]  /*0d40*/  IMAD R13, R3, R16, R13 ;  /* 0x00000010030d7224 */ /* 0x000fe200078e020d */
[----:B------:R-:W-:Y:S01]  /*0d50*/  STL [R1+0x1154], R12 ;  /* 0x0011540c01007387 */ /* 0x000fe20000100800 */
[----:B------:R-:W-:-:S03]  /*0d60*/  IMAD.HI.U32 R15, R4, R20, RZ ;  /* 0x00000014040f7227 */ /* 0x000fc600078e00ff */
[----:B------:R1:W-:Y:S01]  /*0d70*/  STL [R1+0xd90], R6 ;  /* 0x000d900601007387 */ /* 0x0003e20000100800 */
[----:B------:R-:W-:-:S03]  /*0d80*/  IMAD.HI.U32 R10, R4, R17, RZ ;  /* 0x00000011040a7227 */ /* 0x000fc600078e00ff */
[----:B------:R2:W-:Y:S01]  /*0d90*/  STL [R1+0xd94], R8 ;  /* 0x000d940801007387 */ /* 0x0005e20000100800 */
[----:B------:R-:W-:Y:S02]  /*0da0*/  IMAD.MOV R16, RZ, RZ, -R10 ;  /* 0x000000ffff107224 */ /* 0x000fe400078e0a0a */
[----:B------:R-:W-:Y:S02]  /*0db0*/  IMAD.MOV R19, RZ, RZ, -R14 ;  /* 0x000000ffff137224 */ /* 0x000fe400078e0a0e */
[----:B------:R-:W-:Y:S01]  /*0dc0*/  IMAD.MOV R21, RZ, RZ, -R15 ;  /* 0x000000ffff157224 */ /* 0x000fe200078e0a0f */
[----:B-1----:R-:W-:Y:S01]  /*0dd0*/  IADD3 R6, R7, 0x13, RZ ;  /* 0x0000001307067810 */ /* 0x002fe20007ffe0ff */
[----:B------:R-:W-:Y:S02]  /*0de0*/  IMAD R15, R3, R19, R18 ;  /* 0x00000013030f7224 */ /* 0x000fe400078e0212 */
[----:B------:R-:W-:Y:S01]  /*0df0*/  VIADD R9, R7, 0x15 ;  /* 0x0000001507097836 */ /* 0x000fe20000000000 */
[----:B------:R-:W-:Y:S01]  /*0e00*/  IABS R22, R6 ;  /* 0x0000000600167213 */ /* 0x000fe20000000000 */
[----:B------:R1:W-:Y:S01]  /*0e10*/  STL [R1+0xd9c], R6 ;  /* 0x000d9c0601007387 */ /* 0x0003e20000100800 */
[----:B------:R-:W-:Y:S01]  /*0e20*/  IMAD R14, R3, R16, R17 ;  /* 0x00000010030e7224 */ /* 0x000fe200078e0211 */
[----:B--2---:R-:W-:Y:S01]  /*0e30*/  IADD3 R8, R7, 0x17, RZ ;  /* 0x0000001707087810 */ /* 0x004fe20007ffe0ff */
[----:B------:R-:W-:Y:S01]  /*0e40*/  IMAD R16, R3, R21, R20 ;  /* 0x0000001503107224 */ /* 0x000fe200078e0214 */
[----:B------:R-:W-:Y:S01]  /*0e50*/  IABS R21, R9 ;  /* 0x0000000900157213 */ /* 0x000fe20000000000 */
[----:B------:R-:W-:Y:S01]  /*0e60*/  IMAD.HI.U32 R10, R4, R22, RZ ;  /* 0x00000016040a7227 */ /* 0x000fe200078e00ff */
[----:B------:R-:W-:-:S03]  /*0e70*/  IABS R25, R8 ;  /* 0x0000000800197213 */ /* 0x000fc60000000000 */
[----:B------:R-:W-:Y:S02]  /*0e80*/  IMAD.MOV R10, RZ, RZ, -R10 ;  /* 0x000000ffff0a7224 */ /* 0x000fe400078e0a0a */
[----:B-1----:R-:W-:Y:S02]  /*0e90*/  VIADD R6, R7, 0x14 ;  /* 0x0000001407067836 */ /* 0x002fe40000000000 */
[----:B------:R-:W-:Y:S02]  /*0ea0*/  IMAD R17, R3, R10, R22 ;  /* 0x0000000a03117224 */ /* 0x000fe400078e0216 */
[----:B------:R-:W-:Y:S01]  /*0eb0*/  VIADD R12, R7, 0xed ;  /* 0x000000ed070c7836 */ /* 0x000fe20000000000 */
[----:B------:R1:W-:Y:S01]  /*0ec0*/  STL [R1+0xda4], R6 ;  /* 0x000da40601007387 */ /* 0x0003e20000100800 */
[----:B------:R-:W-:-:S03]  /*0ed0*/  IABS R18, R6 ;  /* 0x0000000600127213 */ /* 0x000fc60000000000 */
[----:B------:R-:W-:Y:S02]  /*0ee0*/  STL [R1+0xdb0], R9 ;  /* 0x000db00901007387 */ /* 0x000fe40000100800 */
[----:B------:R-:W-:-:S04]  /*0ef0*/  IMAD.HI.U32 R10, R4, R18, RZ ;  /* 0x00000012040a7227 */ /* 0x000fc800078e00ff */
[----:B-1----:R-:W-:Y:S02]  /*0f00*/  VIADD R6, R7, 0x16 ;  /* 0x0000001607067836 */ /* 0x002fe40000000000 */
[----:B------:R-:W-:Y:S02]  /*0f10*/  IMAD.MOV R20, RZ, RZ, -R10 ;  /* 0x000000ffff147224 */ /* 0x000fe400078e0a0a */
[C---:B------:R-:W-:Y:S01]  /*0f20*/  IMAD.HI.U32 R10, R4.reuse, R21, RZ ;  /* 0x00000015040a7227 */ /* 0x040fe200078e00ff */
[----:B------:R-:W-:Y:S01]  /*0f30*/  IABS R23, R6 ;  /* 0x0000000600177213 */ /* 0x000fe20000000000 */
[----:B------:R1:W-:Y:S02]  /*0f40*/  STL [R1+0xdb4], R6 ;  /* 0x000db40601007387 */ /* 0x0003e40000100800 */
[----:B------:R-:W-:Y:S02]  /*0f50*/  IMAD R18, R3, R20, R18 ;  /* 0x0000001403127224 */ /* 0x000fe400078e0212 */
[C---:B------:R-:W-:Y:S01]  /*0f60*/  IMAD.HI.U32 R19, R4.reuse, R23, RZ ;  /* 0x0000001704137227 */ /* 0x040fe200078e00ff */
[----:B------:R-:W-:Y:S03]  /*0f70*/  STL [R1+0xdb8], R8 ;  /* 0x000db80801007387 */ /* 0x000fe60000100800 */
[----:B------:R-:W-:-:S04]  /*0f80*/  IMAD.HI.U32 R20, R4, R25, RZ ;  /* 0x0000001904147227 */ /* 0x000fc800078e00ff */
[----:B-1----:R-:W-:Y:S02]  /*0f90*/  VIADD R6, R7, 0x18 ;  /* 0x0000001807067836 */ /* 0x002fe40000000000 */
[----:B------:R-:W-:Y:S02]  /*0fa0*/  IMAD.MOV R24, RZ, RZ, -R19 ;  /* 0x000000ffff187224 */ /* 0x000fe400078e0a13 */
[----:B------:R-:W-:Y:S01]  /*0fb0*/  IMAD.MOV R22, RZ, RZ, -R10 ;  /* 0x000000ffff167224 */ /* 0x000fe200078e0a0a */
[----:B------:R-:W-:Y:S01]  /*0fc0*/  IABS R27, R6 ;  /* 0x00000006001b7213 */ /* 0x000fe20000000000 */
[----:B------:R1:W-:Y:S01]  /*0fd0*/  STL [R1+0xdc0], R6 ;  /* 0x000dc00601007387 */ /* 0x0003e20000100800 */
[----:B------:R-:W-:Y:S02]  /*0fe0*/  IMAD.MOV R26, RZ, RZ, -R20 ;  /* 0x000000ffff1a7224 */ /* 0x000fe400078e0a14 */
[----:B------:R-:W-:Y:S02]  /*0ff0*/  IMAD R20, R3, R24, R23 ;  /* 0x0000001803147224 */ /* 0x000fe400078e0217 */
[----:B------:R-:W-:-:S04]  /*1000*/  IMAD.HI.U32 R10, R4, R27, RZ ;  /* 0x0000001b040a7227 */ /* 0x000fc800078e00ff */
[C---:B------:R-:W-:Y:S02]  /*1010*/  VIADD R9, R7.reuse, 0x1a ;  /* 0x0000001a07097836 */ /* 0x040fe40000000000 */
[C---:B-1----:R-:W-:Y:S02]  /*1020*/  VIADD R6, R7.reuse, 0x19 ;  /* 0x0000001907067836 */ /* 0x042fe40000000000 */
[----:B------:R-:W-:Y:S02]  /*1030*/  IMAD.MOV R10, RZ, RZ, -R10 ;  /* 0x000000ffff0a7224 */ /* 0x000fe400078e0a0a */
[----:B------:R-:W-:Y:S01]  /*1040*/  VIADD R8, R7, 0x1c ;  /* 0x0000001c07087836 */ /* 0x000fe20000000000 */
[----:B------:R1:W-:Y:S01]  /*1050*/  STL [R1+0xdc8], R6 ;  /* 0x000dc80601007387 */ /* 0x0003e20000100800 */
[----:B------:R-:W-:Y:S01]  /*1060*/  IABS R23, R6 ;  /* 0x0000000600177213 */ /* 0x000fe20000000000 */
[C---:B------:R-:W-:Y:S02]  /*1070*/  IMAD R19, R3.reuse, R22, R21 ;  /* 0x0000001603137224 */ /* 0x040fe400078e0215 */
[----:B------:R2:W-:Y:S01]  /*1080*/  STL [R1+0xdd0], R9 ;  /* 0x000dd00901007387 */ /* 0x0005e20000100800 */
[----:B------:R-:W-:Y:S01]  /*1090*/  IMAD R22, R3, R10, R27 ;  /* 0x0000000a03167224 */ /* 0x000fe200078e021b */
[----:B------:R-:W-:Y:S01]  /*10a0*/  IABS R27, R9 ;  /* 0x00000009001b7213 */ /* 0x000fe20000000000 */
[----:B------:R-:W-:Y:S01]  /*10b0*/  IMAD.HI.U32 R10, R4, R23, RZ ;  /* 0x00000017040a7227 */ /* 0x000fe200078e00ff */
[----:B------:R-:W-:-:S02]  /*10c0*/  IABS R30, R8 ;  /* 0x00000008001e7213 */ /* 0x000fc40000000000 */
[----:B-1----:R-:W-:Y:S01]  /*10d0*/  IADD3 R6, R7, 0x1b, RZ ;  /* 0x0000001b07067810 */ /* 0x002fe20007ffe0ff */
[----:B------:R-:W-:Y:S02]  /*10e0*/  IMAD R21, R3, R26, R25 ;  /* 0x0000001a03157224 */ /* 0x000fe400078e0219 */
[----:B------:R-:W-:Y:S01]  /*10f0*/  IMAD.MOV R26, RZ, RZ, -R10 ;  /* 0x000000ffff1a7224 */ /* 0x000fe200078e0a0a */
[----:B------:R-:W-:Y:S01]  /*1100*/  IABS R28, R6 ;  /* 0x00000006001c7213 */ /* 0x000fe20000000000 */
[----:B------:R1:W-:Y:S01]  /*1110*/  STL [R1+0xdd8], R6 ;  /* 0x000dd80601007387 */ /* 0x0003e20000100800 */
[C---:B------:R-:W-:Y:S01]  /*1120*/  IMAD.HI.U32 R10, R4.reuse, R27, RZ ;  /* 0x0000001b040a7227 */ /* 0x040fe200078e00ff */
[----:B--2---:R-:W-:Y:S02]  /*1130*/  IADD3 R9, R7, 0x1f, RZ ;  /* 0x0000001f07097810 */ /* 0x004fe40007ffe0ff */
[----:B------:R-:W-:Y:S01]  /*1140*/  STL [R1+0xddc], R8 ;  /* 0x000ddc0801007387 */ /* 0x000fe20000100800 */
[----:B------:R-:W-:-:S04]  /*1150*/  IMAD.HI.U32 R24, R4, R28, RZ ;  /* 0x0000001c04187227 */ /* 0x000fc800078e00ff */
[----:B------:R-:W-:-:S04]  /*1160*/  IMAD.HI.U32 R25, R4, R30, RZ ;  /* 0x0000001e04197227 */ /* 0x000fc800078e00ff */
[----:B-1----:R-:W-:Y:S02]  /*1170*/  VIADD R6, R7, 0x1d ;  /* 0x0000001d07067836 */ /* 0x002fe40000000000 */
[----:B------:R-:W-:Y:S02]  /*1180*/  IMAD R23, R3, R26, R23 ;  /* 0x0000001a03177224 */ /* 0x000fe400078e0217 */
[----:B------:R-:W-:Y:S01]  /*1190*/  IMAD.MOV R29, RZ, RZ, -R24 ;  /* 0x000000ffff1d7224 */ /* 0x000fe200078e0a18 */
[----:B------:R-:W-:Y:S01]  /*11a0*/  IABS R32, R6 ;  /* 0x0000000600207213 */ /* 0x000fe20000000000 */
[----:B------:R1:W-:Y:S01]  /*11b0*/  STL [R1+0xde8], R6 ;  /* 0x000de80601007387 */ /* 0x0003e20000100800 */
[----:B------:R-:W-:Y:S02]  /*11c0*/  IMAD.MOV R26, RZ, RZ, -R10 ;  /* 0x000000ffff1a7224 */ /* 0x000fe400078e0a0a */
[----:B------:R-:W-:Y:S02]  /*11d0*/  IMAD.MOV R31, RZ, RZ, -R25 ;  /* 0x000000ffff1f7224 */ /* 0x000fe400078e0a19 */
[----:B------:R-:W-:-:S04]  /*11e0*/  IMAD.HI.U32 R10, R4, R32, RZ ;  /* 0x00000020040a7227 */ /* 0x000fc800078e00ff */
[----:B------:R-:W-:Y:S02]  /*11f0*/  IMAD R25, R3, R29, R28 ;  /* 0x0000001d03197224 */ /* 0x000fe400078e021c */
[----:B-1----:R-:W-:Y:S02]  /*1200*/  VIADD R6, R7, 0x1e ;  /* 0x0000001e07067836 */ /* 0x002fe40000000000 */
[----:B------:R-:W-:Y:S02]  /*1210*/  IMAD.MOV R10, RZ, RZ, -R10 ;  /* 0x000000ffff0a7224 */ /* 0x000fe400078e0a0a */
[C---:B------:R-:W-:Y:S01]  /*1220*/  IMAD R24, R3.reuse, R26, R27 ;  /* 0x0000001a03187224 */ /* 0x040fe200078e021b */
[----:B------:R1:W-:Y:S01]  /*1230*/  STL [R1+0xdec], R6 ;  /* 0x000dec0601007387 */ /* 0x0003e20000100800 */
[----:B------:R-:W-:Y:S01]  /*1240*/  IABS R28, R6 ;  /* 0x00000006001c7213 */ /* 0x000fe20000000000 */
[----:B------:R-:W-:Y:S02]  /*1250*/  IMAD R27, R3, R10, R32 ;  /* 0x0000000a031b7224 */ /* 0x000fe400078e0220 */
[----:B------:R-:W-:Y:S01]  /*1260*/  STL [R1+0xdf4], R9 ;  /* 0x000df40901007387 */ /* 0x000fe20000100800 */
[----:B------:R-:W-:-:S02]  /*1270*/  VIADD R8, R7, 0x21 ;  /* 0x0000002107087836 */ /* 0x000fc40000000000 */
[----:B------:R-:W-:Y:S01]  /*1280*/  IMAD R26, R3, R31, R30 ;  /* 0x0000001f031a7224 */ /* 0x000fe200078e021e */
[----:B------:R-:W-:Y:S01]  /*1290*/  IABS R31, R9 ;  /* 0x00000009001f7213 */ /* 0x000fe20000000000 */
[----:B------:R-:W-:Y:S01]  /*12a0*/  IMAD.HI.U32 R10, R4, R28, RZ ;  /* 0x0000001c040a7227 */ /* 0x000fe200078e00ff */
[----:B------:R-:W-:-:S03]  /*12b0*/  IABS R35, R8 ;  /* 0x0000000800237213 */ /* 0x000fc60000000000 */
[----:B-1----:R-:W-:Y:S02]  /*12c0*/  VIADD R6, R7, 0x20 ;  /* 0x0000002007067836 */ /* 0x002fe40000000000 */
[----:B------:R-:W-:Y:S02]  /*12d0*/  IMAD.MOV R30, RZ, RZ, -R10 ;  /* 0x000000ffff1e7224 */ /* 0x000fe400078e0a0a */
[C---:B------:R-:W-:Y:S01]  /*12e0*/  IMAD.HI.U32 R10, R4.reuse, R31, RZ ;  /* 0x0000001f040a7227 */ /* 0x040fe200078e00ff */
[----:B------:R1:W-:Y:S01]  /*12f0*/  STL [R1+0xdf8], R6 ;  /* 0x000df80601007387 */ /* 0x0003e20000100800 */
[----:B------:R-:W-:Y:S02]  /*1300*/  IABS R33, R6 ;  /* 0x0000000600217213 */ /* 0x000fe40000000000 */
[----:B------:R-:W-:Y:S01]  /*1310*/  IMAD R28, R3, R30, R28 ;  /* 0x0000001e031c7224 */ /* 0x000fe200078e021c */
[----:B------:R-:W-:Y:S01]  /*1320*/  STL [R1+0xe00], R8 ;  /* 0x000e000801007387 */ /* 0x000fe20000100800 */
[----:B------:R-:W-:-:S04]  /*1330*/  IMAD.HI.U32 R30, R4, R35, RZ ;  /* 0x00000023041e7227 */ /* 0x000fc800078e00ff */
        /* <DEDUP_REMOVED lines=9> */
[C---:B------:R-:W-:Y:S01]  /*13d0*/  VIADD R9, R7.reuse, 0x24 ;  /* 0x0000002407097836 */ /* 0x040fe20000000000 */
[----:B------:R-:W-:Y:S01]  /*13e0*/  IADD3 R10, -R10, RZ, RZ ;  /* 0x000000ff0a0a7210 */ /* 0x000fe20007ffe1ff */
[C---:B-1----:R-:W-:Y:S02]  /*13f0*/  VIADD R6, R7.reuse, 0x23 ;  /* 0x0000002307067836 */ /* 0x042fe40000000000 */
[----:B------:R-:W-:Y:S02]  /*1400*/  VIADD R8, R7, 0x26 ;  /* 0x0000002607087836 */ /* 0x000fe40000000000 */
[C---:B------:R-:W-:Y:S01]  /*1410*/  IMAD R29, R3.reuse, R32, R31 ;  /* 0x00000020031d7224 */ /* 0x040fe200078e021f */
[----:B------:R1:W-:Y:S01]  /*1420*/  STL [R1+0xe14], R6 ;  /* 0x000e140601007387 */ /* 0x0003e20000100800 */
[----:B------:R-:W-:Y:S01]  /*1430*/  IABS R33, R6 ;  /* 0x0000000600217213 */ /* 0x000fe20000000000 */
[----:B------:R-:W-:Y:S01]  /*1440*/  IMAD R32, R3, R10, R37 ;  /* 0x0000000a03207224 */ /* 0x000fe200078e0225 */
[----:B------:R-:W-:Y:S01]  /*1450*/  IABS R37, R9 ;  /* 0x0000000900257213 */ /* 0x000fe20000000000 */
[----:B------:R-:W-:Y:S01]  /*1460*/  STL [R1+0xe18], R9 ;  /* 0x000e180901007387 */ /* 0x000fe20000100800 */
[----:B------:R-:W-:Y:S01]  /*1470*/  IABS R40, R8 ;  /* 0x0000000800287213 */ /* 0x000fe20000000000 */
[----:B------:R-:W-:-:S04]  /*1480*/  IMAD.HI.U32 R10, R4, R33, RZ ;  /* 0x00000021040a7227 */ /* 0x000fc800078e00ff */
[----:B-1----:R-:W-:Y:S02]  /*1490*/  VIADD R6, R7, 0x25 ;  /* 0x0000002507067836 */ /* 0x002fe40000000000 */
[----:B------:R-:W-:Y:S02]  /*14a0*/  IMAD R31, R3, R36, R35 ;  /* 0x00000024031f7224 */ /* 0x000fe400078e0223 */
[----:B------:R-:W-:Y:S01]  /*14b0*/  IMAD.MOV R36, RZ, RZ, -R10 ;  /* 0x000000ffff247224 */ /* 0x000fe200078e0a0a */
[----:B------:R1:W-:Y:S01]  /*14c0*/  STL [R1+0xe20], R6 ;  /* 0x000e200601007387 */ /* 0x0003e20000100800 */
[----:B------:R-:W-:Y:S01]  /*14d0*/  IABS R38, R6 ;  /* 0x0000000600267213 */ /* 0x000fe20000000000 */
[C---:B------:R-:W-:Y:S02]  /*14e0*/  IMAD.HI.U32 R10, R4.reuse, R37, RZ ;  /* 0x00000025040a7227 */ /* 0x040fe400078e00ff */
[----:B------:R-:W-:Y:S02]  /*14f0*/  STL [R1+0xe24], R8 ;  /* 0x000e240801007387 */ /* 0x000fe40000100800 */
[----:B------:R-:W-:-:S04]  /*1500*/  IMAD.HI.U32 R34, R4, R38, RZ ;  /* 0x0000002604227227 */ /* 0x000fc800078e00ff */
[----:B-1----:R-:W-:Y:S02]  /*1510*/  VIADD R6, R7, 0x27 ;  /* 0x0000002707067836 */ /* 0x002fe40000000000 */
[----:B------:R-:W-:-:S03]  /*1520*/  IMAD.HI.U32 R35, R4, R40, RZ ;  /* 0x0000002804237227 */ /* 0x000fc600078e00ff */
[----:B------:R-:W-:Y:S01]  /*1530*/  IABS R42, R6 ;  /* 0x00000006002a7213 */ /* 0x000fe20000000000 */
[----:B------:R1:W-:Y:S01]  /*1540*/  STL [R1+0xe28], R6 ;  /* 0x000e280601007387 */ /* 0x0003e20000100800 */
[----:B------:R-:W-:Y:S01]  /*1550*/  IMAD R33, R3, R36, R33 ;  /* 0x0000002403217224 */ /* 0x000fe200078e0221 */
[----:B------:R-:W-:Y:S01]  /*1560*/  IADD3 R41, -R35, RZ, RZ ;  /* 0x000000ff23297210 */ /* 0x000fe20007ffe1ff */
[----:B------:R-:W-:Y:S02]  /*1570*/  IMAD.MOV R36, RZ, RZ, -R10 ;  /* 0x000000ffff247224 */ /* 0x000fe400078e0a0a */
[----:B------:R-:W-:Y:S02]  /*1580*/  IMAD.MOV R39, RZ, RZ, -R34 ;  /* 0x000000ffff277224 */ /* 0x000fe400078e0a22 */
[----:B------:R-:W-:-:S04]  /*1590*/  IMAD.HI.U32 R10, R4, R42, RZ ;  /* 0x0000002a040a7227 */ /* 0x000fc800078e00ff */
[----:B-1----:R-:W-:Y:S02]  /*15a0*/  VIADD R6, R7, 0x28 ;  /* 0x0000002807067836 */ /* 0x002fe40000000000 */
[----:B------:R-:W-:Y:S02]  /*15b0*/  IMAD R35, R3, R39, R38 ;  /* 0x0000002703237224 */ /* 0x000fe400078e0226 */
[----:B------:R-:W-:Y:S01]  /*15c0*/  IMAD.MOV R10, RZ, RZ, -R10 ;  /* 0x000000ffff0a7224 */ /* 0x000fe200078e0a0a */
[----:B------:R1:W-:Y:S01]  /*15d0*/  STL [R1+0xe34], R6 ;  /* 0x000e340601007387 */ /* 0x0003e20000100800 */
[----:B------:R-:W-:Y:S01]  /*15e0*/  IABS R38, R6 ;  /* 0x0000000600267213 */ /* 0x000fe20000000000 */
[----:B------:R-:W-:Y:S02]  /*15f0*/  VIADD R9, R7, 0x29 ;  /* 0x0000002907097836 */ /* 0x000fe40000000000 */
[C---:B------:R-:W-:Y:S02]  /*1600*/  IMAD R34, R3.reuse, R36, R37 ;  /* 0x0000002403227224 */ /* 0x040fe400078e0225 */
[----:B------:R-:W-:Y:S01]  /*1610*/  IMAD R37, R3, R10, R42 ;  /* 0x0000000a03257224 */ /* 0x000fe200078e022a */
[----:B------:R-:W-:Y:S01]  /*1620*/  STL [R1+0xe40], R9 ;  /* 0x000e400901007387 */ /* 0x000fe20000100800 */
[----:B------:R-:W-:-:S02]  /*1630*/  VIADD R8, R7, 0x2b ;  /* 0x0000002b07087836 */ /* 0x000fc40000000000 */
[----:B-1----:R-:W-:Y:S02]  /*1640*/  VIADD R6, R7, 0x2a ;  /* 0x0000002a07067836 */ /* 0x002fe40000000000 */
[C---:B------:R-:W-:Y:S01]  /*1650*/  IMAD.HI.U32 R10, R4.reuse, R38, RZ ;  /* 0x00000026040a7227 */ /* 0x040fe200078e00ff */
[----:B------:R-:W-:Y:S02]  /*1660*/  IABS R45, R8 ;  /* 0x00000008002d7213 */ /* 0x000fe40000000000 */
[----:B------:R-:W-:Y:S01]  /*1670*/  IABS R43, R6 ;  /* 0x00000006002b7213 */ /* 0x000fe20000000000 */
[C---:B------:R-:W-:Y:S01]  /*1680*/  IMAD R36, R3.reuse, R41, R40 ;  /* 0x0000002903247224 */ /* 0x040fe200078e0228 */
[----:B------:R1:W-:Y:S01]  /*1690*/  STL [R1+0xe44], R6 ;  /* 0x000e440601007387 */ /* 0x0003e20000100800 */
[----:B------:R-:W-:Y:S01]  /*16a0*/  IMAD.MOV R40, RZ, RZ, -R10 ;  /* 0x000000ffff287224 */ /* 0x000fe200078e0a0a */
[----:B------:R-:W-:Y:S01]  /*16b0*/  IABS R41, R9 ;  /* 0x0000000900297213 */ /* 0x000fe20000000000 */
[----:B------:R-:W-:Y:S01]  /*16c0*/  IMAD.HI.U32 R39, R4, R43, RZ ;  /* 0x0000002b04277227 */ /* 0x000fe200078e00ff */
[----:B------:R-:W-:Y:S03]  /*16d0*/  STL [R1+0xe48], R8 ;  /* 0x000e480801007387 */ /* 0x000fe60000100800 */
[----:B------:R-:W-:-:S02]  /*16e0*/  IMAD R38, R3, R40, R38 ;  /* 0x0000002803267224 */ /* 0x000fc400078e0226 */
[----:B------:R-:W-:-:S04]  /*16f0*/  IMAD.HI.U32 R40, R4, R45, RZ ;  /* 0x0000002d04287227 */ /* 0x000fc800078e00ff */
[----:B-1----:R-:W-:Y:S02]  /*1700*/  VIADD R6, R7, 0x2c ;  /* 0x0000002c07067836 */ /* 0x002fe40000000000 */
[----:B------:R-:W-:-:S03]  /*1710*/  IMAD.HI.U32 R10, R4, R41, RZ ;  /* 0x00000029040a7227 */ /* 0x000fc600078e00ff */
[----:B------:R1:W-:Y:S01]  /*1720*/  STL [R1+0xe4c], R6 ;  /* 0x000e4c0601007387 */ /* 0x0003e20000100800 */
[----:B------:R-:W-:Y:S01]  /*1730*/  IABS R47, R6 ;  /* 0x00000006002f7213 */ /* 0x000fe20000000000 */
[----:B------:R-:W-:Y:S02]  /*1740*/  IMAD.MOV R44, RZ, RZ, -R39 ;  /* 0x000000ffff2c7224 */ /* 0x000fe400078e0a27 */
[----:B------:R-:W-:Y:S02]  /*1750*/  IMAD.MOV R46, RZ, RZ, -R40 ;  /* 0x000000ffff2e7224 */ /* 0x000fe400078e0a28 */
[----:B------:R-:W-:Y:S02]  /*1760*/  IMAD.MOV R42, RZ, RZ, -R10 ;  /* 0x000000ffff2a7224 */ /* 0x000fe400078e0a0a */
[----:B------:R-:W-:Y:S01]  /*1770*/  IMAD R40, R3, R44, R43 ;  /* 0x0000002c03287224 */ /* 0x000fe200078e022b */
[----:B-1----:R-:W-:Y:S01]  /*1780*/  IADD3 R6, R7, 0x2d, RZ ;  /* 0x0000002d07067810 */ /* 0x002fe20007ffe0ff */
[----:B------:R-:W-:-:S03]  /*1790*/  IMAD.HI.U32 R10, R4, R47, RZ ;  /* 0x0000002f040a7227 */ /* 0x000fc600078e00ff */
[----:B------:R-:W-:Y:S01]  /*17a0*/  IABS R43, R6 ;  /* 0x00000006002b7213 */ /* 0x000fe20000000000 */
[----:B------:R1:W-:Y:S01]  /*17b0*/  STL [R1+0xe58], R6 ;  /* 0x000e580601007387 */ /* 0x0003e20000100800 */
[C---:B------:R-:W-:Y:S02]  /*17c0*/  VIADD R9, R7.reuse, 0x2e ;  /* 0x0000002e07097836 */ /* 0x040fe40000000000 */
[----:B------:R-:W-:Y:S02]  /*17d0*/  IMAD.MOV R10, RZ, RZ, -R10 ;  /* 0x000000ffff0a7224 */ /* 0x000fe400078e0a0a */
[----:B------:R-:W-:Y:S01]  /*17e0*/  VIADD R8, R7, 0x30 ;  /* 0x0000003007087836 */ /* 0x000fe20000000000 */
[----:B------:R-:W-:Y:S01]  /*17f0*/  STL [R1+0xe60], R9 ;  /* 0x000e600901007387 */ /* 0x000fe20000100800 */
[C---:B------:R-:W-:Y:S02]  /*1800*/  IMAD R39, R3.reuse, R42, R41 ;  /* 0x0000002a03277224 */ /* 0x040fe400078e0229 */
[----:B------:R-:W-:Y:S01]  /*1810*/  IMAD R42, R3, R10, R47 ;  /* 0x0000000a032a7224 */ /* 0x000fe200078e022f */
[----:B------:R-:W-:Y:S01]  /*1820*/  IABS R47, R9 ;  /* 0x00000009002f7213 */ /* 0x000fe20000000000 */
[----:B-1----:R-:W-:Y:S01]  /*1830*/  VIADD R6, R7, 0x2f ;  /* 0x0000002f07067836 */ /* 0x002fe20000000000 */
[----:B------:R-:W-:Y:S01]  /*1840*/  IABS R50, R8 ;  /* 0x0000000800327213 */ /* 0x000fe20000000000 */
[----:B------:R-:W-:-:S03]  /*1850*/  IMAD.HI.U32 R10, R4, R43, RZ ;  /* 0x0000002b040a7227 */ /* 0x000fc600078e00ff */
[----:B------:R-:W-:Y:S01]  /*1860*/  IABS R48, R6 ;  /* 0x0000000600307213 */ /* 0x000fe20000000000 */
[----:B------:R1:W-:Y:S01]  /*1870*/  STL [R1+0xe64], R6 ;  /* 0x000e640601007387 */ /* 0x0003e20000100800 */
[----:B------:R-:W-:Y:S02]  /*1880*/  IMAD R41, R3, R46, R45 ;  /* 0x0000002e03297224 */ /* 0x000fe400078e022d */
[----:B------:R-:W-:Y:S01]  /*1890*/  IMAD.MOV R46, RZ, RZ, -R10 ;  /* 0x000000ffff2e7224 */ /* 0x000fe200078e0a0a */
[----:B------:R-:W-:Y:S01]  /*18a0*/  STL [R1+0xe6c], R8 ;  /* 0x000e6c0801007387 */ /* 0x000fe20000100800 */
[----:B------:R-:W-:-:S04]  /*18b0*/  IMAD.HI.U32 R44, R4, R48, RZ ;  /* 0x00000030042c7227 */ /* 0x000fc800078e00ff */
[----:B------:R-:W-:Y:S01]  /*18c0*/  IMAD.HI.U32 R10, R4, R47, RZ ;  /* 0x0000002f040a7227 */ /* 0x000fe200078e00ff */
[----:B------:R-:W-:-:S03]  /*18d0*/  IADD3 R49, -R44, RZ, RZ ;  /* 0x000000ff2c317210 */ /* 0x000fc60007ffe1ff */
[----:B-1----:R-:W-:Y:S02]  /*18e0*/  VIADD R6, R7, 0x31 ;  /* 0x0000003107067836 */ /* 0x002fe40000000000 */
[----:B------:R-:W-:-:S03]  /*18f0*/  IMAD.HI.U32 R45, R4, R50, RZ ;  /* 0x00000032042d7227 */ /* 0x000fc600078e00ff */
[----:B------:R-:W-:Y:S01]  /*1900*/  IABS R52, R6 ;  /* 0x0000000600347213 */ /* 0x000fe20000000000 */
[----:B------:R1:W-:Y:S01]  /*1910*/  STL [R1+0xe74], R6 ;  /* 0x000e740601007387 */ /* 0x0003e20000100800 */
[----:B------:R-:W-:Y:S02]  /*1920*/  IMAD R43, R3, R46, R43 ;  /* 0x0000002e032b7224 */ /* 0x000fe400078e022b */
[----:B------:R-:W-:Y:S02]  /*1930*/  IMAD.MOV R46, RZ, RZ, -R10 ;  /* 0x000000ffff2e7224 */ /* 0x000fe400078e0a0a */
[----:B------:R-:W-:-:S04]  /*1940*/  IMAD.HI.U32 R10, R4, R52, RZ ;  /* 0x00000034040a7227 */ /* 0x000fc800078e00ff */
[----:B------:R-:W-:Y:S02]  /*1950*/  IMAD.MOV R51, RZ, RZ, -R45 ;  /* 0x000000ffff337224 */ /* 0x000fe400078e0a2d */
[----:B-1----:R-:W-:Y:S02]  /*1960*/  VIADD R6, R7, 0x32 ;  /* 0x0000003207067836 */ /* 0x002fe40000000000 */
[----:B------:R-:W-:Y:S02]  /*1970*/  IMAD R45, R3, R49, R48 ;  /* 0x00000031032d7224 */ /* 0x000fe400078e0230 */
[----:B------:R-:W-:Y:S01]  /*1980*/  VIADD R9, R7, 0x33 ;  /* 0x0000003307097836 */ /* 0x000fe20000000000 */
[----:B------:R1:W-:Y:S01]  /*1990*/  STL [R1+0xe7c], R6 ;  /* 0x000e7c0601007387 */ /* 0x0003e20000100800 */
[----:B------:R-:W-:Y:S01]  /*19a0*/  IABS R48, R6 ;  /* 0x0000000600307213 */ /* 0x000fe20000000000 */
[----:B------:R-:W-:Y:S02]  /*19b0*/  IMAD.MOV R10, RZ, RZ, -R10 ;  /* 0x000000ffff0a7224 */ /* 0x000fe400078e0a0a */
[C---:B------:R-:W-:Y:S01]  /*19c0*/  IMAD R44, R3.reuse, R46, R47 ;  /* 0x0000002e032c7224 */ /* 0x040fe200078e022f */
[----:B------:R-:W-:Y:S01]  /*19d0*/  STL [R1+0xe80], R9 ;  /* 0x000e800901007387 */ /* 0x000fe20000100800 */
[C---:B------:R-:W-:Y:S01]  /*19e0*/  IMAD R46, R3.reuse, R51, R50 ;  /* 0x00000033032e7224 */ /* 0x040fe200078e0232 */
[----:B------:R-:W-:Y:S01]  /*19f0*/  IABS R51, R9 ;  /* 0x0000000900337213 */ /* 0x000fe20000000000 */
[----:B------:R-:W-:-:S02]  /*1a00*/  IMAD R47, R3, R10, R52 ;  /* 0x0000000a032f7224 */ /* 0x000fc400078e0234 */
[C---:B-1----:R-:W-:Y:S02]  /*1a10*/  VIADD R6, R7.reuse, 0x34 ;  /* 0x0000003407067836 */ /* 0x042fe40000000000 */
[----:B------:R-:W-:Y:S02]  /*1a20*/  VIADD R8, R7, 0x35 ;  /* 0x0000003507087836 */ /* 0x000fe40000000000 */
[C---:B------:R-:W-:Y:S01]  /*1a30*/  IMAD.HI.U32 R10, R4.reuse, R48, RZ ;  /* 0x00000030040a7227 */ /* 0x040fe200078e00ff */
[----:B------:R1:W-:Y:S01]  /*1a40*/  STL [R1+0xe88], R6 ;  /* 0x000e880601007387 */ /* 0x0003e20000100800 */
[----:B------:R-:W-:Y:S02]  /*1a50*/  IABS R53, R6 ;  /* 0x0000000600357213 */ /* 0x000fe40000000000 */
[----:B------:R-:W-:Y:S01]  /*1a60*/  IABS R55, R8 ;  /* 0x0000000800377213 */ /* 0x000fe20000000000 */
[----:B------:R-:W-:Y:S01]  /*1a70*/  IMAD.MOV R50, RZ, RZ, -R10 ;  /* 0x000000ffff327224 */ /* 0x000fe200078e0a0a */
[----:B------:R-:W-:Y:S01]  /*1a80*/  STL [R1+0xe90], R8 ;  /* 0x000e900801007387 */ /* 0x000fe20000100800 */
[----:B------:R-:W-:-:S04]  /*1a90*/  IMAD.HI.U32 R10, R4, R51, RZ ;  /* 0x00000033040a7227 */ /* 0x000fc800078e00ff */
[----:B-1----:R-:W-:Y:S01]  /*1aa0*/  VIADD R6, R7, 0x36 ;  /* 0x0000003607067836 */ /* 0x002fe20000000000 */
[----:B------:R-:W-:Y:S01]  /*1ab0*/  IADD3 R52, -R10, RZ, RZ ;  /* 0x000000ff0a347210 */ /* 0x000fe20007ffe1ff */
[----:B------:R-:W-:-:S03]  /*1ac0*/  IMAD.HI.U32 R49, R4, R53, RZ ;  /* 0x0000003504317227 */ /* 0x000fc600078e00ff */
[----:B------:R-:W-:Y:S01]  /*1ad0*/  IABS R57, R6 ;  /* 0x0000000600397213 */ /* 0x000fe20000000000 */
[----:B------:R-:W-:Y:S01]  /*1ae0*/  IMAD R48, R3, R50, R48 ;  /* 0x0000003203307224 */ /* 0x000fe200078e0230 */
[----:B------:R1:W-:Y:S01]  /*1af0*/  STL [R1+0xe94], R6 ;  /* 0x000e940601007387 */ /* 0x0003e20000100800 */
[----:B------:R-:W-:-:S04]  /*1b00*/  IMAD.HI.U32 R50, R4, R55, RZ ;  /* 0x0000003704327227 */ /* 0x000fc800078e00ff */
[----:B------:R-:W-:Y:S02]  /*1b10*/  IMAD.MOV R54, RZ, RZ, -R49 ;  /* 0x000000ffff367224 */ /* 0x000fe400078e0a31 */
[----:B------:R-:W-:-:S04]  /*1b20*/  IMAD.HI.U32 R10, R4, R57, RZ ;  /* 0x00000039040a7227 */ /* 0x000fc800078e00ff */
[----:B-1----:R-:W-:Y:S02]  /*1b30*/  VIADD R6, R7, 0x37 ;  /* 0x0000003707067836 */ /* 0x002fe40000000000 */
[----:B------:R-:W-:Y:S02]  /*1b40*/  IMAD.MOV R56, RZ, RZ, -R50 ;  /* 0x000000ffff387224 */ /* 0x000fe400078e0a32 */
[----:B------:R-:W-:Y:S01]  /*1b50*/  IMAD R50, R3, R54, R53 ;  /* 0x0000003603327224 */ /* 0x000fe200078e0235 */
[----:B------:R1:W-:Y:S01]  /*1b60*/  STL [R1+0xea0], R6 ;  /* 0x000ea00601007387 */ /* 0x0003e20000100800 */
[----:B------:R-:W-:Y:S01]  /*1b70*/  IABS R53, R6 ;  /* 0x0000000600357213 */ /* 0x000fe20000000000 */
[----:B------:R-:W-:Y:S02]  /*1b80*/  IMAD.MOV R10, RZ, RZ, -R10 ;  /* 0x000000ffff0a7224 */ /* 0x000fe400078e0a0a */
[----:B------:R-:W-:Y:S02]  /*1b90*/  VIADD R9, R7, 0x38 ;  /* 0x0000003807097836 */ /* 0x000fe40000000000 */
[----:B------:R-:W-:-:S02]  /*1ba0*/  IMAD R49, R3, R52, R51 ;  /* 0x0000003403317224 */ /* 0x000fc400078e0233 */
[----:B------:R-:W-:Y:S01]  /*1bb0*/  IMAD R52, R3, R10, R57 ;  /* 0x0000000a03347224 */ /* 0x000fe200078e0239 */
[----:B------:R-:W-:Y:S01]  /*1bc0*/  STL [R1+0xea8], R9 ;  /* 0x000ea80901007387 */ /* 0x000fe20000100800 */
[C---:B-1----:R-:W-:Y:S01]  /*1bd0*/  VIADD R6, R7.reuse, 0x39 ;  /* 0x0000003907067836 */ /* 0x042fe20000000000 */
[----:B------:R-:W-:Y:S01]  /*1be0*/  IABS R57, R9 ;  /* 0x0000000900397213 */ /* 0x000fe20000000000 */
[----:B------:R-:W-:Y:S02]  /*1bf0*/  VIADD R8, R7, 0x3a ;  /* 0x0000003a07087836 */ /* 0x000fe40000000000 */
[----:B------:R-:W-:Y:S01]  /*1c00*/  IMAD.HI.U32 R10, R4, R53, RZ ;  /* 0x00000035040a7227 */ /* 0x000fe200078e00ff */
[----:B------:R1:W-:Y:S01]  /*1c10*/  STL [R1+0xeac], R6 ;  /* 0x000eac0601007387 */ /* 0x0003e20000100800 */
[----:B------:R-:W-:Y:S02]  /*1c20*/  IABS R58, R6 ;  /* 0x00000006003a7213 */ /* 0x000fe40000000000 */
[----:B------:R-:W-:Y:S01]  /*1c30*/  IMAD R51, R3, R56, R55 ;  /* 0x0000003803337224 */ /* 0x000fe200078e0237 */
[----:B------:R-:W-:Y:S01]  /*1c40*/  IABS R60, R8 ;  /* 0x00000008003c7213 */ /* 0x000fe20000000000 */
[----:B------:R-:W-:Y:S01]  /*1c50*/  STL [R1+0xeb0], R8 ;  /* 0x000eb00801007387 */ /* 0x000fe20000100800 */
[----:B------:R-:W-:Y:S01]  /*1c60*/  IADD3 R56, -R10, RZ, RZ ;  /* 0x000000ff0a387210 */ /* 0x000fe20007ffe1ff */
[----:B------:R-:W-:-:S04]  /*1c70*/  IMAD.HI.U32 R10, R4, R57, RZ ;  /* 0x00000039040a7227 */ /* 0x000fc800078e00ff */
[----:B-1----:R-:W-:Y:S02]  /*1c80*/  VIADD R6, R7, 0x3b ;  /* 0x0000003b07067836 */ /* 0x002fe40000000000 */
[----:B------:R-:W-:-:S03]  /*1c90*/  IMAD.HI.U32 R54, R4, R58, RZ ;  /* 0x0000003a04367227 */ /* 0x000fc600078e00ff */
[----:B------:R-:W-:Y:S01]  /*1ca0*/  IABS R62, R6 ;  /* 0x00000006003e7213 */ /* 0x000fe20000000000 */
[----:B------:R1:W-:Y:S01]  /*1cb0*/  STL [R1+0xeb8], R6 ;  /* 0x000eb80601007387 */ /* 0x0003e20000100800 */
[----:B------:R-:W-:Y:S02]  /*1cc0*/  IMAD R53, R3, R56, R53 ;  /* 0x0000003803357224 */ /* 0x000fe400078e0235 */
[----:B------:R-:W-:-:S04]  /*1cd0*/  IMAD.HI.U32 R55, R4, R60, RZ ;  /* 0x0000003c04377227 */ /* 0x000fc800078e00ff */
[----:B------:R-:W-:Y:S02]  /*1ce0*/  IMAD.MOV R56, RZ, RZ, -R10 ;  /* 0x000000ffff387224 */ /* 0x000fe400078e0a0a */
[----:B------:R-:W-:Y:S02]  /*1cf0*/  IMAD.MOV R59, RZ, RZ, -R54 ;  /* 0x000000ffff3b7224 */ /* 0x000fe400078e0a36 */
[----:B-1----:R-:W-:Y:S02]  /*1d00*/  VIADD R6, R7, 0x3c ;  /* 0x0000003c07067836 */ /* 0x002fe40000000000 */
[----:B------:R-:W-:-:S03]  /*1d10*/  IMAD.HI.U32 R10, R4, R62, RZ ;  /* 0x0000003e040a7227 */ /* 0x000fc600078e00ff */
[----:B------:R1:W-:Y:S01]  /*1d20*/  STL [R1+0xec4], R6 ;  /* 0x000ec40601007387 */ /* 0x0003e20000100800 */
[----:B------:R-:W-:Y:S02]  /*1d30*/  IMAD.MOV R61, RZ, RZ, -R55 ;  /* 0x000000ffff3d7224 */ /* 0x000fe400078e0a37 */
[----:B------:R-:W-:Y:S01]  /*1d40*/  IMAD R55, R3, R59, R58 ;  /* 0x0000003b03377224 */ /* 0x000fe200078e023a */
[----:B------:R-:W-:Y:S01]  /*1d50*/  IABS R58, R6 ;  /* 0x00000006003a7213 */ /* 0x000fe20000000000 */
[----:B------:R-:W-:Y:S02]  /*1d60*/  IMAD.MOV R10, RZ, RZ, -R10 ;  /* 0x000000ffff0a7224 */ /* 0x000fe400078e0a0a */
[----:B------:R-:W-:Y:S02]  /*1d70*/  VIADD R9, R7, 0x3d ;  /* 0x0000003d07097836 */ /* 0x000fe40000000000 */
[----:B------:R-:W-:Y:S02]  /*1d80*/  IMAD R54, R3, R56, R57 ;  /* 0x0000003803367224 */ /* 0x000fe400078e0239 */
[----:B-1----:R-:W-:Y:S01]  /*1d90*/  VIADD R6, R7, 0x3e ;  /* 0x0000003e07067836 */ /* 0x002fe20000000000 */
[----:B------:R-:W-:Y:S01]  /*1da0*/  STL [R1+0xecc], R9 ;  /* 0x000ecc0901007387 */ /* 0x000fe20000100800 */
[----:B------:R-:W-:-:S02]  /*1db0*/  IMAD R57, R3, R10, R62 ;  /* 0x0000000a03397224 */ /* 0x000fc400078e023e */
[----:B------:R-:W-:Y:S01]  /*1dc0*/  VIADD R8, R7, 0x3f ;  /* 0x0000003f07087836 */ /* 0x000fe20000000000 */
[----:B------:R-:W-:Y:S01]  /*1dd0*/  IABS R63, R6 ;  /* 0x00000006003f7213 */ /* 0x000fe20000000000 */
[C---:B------:R-:W-:Y:S01]  /*1de0*/  IMAD.HI.U32 R10, R4.reuse, R58, RZ ;  /* 0x0000003a040a7227 */ /* 0x040fe200078e00ff */
[----:B------:R1:W-:Y:S02]  /*1df0*/  STL [R1+0xed0], R6 ;  /* 0x000ed00601007387 */ /* 0x0003e40000100800 */
[----:B------:R-:W-:Y:S01]  /*1e00*/  IABS R65, R8 ;  /* 0x0000000800417213 */ /* 0x000fe20000000000 */
[----:B------:R-:W-:Y:S01]  /*1e10*/  IMAD R56, R3, R61, R60 ;  /* 0x0000003d03387224 */ /* 0x000fe200078e023c */
[----:B------:R-:W-:Y:S01]  /*1e20*/  IABS R61, R9 ;  /* 0x00000009003d7213 */ /* 0x000fe20000000000 */
[----:B------:R-:W-:Y:S01]  /*1e30*/  IMAD.MOV R60, RZ, RZ, -R10 ;  /* 0x000000ffff3c7224 */ /* 0x000fe200078e0a0a */
[----:B------:R2:W-:Y:S01]  /*1e40*/  STL [R1+0xed4], R8 ;  /* 0x000ed40801007387 */ /* 0x0005e20000100800 */
[----:B------:R-:W-:Y:S01]  /*1e50*/  IMAD.HI.U32 R59, R4, R63, RZ ;  /* 0x0000003f043b7227 */ /* 0x000fe200078e00ff */
[----:B-1----:R-:W-:-:S03]  /*1e60*/  IADD3 R6, R7, 0x40, RZ ;  /* 0x0000004007067810 */ /* 0x002fc60007ffe0ff */
[----:B------:R-:W-:Y:S01]  /*1e70*/  IMAD.HI.U32 R10, R4, R61, RZ ;  /* 0x0000003d040a7227 */ /* 0x000fe200078e00ff */
[----:B------:R-:W-:-:S03]  /*1e80*/  IABS R67, R6 ;  /* 0x0000000600437213 */ /* 0x000fc60000000000 */
[----:B------:R-:W-:Y:S01]  /*1e90*/  IMAD R58, R3, R60, R58 ;  /* 0x0000003c033a7224 */ /* 0x000fe200078e023a */
[----:B------:R1:W-:Y:S01]  /*1ea0*/  STL [R1+0xedc], R6 ;  /* 0x000edc0601007387 */ /* 0x0003e20000100800 */
[----:B------:R-:W-:Y:S01]  /*1eb0*/  IMAD.HI.U32 R60, R4, R65, RZ ;  /* 0x00000041043c7227 */ /* 0x000fe200078e00ff */
[----:B--2---:R-:W-:-:S03]  /*1ec0*/  IADD3 R8, R7, 0x44, RZ ;  /* 0x0000004407087810 */ /* 0x004fc60007ffe0ff */
[----:B------:R-:W-:Y:S01]  /*1ed0*/  IMAD.MOV R64, RZ, RZ, -R59 ;  /* 0x000000ffff407224 */ /* 0x000fe200078e0a3b */
[----:B------:R-:W-:Y:S01]  /*1ee0*/  IABS R70, R8 ;  /* 0x0000000800467213 */ /* 0x000fe20000000000 */
[----:B------:R-:W-:Y:S02]  /*1ef0*/  IMAD.MOV R62, RZ, RZ, -R10 ;  /* 0x000000ffff3e7224 */ /* 0x000fe400078e0a0a */
[----:B------:R-:W-:-:S04]  /*1f00*/  IMAD.HI.U32 R10, R4, R67, RZ ;  /* 0x00000043040a7227 */ /* 0x000fc800078e00ff */
[----:B-1----:R-:W-:Y:S02]  /*1f10*/  VIADD R6, R7, 0x41 ;  /* 0x0000004107067836 */ /* 0x002fe40000000000 */
[----:B------:R-:W-:Y:S02]  /*1f20*/  IMAD.MOV R66, RZ, RZ, -R60 ;  /* 0x000000ffff427224 */ /* 0x000fe400078e0a3c */
[----:B------:R-:W-:Y:S01]  /*1f30*/  IMAD R60, R3, R64, R63 ;  /* 0x00000040033c7224 */ /* 0x000fe200078e023f */
[----:B------:R1:W-:Y:S01]  /*1f40*/  STL [R1+0xee8], R6 ;  /* 0x000ee80601007387 */ /* 0x0003e20000100800 */
[----:B------:R-:W-:Y:S01]  /*1f50*/  IABS R63, R6 ;  /* 0x00000006003f7213 */ /* 0x000fe20000000000 */
[----:B------:R-:W-:Y:S02]  /*1f60*/  VIADD R9, R7, 0x42 ;  /* 0x0000004207097836 */ /* 0x000fe40000000000 */
[----:B------:R-:W-:Y:S02]  /*1f70*/  IMAD.MOV R10, RZ, RZ, -R10 ;  /* 0x000000ffff0a7224 */ /* 0x000fe400078e0a0a */
[C---:B------:R-:W-:Y:S01]  /*1f80*/  IMAD R59, R3.reuse, R62, R61 ;  /* 0x0000003e033b7224 */ /* 0x040fe200078e023d */
[----:B------:R-:W-:Y:S01]  /*1f90*/  STL [R1+0xeec], R9 ;  /* 0x000eec0901007387 */ /* 0x000fe20000100800 */
[----:B------:R-:W-:Y:S01]  /*1fa0*/  IMAD R62, R3, R10, R67 ;  /* 0x0000000a033e7224 */ /* 0x000fe200078e0243 */
[----:B------:R-:W-:Y:S01]  /*1fb0*/  IABS R67, R9 ;  /* 0x0000000900437213 */ /* 0x000fe20000000000 */
[----:B-1----:R-:W-:-:S02]  /*1fc0*/  VIADD R6, R7, 0x43 ;  /* 0x0000004307067836 */ /* 0x002fc40000000000 */
[----:B------:R-:W-:-:S03]  /*1fd0*/  IMAD.HI.U32 R10, R4, R63, RZ ;  /* 0x0000003f040a7227 */ /* 0x000fc600078e00ff */
[----:B------:R1:W-:Y:S01]  /*1fe0*/  STL [R1+0xef4], R6 ;  /* 0x000ef40601007387 */ /* 0x0003e20000100800 */
[----:B------:R-:W-:Y:S01]  /*1ff0*/  IABS R68, R6 ;  /* 0x0000000600447213 */ /* 0x000fe20000000000 */
[----:B------:R-:W-:Y:S02]  /*2000*/  IMAD R61, R3, R66, R65 ;  /* 0x00000042033d7224 */ /* 0x000fe400078e0241 */
[----:B------:R-:W-:Y:S01]  /*2010*/  IMAD.MOV R66, RZ, RZ, -R10 ;  /* 0x000000ffff427224 */ /* 0x000fe200078e0a0a */
[----:B------:R-:W-:Y:S01]  /*2020*/  STL [R1+0xefc], R8 ;  /* 0x000efc0801007387 */ /* 0x000fe20000100800 */
        /* <DEDUP_REMOVED lines=17> */
[----:B------:R-:W-:Y:S01]  /*2140*/  IMAD R64, R3, R66, R67 ;  /* 0x0000004203407224 */ /* 0x000fe200078e0243 */
[----:B-1----:R-:W-:Y:S01]  /*2150*/  IADD3 R6, R7, 0x48, RZ ;  /* 0x0000004807067810 */ /* 0x002fe20007ffe0ff */
[----:B------:R-:W-:Y:S01]  /*2160*/  IMAD R67, R3, R10, R72 ;  /* 0x0000000a03437224 */ /* 0x000fe200078e0248 */
[----:B------:R1:W-:Y:S01]  /*2170*/  STL [R1+0xf10], R9 ;  /* 0x000f100901007387 */ /* 0x0003e20000100800 */
        /* <DEDUP_REMOVED lines=8> */
[----:B------:R-:W-:Y:S01]  /*2200*/  STL [R1+0xf1c], R8 ;  /* 0x000f1c0801007387 */ /* 0x000fe20000100800 */
[----:B------:R-:W-:Y:S01]  /*2210*/  IMAD.HI.U32 R69, R4, R73, RZ ;  /* 0x0000004904457227 */ /* 0x000fe200078e00ff */
[----:B-1----:R-:W-:-:S03]  /*2220*/  IADD3 R9, R7, 0x4c, RZ ;  /* 0x0000004c07097810 */ /* 0x002fc60007ffe0ff */
[----:B--2---:R-:W-:Y:S02]  /*2230*/  VIADD R6, R7, 0x4a ;  /* 0x0000004a07067836 */ /* 0x004fe40000000000 */
[----:B------:R-:W-:-:S03]  /*2240*/  IMAD.HI.U32 R10, R4, R71, RZ ;  /* 0x00000047040a7227 */ /* 0x000fc600078e00ff */
[----:B------:R-:W-:Y:S01]  /*2250*/  IABS R77, R6 ;  /* 0x00000006004d7213 */ /* 0x000fe20000000000 */
[----:B------:R-:W-:Y:S01]  /*2260*/  IMAD R68, R3, R70, R68 ;  /* 0x0000004603447224 */ /* 0x000fe200078e0244 */
[----:B------:R1:W-:Y:S01]  /*2270*/  STL [R1+0xf24], R6 ;  /* 0x000f240601007387 */ /* 0x0003e20000100800 */
[----:B------:R-:W-:-:S04]  /*2280*/  IMAD.HI.U32 R70, R4, R75, RZ ;  /* 0x0000004b04467227 */ /* 0x000fc800078e00ff */
[----:B------:R-:W-:Y:S02]  /*2290*/  IMAD.MOV R74, RZ, RZ, -R69 ;  /* 0x000000ffff4a7224 */ /* 0x000fe400078e0a45 */
[----:B------:R-:W-:Y:S02]  /*22a0*/  IMAD.MOV R72, RZ, RZ, -R10 ;  /* 0x000000ffff487224 */ /* 0x000fe400078e0a0a */
[----:B------:R-:W-:-:S04]  /*22b0*/  IMAD.HI.U32 R10, R4, R77, RZ ;  /* 0x0000004d040a7227 */ /* 0x000fc800078e00ff */
[----:B-1----:R-:W-:Y:S02]  /*22c0*/  VIADD R6, R7, 0x4b ;  /* 0x0000004b07067836 */ /* 0x002fe40000000000 */
[----:B------:R-:W-:Y:S02]  /*22d0*/  IMAD.MOV R76, RZ, RZ, -R70 ;  /* 0x000000ffff4c7224 */ /* 0x000fe400078e0a46 */
[C---:B------:R-:W-:Y:S01]  /*22e0*/  IMAD R70, R3.reuse, R74, R73 ;  /* 0x0000004a03467224 */ /* 0x040fe200078e0249 */
[----:B------:R1:W-:Y:S01]  /*22f0*/  STL [R1+0xf2c], R6 ;  /* 0x000f2c0601007387 */ /* 0x0003e20000100800 */
[----:B------:R-:W-:Y:S01]  /*2300*/  IABS R73, R6 ;  /* 0x0000000600497213 */ /* 0x000fe20000000000 */
[----:B------:R-:W-:Y:S02]  /*2310*/  IMAD.MOV R10, RZ, RZ, -R10 ;  /* 0x000000ffff0a7224 */ /* 0x000fe400078e0a0a */
[C---:B------:R-:W-:Y:S01]  /*2320*/  IMAD R69, R3.reuse, R72, R71 ;  /* 0x0000004803457224 */ /* 0x040fe200078e0247 */
[----:B------:R-:W-:Y:S01]  /*2330*/  STL [R1+0xf34], R9 ;  /* 0x000f340901007387 */ /* 0x000fe20000100800 */
[----:B------:R-:W-:Y:S01]  /*2340*/  IMAD R72, R3, R10, R77 ;  /* 0x0000000a03487224 */ /* 0x000fe200078e024d */
[----:B------:R-:W-:Y:S01]  /*2350*/  IABS R77, R9 ;  /* 0x00000009004d7213 */ /* 0x000fe20000000000 */
[----:B------:R-:W-:-:S02]  /*2360*/  VIADD R8, R7, 0x4e ;  /* 0x0000004e07087836 */ /* 0x000fc40000000000 */
[----:B-1----:R-:W-:Y:S02]  /*2370*/  VIADD R6, R7, 0x4d ;  /* 0x0000004d07067836 */ /* 0x002fe40000000000 */
[C---:B------:R-:W-:Y:S01]  /*2380*/  IMAD.HI.U32 R10, R4.reuse, R73, RZ ;  /* 0x00000049040a7227 */ /* 0x040fe200078e00ff */
[----:B------:R-:W-:Y:S02]  /*2390*/  IABS R80, R8 ;  /* 0x0000000800507213 */ /* 0x000fe40000000000 */
        /* <DEDUP_REMOVED lines=9> */
[----:B------:R-:W-:Y:S01]  /*2430*/  IMAD R73, R3, R76, R73 ;  /* 0x0000004c03497224 */ /* 0x000fe200078e0249 */
[----:B------:R1:W-:Y:S01]  /*2440*/  STL [R1+0xf44], R6 ;  /* 0x000f440601007387 */ /* 0x0003e20000100800 */
[----:B------:R-:W-:Y:S02]  /*2450*/  IMAD.MOV R76, RZ, RZ, -R10 ;  /* 0x000000ffff4c7224 */ /* 0x000fe400078e0a0a */
[----:B------:R-:W-:-:S04]  /*2460*/  IMAD.HI.U32 R75, R4, R80, RZ ;  /* 0x00000050044b7227 */ /* 0x000fc800078e00ff */
[----:B------:R-:W-:-:S04]  /*2470*/  IMAD.HI.U32 R10, R4, R82, RZ ;  /* 0x00000052040a7227 */ /* 0x000fc800078e00ff */
[----:B------:R-:W-:Y:S01]  /*2480*/  IMAD.MOV R79, RZ, RZ, -R74 ;  /* 0x000000ffff4f7224 */ /* 0x000fe200078e0a4a */
[----:B------:R-:W-:Y:S01]  /*2490*/  IADD3 R10, -R10, RZ, RZ ;  /* 0x000000ff0a0a7210 */ /* 0x000fe20007ffe1ff */
[----:B-1----:R-:W-:Y:S02]  /*24a0*/  VIADD R6, R7, 0x50 ;  /* 0x0000005007067836 */ /* 0x002fe40000000000 */
[----:B------:R-:W-:Y:S02]  /*24b0*/  IMAD.MOV R81, RZ, RZ, -R75 ;  /* 0x000000ffff517224 */ /* 0x000fe400078e0a4b */
[C---:B------:R-:W-:Y:S01]  /*24c0*/  IMAD R75, R3.reuse, R79, R78 ;  /* 0x0000004f034b7224 */ /* 0x040fe200078e024e */
[----:B------:R-:W-:Y:S01]  /*24d0*/  IABS R78, R6 ;  /* 0x00000006004e7213 */ /* 0x000fe20000000000 */
[----:B------:R1:W-:Y:S01]  /*24e0*/  STL [R1+0xf54], R6 ;  /* 0x000f540601007387 */ /* 0x0003e20000100800 */
[----:B------:R-:W-:Y:S02]  /*24f0*/  IMAD R74, R3, R76, R77 ;  /* 0x0000004c034a7224 */ /* 0x000fe400078e024d */
[----:B------:R-:W-:-:S02]  /*2500*/  VIADD R9, R7, 0x51 ;  /* 0x0000005107097836 */ /* 0x000fc40000000000 */
[----:B------:R-:W-:Y:S02]  /*2510*/  IMAD R77, R3, R10, R82 ;  /* 0x0000000a034d7224 */ /* 0x000fe400078e0252 */
[----:B------:R-:W-:Y:S01]  /*2520*/  VIADD R8, R7, 0x53 ;  /* 0x0000005307087836 */ /* 0x000fe20000000000 */
[----:B------:R2:W-:Y:S01]  /*2530*/  STL [R1+0xf5c], R9 ;  /* 0x000f5c0901007387 */ /* 0x0005e20000100800 */
[----:B------:R-:W-:-:S03]  /*2540*/  IMAD.HI.U32 R10, R4, R78, RZ ;  /* 0x0000004e040a7227 */ /* 0x000fc600078e00ff */
[----:B------:R-:W-:Y:S01]  /*2550*/  IABS R85, R8 ;  /* 0x0000000800557213 */ /* 0x000fe20000000000 */
[----:B-1----:R-:W-:Y:S02]  /*2560*/  VIADD R6, R7, 0x52 ;  /* 0x0000005207067836 */ /* 0x002fe40000000000 */
[----:B------:R-:W-:Y:S01]  /*2570*/  IMAD R76, R3, R81, R80 ;  /* 0x00000051034c7224 */ /* 0x000fe200078e0250 */
[----:B------:R-:W-:Y:S01]  /*2580*/  IABS R81, R9 ;  /* 0x0000000900517213 */ /* 0x000fe20000000000 */
[----:B------:R-:W-:Y:S01]  /*2590*/  IMAD.MOV R80, RZ, RZ, -R10 ;  /* 0x000000ffff507224 */ /* 0x000fe200078e0a0a */
[----:B------:R-:W-:Y:S01]  /*25a0*/  IABS R83, R6 ;  /* 0x0000000600537213 */ /* 0x000fe20000000000 */
[----:B------:R1:W-:Y:S01]  /*25b0*/  STL [R1+0xf58], R6 ;  /* 0x000f580601007387 */ /* 0x0003e20000100800 */
[----:B--2---:R-:W-:Y:S02]  /*25c0*/  VIADD R9, R7, 0x56 ;  /* 0x0000005607097836 */ /* 0x004fe40000000000 */
[----:B------:R-:W-:Y:S01]  /*25d0*/  IMAD R78, R3, R80, R78 ;  /* 0x00000050034e7224 */ /* 0x000fe200078e024e */
[----:B------:R-:W-:Y:S01]  /*25e0*/  STL [R1+0xf60], R8 ;  /* 0x000f600801007387 */ /* 0x000fe20000100800 */
[----:B------:R-:W-:-:S04]  /*25f0*/  IMAD.HI.U32 R79, R4, R83, RZ ;  /* 0x00000053044f7227 */ /* 0x000fc800078e00ff */
[----:B------:R-:W-:-:S04]  /*2600*/  IMAD.HI.U32 R80, R4, R85, RZ ;  /* 0x0000005504507227 */ /* 0x000fc800078e00ff */
[----:B-1----:R-:W-:Y:S01]  /*2610*/  VIADD R6, R7, 0x54 ;  /* 0x0000005407067836 */ /* 0x002fe20000000000 */
[----:B------:R-:W-:Y:S01]  /*2620*/  IADD3 R86, -R80, RZ, RZ ;  /* 0x000000ff50567210 */ /* 0x000fe20007ffe1ff */
[----:B------:R-:W-:-:S03]  /*2630*/  IMAD.HI.U32 R10, R4, R81, RZ ;  /* 0x00000051040a7227 */ /* 0x000fc600078e00ff */
[----:B------:R1:W-:Y:S01]  /*2640*/  STL [R1+0xf68], R6 ;  /* 0x000f680601007387 */ /* 0x0003e20000100800 */
[----:B------:R-:W-:Y:S01]  /*2650*/  IABS R87, R6 ;  /* 0x0000000600577213 */ /* 0x000fe20000000000 */
        /* <DEDUP_REMOVED lines=9> */
[C---:B------:R-:W-:Y:S01]  /*26f0*/  IMAD R79, R3.reuse, R82, R81 ;  /* 0x00000052034f7224 */ /* 0x040fe200078e0251 */
[----:B------:R-:W-:Y:S01]  /*2700*/  STL [R1+0xf74], R9 ;  /* 0x000f740901007387 */ /* 0x000fe20000100800 */
[----:B------:R-:W-:Y:S01]  /*2710*/  IMAD R82, R3, R10, R87 ;  /* 0x0000000a03527224 */ /* 0x000fe200078e0257 */
[----:B------:R-:W-:Y:S01]  /*2720*/  IABS R87, R9 ;  /* 0x0000000900577213 */ /* 0x000fe20000000000 */
[----:B------:R-:W-:Y:S01]  /*2730*/  IMAD.HI.U32 R10, R4, R83, RZ ;  /* 0x00000053040a7227 */ /* 0x000fe200078e00ff */
[----:B------:R-:W-:-:S03]  /*2740*/  IABS R90, R8 ;  /* 0x00000008005a7213 */ /* 0x000fc60000000000 */
[----:B-1----:R-:W-:Y:S02]  /*2750*/  VIADD R6, R7, 0x57 ;  /* 0x0000005707067836 */ /* 0x002fe40000000000 */
[----:B------:R-:W-:Y:S02]  /*2760*/  IMAD R81, R3, R86, R85 ;  /* 0x0000005603517224 */ /* 0x000fe400078e0255 */
[----:B------:R-:W-:Y:S01]  /*2770*/  IMAD.MOV R86, RZ, RZ, -R10 ;  /* 0x000000ffff567224 */ /* 0x000fe200078e0a0a */
[----:B------:R-:W-:Y:S01]  /*2780*/  IABS R88, R6 ;  /* 0x0000000600587213 */ /* 0x000fe20000000000 */
[----:B------:R1:W-:Y:S01]  /*2790*/  STL [R1+0xf80], R6 ;  /* 0x000f800601007387 */ /* 0x0003e20000100800 */
[----:B------:R-:W-:-:S03]  /*27a0*/  IMAD.HI.U32 R10, R4, R87, RZ ;  /* 0x00000057040a7227 */ /* 0x000fc600078e00ff */
[----:B------:R-:W-:Y:S01]  /*27b0*/  STL [R1+0xf88], R8 ;  /* 0x000f880801007387 */ /* 0x000fe20000100800 */
[----:B------:R-:W-:-:S04]  /*27c0*/  IMAD.HI.U32 R84, R4, R88, RZ ;  /* 0x0000005804547227 */ /* 0x000fc800078e00ff */
[----:B------:R-:W-:-:S04]  /*27d0*/  IMAD.HI.U32 R85, R4, R90, RZ ;  /* 0x0000005a04557227 */ /* 0x000fc800078e00ff */
[----:B-1----:R-:W-:Y:S02]  /*27e0*/  VIADD R6, R7, 0x59 ;  /* 0x0000005907067836 */ /* 0x002fe40000000000 */
[----:B------:R-:W-:Y:S02]  /*27f0*/  IMAD.MOV R89, RZ, RZ, -R84 ;  /* 0x000000ffff597224 */ /* 0x000fe400078e0a54 */
[----:B------:R-:W-:Y:S01]  /*2800*/  IMAD R83, R3, R86, R83 ;  /* 0x0000005603537224 */ /* 0x000fe200078e0253 */
[----:B------:R-:W-:Y:S01]  /*2810*/  IABS R92, R6 ;  /* 0x00000006005c7213 */ /* 0x000fe20000000000 */
[----:B------:R1:W-:Y:S01]  /*2820*/  STL [R1+0xf94], R6 ;  /* 0x000f940601007387 */ /* 0x0003e20000100800 */
[----:B------:R-:W-:Y:S02]  /*2830*/  IMAD.MOV R86, RZ, RZ, -R10 ;  /* 0x000000ffff567224 */ /* 0x000fe400078e0a0a */
[----:B------:R-:W-:Y:S02]  /*2840*/  IMAD.MOV R91, RZ, RZ, -R85 ;  /* 0x000000ffff5b7224 */ /* 0x000fe400078e0a55 */
[----:B------:R-:W-:-:S04]  /*2850*/  IMAD.HI.U32 R10, R4, R92, RZ ;  /* 0x0000005c040a7227 */ /* 0x000fc800078e00ff */
[----:B------:R-:W-:Y:S01]  /*2860*/  IMAD R85, R3, R89, R88 ;  /* 0x0000005903557224 */ /* 0x000fe200078e0258 */
[C---:B-1----:R-:W-:Y:S01]  /*2870*/  IADD3 R6, R7.reuse, 0x5a, RZ ;  /* 0x0000005a07067810 */ /* 0x042fe20007ffe0ff */
[----:B------:R-:W-:Y:S02]  /*2880*/  IMAD.MOV R10, RZ, RZ, -R10 ;  /* 0x000000ffff0a7224 */ /* 0x000fe400078e0a0a */
[----:B------:R-:W-:Y:S01]  /*2890*/  VIADD R9, R7, 0x5b ;  /* 0x0000005b07097836 */ /* 0x000fe20000000000 */
[----:B------:R-:W-:Y:S01]  /*28a0*/  IABS R88, R6 ;  /* 0x0000000600587213 */ /* 0x000fe20000000000 */
[----:B------:R1:W-:Y:S01]  /*28b0*/  STL [R1+0xf8c], R6 ;  /* 0x000f8c0601007387 */ /* 0x0003e20000100800 */
[C---:B------:R-:W-:Y:S02]  /*28c0*/  IMAD R84, R3.reuse, R86, R87 ;  /* 0x0000005603547224 */ /* 0x040fe400078e0257 */
[----:B------:R-:W-:Y:S01]  /*28d0*/  IMAD R87, R3, R10, R92 ;  /* 0x0000000a03577224 */ /* 0x000fe200078e025c */
[----:B------:R2:W-:Y:S01]  /*28e0*/  STL [R1+0xf9c], R9 ;  /* 0x000f9c0901007387 */ /* 0x0005e20000100800 */
[----:B------:R-:W-:-:S02]  /*28f0*/  VIADD R8, R7, 0x5d ;  /* 0x0000005d07087836 */ /* 0x000fc40000000000 */
        /* <DEDUP_REMOVED lines=9> */
[C---:B------:R-:W-:Y:S01]  /*2990*/  IMAD.HI.U32 R10, R4.reuse, R91, RZ ;  /* 0x0000005b040a7227 */ /* 0x040fe200078e00ff */
[----:B------:R-:W-:Y:S03]  /*29a0*/  STL [R1+0xfac], R8 ;  /* 0x000fac0801007387 */ /* 0x000fe60000100800 */
[----:B------:R-:W-:-:S04]  /*29b0*/  IMAD.HI.U32 R89, R4, R93, RZ ;  /* 0x0000005d04597227 */ /* 0x000fc800078e00ff */
[----:B-1----:R-:W-:Y:S01]  /*29c0*/  VIADD R6, R7, 0x5e ;  /* 0x0000005e07067836 */ /* 0x002fe20000000000 */
[----:B------:R-:W-:Y:S01]  /*29d0*/  IADD3 R94, -R89, RZ, RZ ;  /* 0x000000ff595e7210 */ /* 0x000fe20007ffe1ff */
[----:B------:R-:W-:Y:S02]  /*29e0*/  IMAD R88, R3, R90, R88 ;  /* 0x0000005a03587224 */ /* 0x000fe400078e0258 */
[C---:B------:R-:W-:Y:S01]  /*29f0*/  IMAD.HI.U32 R90, R4.reuse, R95, RZ ;  /* 0x0000005f045a7227 */ /* 0x040fe200078e00ff */
[----:B------:R-:W-:Y:S01]  /*2a00*/  IABS R97, R6 ;  /* 0x0000000600617213 */ /* 0x000fe20000000000 */
[----:B------:R1:W-:Y:S02]  /*2a10*/  STL [R1+0xfa8], R6 ;  /* 0x000fa80601007387 */ /* 0x0003e40000100800 */
[----:B------:R-:W-:Y:S02]  /*2a20*/  IMAD.MOV R92, RZ, RZ, -R10 ;  /* 0x000000ffff5c7224 */ /* 0x000fe400078e0a0a */
[----:B------:R-:W-:-:S04]  /*2a30*/  IMAD.HI.U32 R10, R4, R97, RZ ;  /* 0x00000061040a7227 */ /* 0x000fc800078e00ff */
[----:B------:R-:W-:Y:S02]  /*2a40*/  IMAD.MOV R96, RZ, RZ, -R90 ;  /* 0x000000ffff607224 */ /* 0x000fe400078e0a5a */
[----:B-1----:R-:W-:Y:S02]  /*2a50*/  VIADD R6, R7, 0x5f ;  /* 0x0000005f07067836 */ /* 0x002fe40000000000 */
[C---:B------:R-:W-:Y:S02]  /*2a60*/  IMAD R90, R3.reuse, R94, R93 ;  /* 0x0000005e035a7224 */ /* 0x040fe400078e025d */
[----:B------:R-:W-:Y:S01]  /*2a70*/  IMAD.MOV R10, RZ, RZ, -R10 ;  /* 0x000000ffff0a7224 */ /* 0x000fe200078e0a0a */
[----:B------:R1:W-:Y:S01]  /*2a80*/  STL [R1+0xfb8], R6 ;  /* 0x000fb80601007387 */ /* 0x0003e20000100800 */
[----:B------:R-:W-:Y:S01]  /*2a90*/  IABS R93, R6 ;  /* 0x00000006005d7213 */ /* 0x000fe20000000000 */
[C---:B------:R-:W-:Y:S02]  /*2aa0*/  IMAD R89, R3.reuse, R92, R91 ;  /* 0x0000005c03597224 */ /* 0x040fe400078e025b */
[----:B------:R-:W-:Y:S01]  /*2ab0*/  IMAD R92, R3, R10, R97 ;  /* 0x0000000a035c7224 */ /* 0x000fe200078e0261 */
[----:B------:R-:W-:Y:S01]  /*2ac0*/  STL [R1+0xfc0], R9 ;  /* 0x000fc00901007387 */ /* 0x000fe20000100800 */
[----:B------:R-:W-:Y:S01]  /*2ad0*/  VIADD R8, R7, 0x62 ;  /* 0x0000006207087836 */ /* 0x000fe20000000000 */
[----:B------:R-:W-:Y:S01]  /*2ae0*/  IABS R97, R9 ;  /* 0x0000000900617213 */ /* 0x000fe20000000000 */
[----:B------:R-:W-:-:S03]  /*2af0*/  IMAD.HI.U32 R10, R4, R93, RZ ;  /* 0x0000005d040a7227 */ /* 0x000fc600078e00ff */
[----:B------:R-:W-:Y:S01]  /*2b00*/  IABS R100, R8 ;  /* 0x0000000800647213 */ /* 0x000fe20000000000 */
        /* <DEDUP_REMOVED lines=9> */
[----:B------:R-:W-:Y:S01]  /*2ba0*/  IMAD R93, R3, R96, R93 ;  /* 0x00000060035d7224 */ /* 0x000fe200078e025d */
[----:B------:R-:W-:Y:S01]  /*2bb0*/  IADD3 R96, -R10, RZ, RZ ;  /* 0x000000ff0a607210 */ /* 0x000fe20007ffe1ff */
        /* <DEDUP_REMOVED lines=9> */
[----:B------:R-:W-:Y:S01]  /*2c50*/  IABS R98, R6 ;  /* 0x0000000600627213 */ /* 0x000fe20000000000 */
[----:B------:R1:W-:Y:S01]  /*2c60*/  STL [R1+0xfdc], R6 ;  /* 0x000fdc0601007387 */ /* 0x0003e20000100800 */
[----:B------:R-:W-:Y:S02]  /*2c70*/  IMAD R94, R3, R96, R97 ;  /* 0x00000060035e7224 */ /* 0x000fe400078e0261 */
[----:B------:R-:W-:-:S02]  /*2c80*/  VIADD R9, R7, 0x65 ;  /* 0x0000006507097836 */ /* 0x000fc40000000000 */
[----:B------:R-:W-:Y:S02]  /*2c90*/  IMAD R97, R3, R10, R102 ;  /* 0x0000000a03617224 */ /* 0x000fe400078e0266 */
[----:B------:R-:W-:Y:S01]  /*2ca0*/  IMAD.HI.U32 R10, R4, R98, RZ ;  /* 0x00000062040a7227 */ /* 0x000fe200078e00ff */
[----:B------:R-:W-:Y:S03]  /*2cb0*/  STL [R1+0xfe8], R9 ;  /* 0x000fe80901007387 */ /* 0x000fe60000100800 */
[C---:B-1----:R-:W-:Y:S02]  /*2cc0*/  VIADD R6, R7.reuse, 0x66 ;  /* 0x0000006607067836 */ /* 0x042fe40000000000 */
[----:B------:R-:W-:Y:S02]  /*2cd0*/  VIADD R8, R7, 0x67 ;  /* 0x0000006707087836 */ /* 0x000fe40000000000 */
[----:B------:R-:W-:Y:S01]  /*2ce0*/  IMAD R96, R3, R101, R100 ;  /* 0x0000006503607224 */ /* 0x000fe200078e0264 */
[----:B------:R-:W-:Y:S01]  /*2cf0*/  IABS R103, R6 ;  /* 0x0000000600677213 */ /* 0x000fe20000000000 */
[----:B------:R1:W-:Y:S01]  /*2d00*/  STL [R1+0xfe4], R6 ;  /* 0x000fe40601007387 */ /* 0x0003e20000100800 */
[----:B------:R-:W-:-:S02]  /*2d10*/  IADD3 R100, -R10, RZ, RZ ;  /* 0x000000ff0a647210 */ /* 0x000fc40007ffe1ff */
[----:B------:R-:W-:Y:S01]  /*2d20*/  IABS R105, R8 ;  /* 0x0000000800697213 */ /* 0x000fe20000000000 */
[C---:B------:R-:W-:Y:S01]  /*2d30*/  IMAD.HI.U32 R99, R4.reuse, R103, RZ ;  /* 0x0000006704637227 */ /* 0x040fe200078e00ff */
[----:B------:R-:W-:Y:S01]  /*2d40*/  IABS R101, R9 ;  /* 0x0000000900657213 */ /* 0x000fe20000000000 */
[----:B------:R-:W-:Y:S02]  /*2d50*/  STL [R1+0xff0], R8 ;  /* 0x000ff00801007387 */ /* 0x000fe40000100800 */
[----:B------:R-:W-:Y:S02]  /*2d60*/  IMAD R98, R3, R100, R98 ;  /* 0x0000006403627224 */ /* 0x000fe400078e0262 */
[----:B-1----:R-:W-:Y:S02]  /*2d70*/  VIADD R6, R7, 0x68 ;  /* 0x0000006807067836 */ /* 0x002fe40000000000 */
[----:B------:R-:W-:-:S03]  /*2d80*/  IMAD.HI.U32 R100, R4, R105, RZ ;  /* 0x0000006904647227 */ /* 0x000fc600078e00ff */
[----:B------:R1:W-:Y:S01]  /*2d90*/  STL [R1+0x1004], R6 ;  /* 0x0010040601007387 */ /* 0x0003e20000100800 */
[----:B------:R-:W-:Y:S01]  /*2da0*/  IABS R107, R6 ;  /* 0x00000006006b7213 */ /* 0x000fe20000000000 */
[----:B------:R-:W-:Y:S02]  /*2db0*/  IMAD.MOV R104, RZ, RZ, -R99 ;  /* 0x000000ffff687224 */ /* 0x000fe400078e0a63 */
[----:B------:R-:W-:-:S04]  /*2dc0*/  IMAD.HI.U32 R10, R4, R101, RZ ;  /* 0x00000065040a7227 */ /* 0x000fc800078e00ff */
[----:B------:R-:W-:Y:S02]  /*2dd0*/  IMAD.MOV R106, RZ, RZ, -R100 ;  /* 0x000000ffff6a7224 */ /* 0x000fe400078e0a64 */
[----:B-1----:R-:W-:Y:S02]  /*2de0*/  VIADD R6, R7, 0x69 ;  /* 0x0000006907067836 */ /* 0x002fe40000000000 */
[----:B------:R-:W-:Y:S02]  /*2df0*/  IMAD R100, R3, R104, R103 ;  /* 0x0000006803647224 */ /* 0x000fe400078e0267 */
[----:B------:R-:W-:Y:S01]  /*2e00*/  IMAD.MOV R102, RZ, RZ, -R10 ;  /* 0x000000ffff667224 */ /* 0x000fe200078e0a0a */
[----:B------:R1:W-:Y:S01]  /*2e10*/  STL [R1+0x1020], R6 ;  /* 0x0010200601007387 */ /* 0x0003e20000100800 */
[----:B------:R-:W-:Y:S01]  /*2e20*/  IABS R103, R6 ;  /* 0x0000000600677213 */ /* 0x000fe20000000000 */
[----:B------:R-:W-:-:S04]  /*2e30*/  IMAD.HI.U32 R10, R4, R107, RZ ;  /* 0x0000006b040a7227 */ /* 0x000fc800078e00ff */
[C---:B------:R-:W-:Y:S02]  /*2e40*/  VIADD R9, R7.reuse, 0x6a ;  /* 0x0000006a07097836 */ /* 0x040fe40000000000 */
[C---:B------:R-:W-:Y:S02]  /*2e50*/  VIADD R8, R7.reuse, 0x6c ;  /* 0x0000006c07087836 */ /* 0x040fe40000000000 */
[----:B-1----:R-:W-:Y:S01]  /*2e60*/  VIADD R6, R7, 0x6b ;  /* 0x0000006b07067836 */ /* 0x002fe20000000000 */
[----:B------:R-:W-:Y:S01]  /*2e70*/  STL [R1+0x1030], R9 ;  /* 0x0010300901007387 */ /* 0x000fe20000100800 */
[----:B------:R-:W-:Y:S01]  /*2e80*/  IMAD.MOV R10, RZ, RZ, -R10 ;  /* 0x000000ffff0a7224 */ /* 0x000fe200078e0a0a */
[----:B------:R-:W-:Y:S01]  /*2e90*/  IABS R110, R8 ;  /* 0x00000008006e7213 */ /* 0x000fe20000000000 */
[C---:B------:R-:W-:Y:S01]  /*2ea0*/  IMAD R99, R3.reuse, R102, R101 ;  /* 0x0000006603637224 */ /* 0x040fe200078e0265 */
[----:B------:R-:W-:Y:S01]  /*2eb0*/  IABS R108, R6 ;  /* 0x00000006006c7213 */ /* 0x000fe20000000000 */
[----:B------:R1:W-:Y:S01]  /*2ec0*/  STL [R1+0x1038], R6 ;  /* 0x0010380601007387 */ /* 0x0003e20000100800 */
[----:B------:R-:W-:Y:S01]  /*2ed0*/  IMAD R102, R3, R10, R107 ;  /* 0x0000000a03667224 */ /* 0x000fe200078e026b */
[----:B------:R-:W-:Y:S01]  /*2ee0*/  IABS R107, R9 ;  /* 0x00000009006b7213 */ /* 0x000fe20000000000 */
[C---:B------:R-:W-:Y:S01]  /*2ef0*/  IMAD.HI.U32 R10, R4.reuse, R103, RZ ;  /* 0x00000067040a7227 */ /* 0x040fe200078e00ff */
[----:B------:R2:W-:Y:S03]  /*2f00*/  STL [R1+0x1040], R8 ;  /* 0x0010400801007387 */ /* 0x0005e60000100800 */
[----:B------:R-:W-:Y:S01]  /*2f10*/  IMAD.HI.U32 R104, R4, R108, RZ ;  /* 0x0000006c04687227 */ /* 0x000fe200078e00ff */
[----:B-1----:R-:W-:-:S03]  /*2f20*/  IADD3 R6, R7, 0x6d, RZ ;  /* 0x0000006d07067810 */ /* 0x002fc60007ffe0ff */
[----:B------:R-:W-:Y:S02]  /*2f30*/  IMAD R101, R3, R106, R105 ;  /* 0x0000006a03657224 */ /* 0x000fe400078e0269 */
[C---:B------:R-:W-:Y:S01]  /*2f40*/  IMAD.HI.U32 R105, R4.reuse, R110, RZ ;  /* 0x0000006e04697227 */ /* 0x040fe200078e00ff */
[----:B------:R-:W-:Y:S01]  /*2f50*/  IABS R112, R6 ;  /* 0x0000000600707213 */ /* 0x000fe20000000000 */
[----:B------:R1:W-:Y:S01]  /*2f60*/  STL [R1+0x104c], R6 ;  /* 0x00104c0601007387 */ /* 0x0003e20000100800 */
[----:B--2---:R-:W-:Y:S01]  /*2f70*/  IADD3 R8, R7, 0x71, RZ ;  /* 0x0000007107087810 */ /* 0x004fe20007ffe0ff */
[----:B------:R-:W-:Y:S02]  /*2f80*/  IMAD.MOV R106, RZ, RZ, -R10 ;  /* 0x000000ffff6a7224 */ /* 0x000fe400078e0a0a */
[----:B------:R-:W-:Y:S02]  /*2f90*/  IMAD.MOV R109, RZ, RZ, -R104 ;  /* 0x000000ffff6d7224 */ /* 0x000fe400078e0a68 */
[----:B------:R-:W-:-:S04]  /*2fa0*/  IMAD.HI.U32 R10, R4, R107, RZ ;  /* 0x0000006b040a7227 */ /* 0x000fc800078e00ff */
[----:B-1----:R-:W-:Y:S02]  /*2fb0*/  VIADD R6, R7, 0x6e ;  /* 0x0000006e07067836 */ /* 0x002fe40000000000 */
[----:B------:R-:W-:Y:S02]  /*2fc0*/  IMAD.MOV R111, RZ, RZ, -R105 ;  /* 0x000000ffff6f7224 */ /* 0x000fe400078e0a69 */
[C---:B------:R-:W-:Y:S01]  /*2fd0*/  IMAD R103, R3.reuse, R106, R103 ;  /* 0x0000006a03677224 */ /* 0x040fe200078e0267 */
[----:B------:R1:W-:Y:S01]  /*2fe0*/  STL [R1+0x1060], R6 ;  /* 0x0010600601007387 */ /* 0x0003e20000100800 */
[----:B------:R-:W-:Y:S01]  /*2ff0*/  IMAD R105, R3, R109, R108 ;  /* 0x0000006d03697224 */ /* 0x000fe200078e026c */
[----:B------:R-:W-:Y:S01]  /*3000*/  IABS R108, R6 ;  /* 0x00000006006c7213 */ /* 0x000fe20000000000 */
[----:B------:R-:W-:Y:S02]  /*3010*/  IMAD.MOV R106, RZ, RZ, -R10 ;  /* 0x000000ffff6a7224 */ /* 0x000fe400078e0a0a */
[----:B------:R-:W-:-:S02]  /*3020*/  VIADD R9, R7, 0x6f ;  /* 0x0000006f07097836 */ /* 0x000fc40000000000 */
[----:B------:R-:W-:-:S03]  /*3030*/  IMAD.HI.U32 R10, R4, R112, RZ ;  /* 0x00000070040a7227 */ /* 0x000fc600078e00ff */
[----:B------:R2:W-:Y:S01]  /*3040*/  STL [R1+0x1074], R9 ;  /* 0x0010740901007387 */ /* 0x0005e20000100800 */
[----:B-1----:R-:W-:Y:S01]  /*3050*/  VIADD R6, R7, 0x70 ;  /* 0x0000007007067836 */ /* 0x002fe20000000000 */
[----:B------:R-:W-:Y:S01]  /*3060*/  IABS R109, R9 ;  /* 0x00000009006d7213 */ /* 0x000fe20000000000 */
[C---:B------:R-:W-:Y:S02]  /*3070*/  IMAD R104, R3.reuse, R106, R107 ;  /* 0x0000006a03687224 */ /* 0x040fe400078e026b */
[----:B------:R-:W-:Y:S01]  /*3080*/  IMAD R106, R3, R111, R110 ;  /* 0x0000006f036a7224 */ /* 0x000fe200078e026e */
[----:B------:R-:W-:Y:S01]  /*3090*/  IABS R110, R6 ;  /* 0x00000006006e7213 */ /* 0x000fe20000000000 */
[----:B------:R-:W-:Y:S01]  /*30a0*/  IMAD.MOV R10, RZ, RZ, -R10 ;  /* 0x000000ffff0a7224 */ /* 0x000fe200078e0a0a */
[----:B------:R1:W-:Y:S01]  /*30b0*/  STL [R1+0x1078], R6 ;  /* 0x0010780601007387 */ /* 0x0003e20000100800 */
[----:B------:R-:W-:Y:S02]  /*30c0*/  IABS R111, R8 ;  /* 0x00000008006f7213 */ /* 0x000fe40000000000 */
[----:B------:R-:W-:Y:S01]  /*30d0*/  IMAD.HI.U32 R113, R4, R110, RZ ;  /* 0x0000006e04717227 */ /* 0x000fe200078e00ff */
[----:B------:R-:W-:Y:S01]  /*30e0*/  STL [R1+0x1084], R8 ;  /* 0x0010840801007387 */ /* 0x000fe20000100800 */
[----:B--2---:R-:W-:-:S02]  /*30f0*/  IADD3 R9, R7, 0x74, RZ ;  /* 0x0000007407097810 */ /* 0x004fc40007ffe0ff */
[----:B------:R-:W-:Y:S02]  /*3100*/  IMAD R107, R3, R10, R112 ;  /* 0x0000000a036b7224 */ /* 0x000fe400078e0270 */
[----:B------:R-:W-:-:S04]  /*3110*/  IMAD.HI.U32 R10, R4, R108, RZ ;  /* 0x0000006c040a7227 */ /* 0x000fc800078e00ff */
[----:B-1----:R-:W-:Y:S02]  /*3120*/  VIADD R6, R7, 0x72 ;  /* 0x0000007207067836 */ /* 0x002fe40000000000 */
[----:B------:R-:W-:Y:S02]  /*3130*/  IMAD.MOV R113, RZ, RZ, -R113 ;  /* 0x000000ffff717224 */ /* 0x000fe400078e0a71 */
[----:B------:R-:W-:Y:S01]  /*3140*/  IMAD.MOV R112, RZ, RZ, -R10 ;  /* 0x000000ffff707224 */ /* 0x000fe200078e0a0a */
[----:B------:R1:W-:Y:S01]  /*3150*/  STL [R1+0x1090], R6 ;  /* 0x0010900601007387 */ /* 0x0003e20000100800 */
[----:B------:R-:W-:Y:S01]  /*3160*/  IABS R114, R6 ;  /* 0x0000000600727213 */ /* 0x000fe20000000000 */
[C---:B------:R-:W-:Y:S02]  /*3170*/  IMAD R110, R3.reuse, R113, R110 ;  /* 0x00000071036e7224 */ /* 0x040fe400078e026e */
[----:B------:R-:W-:Y:S02]  /*3180*/  IMAD R108, R3, R112, R108 ;  /* 0x00000070036c7224 */ /* 0x000fe400078e026c */
[----:B------:R-:W-:-:S02]  /*3190*/  IMAD.MOV.U32 R112, RZ, RZ, R114 ;  /* 0x000000ffff707224 */ /* 0x000fc400078e0072 */
[----:B------:R-:W-:-:S04]  /*31a0*/  IMAD.HI.U32 R114, R4, R111, RZ ;  /* 0x0000006f04727227 */ /* 0x000fc800078e00ff */
[C---:B-1----:R-:W-:Y:S02]  /*31b0*/  VIADD R6, R7.reuse, 0x73 ;  /* 0x0000007307067836 */ /* 0x042fe40000000000 */
[----:B------:R-:W-:Y:S02]  /*31c0*/  IMAD.MOV R114, RZ, RZ, -R114 ;  /* 0x000000ffff727224 */ /* 0x000fe400078e0a72 */
[----:B------:R-:W-:Y:S01]  /*31d0*/  VIADD R8, R7, 0x76 ;  /* 0x0000007607087836 */ /* 0x000fe20000000000 */
[----:B------:R1:W-:Y:S01]  /*31e0*/  STL [R1+0x10a4], R6 ;  /* 0x0010a40601007387 */ /* 0x0003e20000100800 */
[----:B------:R-:W-:Y:S01]  /*31f0*/  IABS R113, R6 ;  /* 0x0000000600717213 */ /* 0x000fe20000000000 */
[----:B------:R-:W-:Y:S02]  /*3200*/  IMAD.HI.U32 R10, R4, R109, RZ ;  /* 0x0000006d040a7227 */ /* 0x000fe400078e00ff */
[----:B------:R-:W-:Y:S02]  /*3210*/  STL [R1+0x10b0], R9 ;  /* 0x0010b00901007387 */ /* 0x000fe40000100800 */
[----:B------:R-:W-:Y:S01]  /*3220*/  IMAD R111, R3, R114, R111 ;  /* 0x00000072036f7224 */ /* 0x000fe200078e026f */
[----:B------:R-:W-:Y:S01]  /*3230*/  IABS R114, R9 ;  /* 0x0000000900727213 */ /* 0x000fe20000000000 */
[----:B------:R-:W-:-:S02]  /*3240*/  IMAD.MOV R116, RZ, RZ, -R10 ;  /* 0x000000ffff747224 */ /* 0x000fc400078e0a0a */
[----:B-1----:R-:W-:Y:S02]  /*3250*/  VIADD R6, R7, 0x75 ;  /* 0x0000007507067836 */ /* 0x002fe40000000000 */
[----:B------:R-:W-:Y:S01]  /*3260*/  IMAD R109, R3, R116, R109 ;  /* 0x00000074036d7224 */ /* 0x000fe200078e026d */
[----:B------:R-:W-:Y:S01]  /*3270*/  IABS R116, R8 ;  /* 0x0000000800747213 */ /* 0x000fe20000000000 */
[C---:B------:R-:W-:Y:S01]  /*3280*/  IMAD.HI.U32 R120, R4.reuse, R114, RZ ;  /* 0x0000007204787227 */ /* 0x040fe200078e00ff */
[----:B------:R-:W-:Y:S01]  /*3290*/  IABS R115, R6 ;  /* 0x0000000600737213 */ /* 0x000fe20000000000 */
[----:B------:R1:W-:Y:S02]  /*32a0*/  STL [R1+0x10bc], R6 ;  /* 0x0010bc0601007387 */ /* 0x0003e40000100800 */
[----:B------:R-:W-:Y:S02]  /*32b0*/  IMAD.MOV R120, RZ, RZ, -R120 ;  /* 0x000000ffff787224 */ /* 0x000fe400078e0a78 */
[----:B------:R-:W-:Y:S01]  /*32c0*/  IMAD.HI.U32 R118, R4, R115, RZ ;  /* 0x0000007304767227 */ /* 0x000fe200078e00ff */
[----:B------:R-:W-:Y:S03]  /*32d0*/  STL [R1+0x10c4], R8 ;  /* 0x0010c40801007387 */ /* 0x000fe60000100800 */
[----:B------:R-:W-:-:S02]  /*32e0*/  IMAD.MOV R118, RZ, RZ, -R118 ;  /* 0x000000ffff767224 */ /* 0x000fc400078e0a76 */
[----:B-1----:R-:W-:Y:S02]  /*32f0*/  VIADD R6, R7, 0x77 ;  /* 0x0000007707067836 */ /* 0x002fe40000000000 */
[----:B------:R-:W-:Y:S02]  /*3300*/  IMAD R115, R3, R118, R115 ;  /* 0x0000007603737224 */ /* 0x000fe400078e0273 */
[----:B------:R-:W-:Y:S01]  /*3310*/  VIADD R9, R7, 0x79 ;  /* 0x0000007907097836 */ /* 0x000fe20000000000 */
[----:B------:R1:W-:Y:S01]  /*3320*/  STL [R1+0x10d4], R6 ;  /* 0x0010d40601007387 */ /* 0x0003e20000100800 */
[----:B------:R-:W-:Y:S01]  /*3330*/  IABS R117, R6 ;  /* 0x0000000600757213 */ /* 0x000fe20000000000 */
[----:B------:R-:W-:-:S04]  /*3340*/  IMAD.HI.U32 R119, R4, R116, RZ ;  /* 0x0000007404777227 */ /* 0x000fc800078e00ff */
[----:B------:R-:W-:Y:S02]  /*3350*/  IMAD R114, R3, R120, R114 ;  /* 0x0000007803727224 */ /* 0x000fe400078e0272 */
[----:B------:R-:W-:Y:S02]  /*3360*/  IMAD.MOV R119, RZ, RZ, -R119 ;  /* 0x000000ffff777224 */ /* 0x000fe400078e0a77 */
[C---:B-1----:R-:W-:Y:S02]  /*3370*/  VIADD R6, R7.reuse, 0x78 ;  /* 0x0000007807067836 */ /* 0x042fe40000000000 */
[----:B------:R-:W-:Y:S02]  /*3380*/  VIADD R8, R7, 0x7b ;  /* 0x0000007b07087836 */ /* 0x000fe40000000000 */
[----:B------:R-:W-:Y:S01]  /*3390*/  IMAD R116, R3, R119, R116 ;  /* 0x0000007703747224 */ /* 0x000fe200078e0274 */
[----:B------:R1:W-:Y:S01]  /*33a0*/  STL [R1+0x1108], R6 ;  /* 0x0011080601007387 */ /* 0x0003e20000100800 */
[----:B------:R-:W-:Y:S01]  /*33b0*/  IABS R118, R6 ;  /* 0x0000000600767213 */ /* 0x000fe20000000000 */
[----:B------:R-:W-:Y:S01]  /*33c0*/  IMAD.HI.U32 R10, R4, R112, RZ ;  /* 0x00000070040a7227 */ /* 0x000fe200078e00ff */
[----:B------:R-:W-:Y:S01]  /*33d0*/  IABS R119, R9 ;  /* 0x0000000900777213 */ /* 0x000fe20000000000 */
[----:B------:R2:W-:Y:S01]  /*33e0*/  STL [R1+0x10f4], R9 ;  /* 0x0010f40901007387 */ /* 0x0005e20000100800 */
[----:B------:R-:W-:Y:S01]  /*33f0*/  IABS R121, R8 ;  /* 0x0000000800797213 */ /* 0x000fe20000000000 */
[----:B------:R-:W-:-:S02]  /*3400*/  IMAD.MOV R10, RZ, RZ, -R10 ;  /* 0x000000ffff0a7224 */ /* 0x000fc400078e0a0a */
[----:B------:R-:W-:-:S04]  /*3410*/  IMAD.HI.U32 R125, R4, R119, RZ ;  /* 0x00000077047d7227 */ /* 0x000fc800078e00ff */
[----:B-1----:R-:W-:Y:S02]  /*3420*/  VIADD R6, R7, 0x7a ;  /* 0x0000007a07067836 */ /* 0x002fe40000000000 */
[----:B------:R-:W-:-:S03]  /*3430*/  IMAD.HI.U32 R124, R4, R121, RZ ;  /* 0x00000079047c7227 */ /* 0x000fc600078e00ff */
[----:B------:R-:W-:Y:S01]  /*3440*/  IABS R120, R6 ;  /* 0x0000000600787213 */ /* 0x000fe20000000000 */
[----:B------:R1:W-:Y:S01]  /*3450*/  STL [R1+0x10f8], R6 ;  /* 0x0010f80601007387 */ /* 0x0003e20000100800 */
[----:B------:R-:W-:Y:S01]  /*3460*/  IMAD.MOV R125, RZ, RZ, -R125 ;  /* 0x000000ffff7d7224 */ /* 0x000fe200078e0a7d */
[----:B------:R-:W-:Y:S01]  /*3470*/  IADD3 R124, -R124, RZ, RZ ;  /* 0x000000ff7c7c7210 */ /* 0x000fe20007ffe1ff */
[----:B--2---:R-:W-:Y:S01]  /*3480*/  VIADD R9, R7, 0x7e ;  /* 0x0000007e07097836 */ /* 0x004fe20000000000 */
[----:B------:R2:W-:Y:S01]  /*3490*/  STL [R1+0x1104], R8 ;  /* 0x0011040801007387 */ /* 0x0005e20000100800 */
[----:B------:R-:W-:-:S04]  /*34a0*/  IMAD.HI.U32 R123, R4, R120, RZ ;  /* 0x00000078047b7227 */ /* 0x000fc800078e00ff */
[----:B------:R-:W-:Y:S02]  /*34b0*/  IMAD.MOV R123, RZ, RZ, -R123 ;  /* 0x000000ffff7b7224 */ /* 0x000fe400078e0a7b */
[----:B-1----:R-:W-:Y:S02]  /*34c0*/  VIADD R6, R7, 0x7c ;  /* 0x0000007c07067836 */ /* 0x002fe40000000000 */
[C---:B------:R-:W-:Y:S02]  /*34d0*/  IMAD R120, R3.reuse, R123, R120 ;  /* 0x0000007b03787224 */ /* 0x040fe400078e0278 */
[----:B------:R-:W-:Y:S01]  /*34e0*/  IMAD R119, R3, R125, R119 ;  /* 0x0000007d03777224 */ /* 0x000fe200078e0277 */
[----:B------:R1:W-:Y:S01]  /*34f0*/  STL [R1+0x110c], R6 ;  /* 0x00110c0601007387 */ /* 0x0003e20000100800 */
[----:B------:R-:W-:Y:S01]  /*3500*/  IABS R122, R6 ;  /* 0x00000006007a7213 */ /* 0x000fe20000000000 */
[----:B--2---:R-:W-:Y:S02]  /*3510*/  VIADD R8, R7, 0x80 ;  /* 0x0000008007087836 */ /* 0x004fe40000000000 */
[----:B------:R-:W-:-:S02]  /*3520*/  IMAD R112, R3, R10, R112 ;  /* 0x0000000a03707224 */ /* 0x000fc400078e0270 */
[----:B------:R-:W-:Y:S01]  /*3530*/  IMAD.HI.U32 R10, R4, R113, RZ ;  /* 0x00000071040a7227 */ /* 0x000fe200078e00ff */
[----:B------:R-:W-:-:S03]  /*3540*/  IABS R126, R8 ;  /* 0x00000008007e7213 */ /* 0x000fc60000000000 */
[----:B-1----:R-:W-:Y:S02]  /*3550*/  VIADD R6, R7, 0x7d ;  /* 0x0000007d07067836 */ /* 0x002fe40000000000 */
[----:B------:R-:W-:Y:S01]  /*3560*/  IMAD R121, R3, R124, R121 ;  /* 0x0000007c03797224 */ /* 0x000fe200078e0279 */
[----:B------:R-:W-:Y:S01]  /*3570*/  IABS R124, R9 ;  /* 0x00000009007c7213 */ /* 0x000fe20000000000 */
[----:B------:R-:W-:Y:S01]  /*3580*/  IMAD.MOV R10, RZ, RZ, -R10 ;  /* 0x000000ffff0a7224 */ /* 0x000fe200078e0a0a */
[----:B------:R1:W-:Y:S01]  /*3590*/  STL [R1+0x10fc], R6 ;  /* 0x0010fc0601007387 */ /* 0x0003e20000100800 */
[----:B------:R-:W-:Y:S01]  /*35a0*/  IABS R123, R6 ;  /* 0x00000006007b7213 */ /* 0x000fe20000000000 */
[C---:B------:R-:W-:Y:S02]  /*35b0*/  IMAD.HI.U32 R129, R4.reuse, R126, RZ ;  /* 0x0000007e04817227 */ /* 0x040fe400078e00ff */
[----:B------:R-:W-:Y:S02]  /*35c0*/  STL [R1+0x10e4], R9 ;  /* 0x0010e40901007387 */ /* 0x000fe40000100800 */
[----:B------:R-:W-:-:S04]  /*35d0*/  IMAD.HI.U32 R130, R4, R124, RZ ;  /* 0x0000007c04827227 */ /* 0x000fc800078e00ff */
[----:B-1----:R-:W-:Y:S02]  /*35e0*/  VIADD R6, R7, 0x7f ;  /* 0x0000007f07067836 */ /* 0x002fe40000000000 */
[----:B------:R-:W-:Y:S02]  /*35f0*/  IMAD R113, R3, R10, R113 ;  /* 0x0000000a03717224 */ /* 0x000fe400078e0271 */
[----:B------:R-:W-:Y:S01]  /*3600*/  IMAD.HI.U32 R10, R4, R117, RZ ;  /* 0x00000075040a7227 */ /* 0x000fe200078e00ff */
[----:B------:R-:W-:Y:S01]  /*3610*/  IABS R125, R6 ;  /* 0x00000006007d7213 */ /* 0x000fe20000000000 */
[----:B------:R1:W-:Y:S02]  /*3620*/  STL [R1+0x10f0], R6 ;  /* 0x0010f00601007387 */ /* 0x0003e40000100800 */
[----:B------:R-:W-:Y:S01]  /*3630*/  IMAD.MOV R130, RZ, RZ, -R130 ;  /* 0x000000ffff827224 */ /* 0x000fe200078e0a82 */
[----:B------:R-:W-:Y:S01]  /*3640*/  IADD3 R10, -R10, RZ, RZ ;  /* 0x000000ff0a0a7210 */ /* 0x000fe20007ffe1ff */
        /* <DEDUP_REMOVED lines=8> */
[C---:B------:R-:W-:Y:S02]  /*36d0*/  IMAD R124, R3.reuse, R130, R124 ;  /* 0x00000082037c7224 */ /* 0x040fe400078e027c */
[----:B------:R-:W-:Y:S02]  /*36e0*/  IMAD R117, R3, R10, R117 ;  /* 0x0000000a03757224 */ /* 0x000fe400078e0275 */
[----:B------:R-:W-:-:S02]  /*36f0*/  IMAD.MOV R129, RZ, RZ, -R129 ;  /* 0x000000ffff817224 */ /* 0x000fc400078e0a81 */
[----:B------:R-:W-:Y:S01]  /*3700*/  IMAD.HI.U32 R10, R4, R118, RZ ;  /* 0x00000076040a7227 */ /* 0x000fe200078e00ff */
[----:B-1----:R-:W-:-:S03]  /*3710*/  IADD3 R6, R7, 0x82, RZ ;  /* 0x0000008207067810 */ /* 0x002fc60007ffe0ff */
[----:B------:R-:W-:Y:S01]  /*3720*/  VIADD R8, R7, 0x85 ;  /* 0x0000008507087836 */ /* 0x000fe20000000000 */
[----:B------:R-:W-:Y:S01]  /*3730*/  IABS R128, R6 ;  /* 0x0000000600807213 */ /* 0x000fe20000000000 */
[----:B------:R1:W-:Y:S01]  /*3740*/  STL [R1+0x10e0], R6 ;  /* 0x0010e00601007387 */ /* 0x0003e20000100800 */
[C---:B------:R-:W-:Y:S01]  /*3750*/  IMAD R126, R3.reuse, R129, R126 ;  /* 0x00000081037e7224 */ /* 0x040fe200078e027e */
[----:B------:R-:W-:Y:S01]  /*3760*/  IABS R129, R9 ;  /* 0x0000000900817213 */ /* 0x000fe20000000000 */
[----:B------:R-:W-:Y:S01]  /*3770*/  IMAD.MOV R10, RZ, RZ, -R10 ;  /* 0x000000ffff0a7224 */ /* 0x000fe200078e0a0a */
[----:B------:R-:W-:Y:S01]  /*3780*/  STL [R1+0x10d0], R9 ;  /* 0x0010d00901007387 */ /* 0x000fe20000100800 */
[----:B------:R-:W-:Y:S02]  /*3790*/  IABS R131, R8 ;  /* 0x0000000800837213 */ /* 0x000fe40000000000 */
[----:B------:R-:W-:Y:S02]  /*37a0*/  IMAD R118, R3, R10, R118 ;  /* 0x0000000a03767224 */ /* 0x000fe400078e0276 */
[----:B------:R-:W-:-:S04]  /*37b0*/  IMAD.HI.U32 R10, R4, R122, RZ ;  /* 0x0000007a040a7227 */ /* 0x000fc800078e00ff */
[----:B-1----:R-:W-:Y:S02]  /*37c0*/  VIADD R6, R7, 0x84 ;  /* 0x0000008407067836 */ /* 0x002fe40000000000 */
[----:B------:R-:W-:-:S03]  /*37d0*/  IMAD.HI.U32 R135, R4, R129, RZ ;  /* 0x0000008104877227 */ /* 0x000fc600078e00ff */
[----:B------:R-:W-:Y:S01]  /*37e0*/  IABS R130, R6 ;  /* 0x0000000600827213 */ /* 0x000fe20000000000 */
[----:B------:R1:W-:Y:S01]  /*37f0*/  STL [R1+0x10d8], R6 ;  /* 0x0010d80601007387 */ /* 0x0003e20000100800 */
[----:B------:R-:W-:Y:S02]  /*3800*/  IMAD.MOV R10, RZ, RZ, -R10 ;  /* 0x000000ffff0a7224 */ /* 0x000fe400078e0a0a */
[C---:B------:R-:W-:Y:S01]  /*3810*/  IMAD.HI.U32 R134, R4.reuse, R131, RZ ;  /* 0x0000008304867227 */ /* 0x040fe200078e00ff */
[----:B------:R-:W-:Y:S03]  /*3820*/  STL [R1+0x10dc], R8 ;  /* 0x0010dc0801007387 */ /* 0x000fe60000100800 */
[----:B------:R-:W-:-:S04]  /*3830*/  IMAD.HI.U32 R133, R4, R130, RZ ;  /* 0x0000008204857227 */ /* 0x000fc800078e00ff */
[----:B-1----:R-:W-:Y:S01]  /*3840*/  VIADD R6, R7, 0x86 ;  /* 0x0000008607067836 */ /* 0x002fe20000000000 */
[----:B------:R-:W-:Y:S01]  /*3850*/  IADD3 R133, -R133, RZ, RZ ;  /* 0x000000ff85857210 */ /* 0x000fe20007ffe1ff */
[----:B------:R-:W-:Y:S02]  /*3860*/  IMAD.MOV R135, RZ, RZ, -R135 ;  /* 0x000000ffff877224 */ /* 0x000fe400078e0a87 */
[----:B------:R-:W-:Y:S01]  /*3870*/  VIADD R9, R7, 0x88 ;  /* 0x0000008807097836 */ /* 0x000fe20000000000 */
[----:B------:R1:W-:Y:S01]  /*3880*/  STL [R1+0x10e8], R6 ;  /* 0x0010e80601007387 */ /* 0x0003e20000100800 */
[----:B------:R-:W-:Y:S01]  /*3890*/  IABS R132, R6 ;  /* 0x0000000600847213 */ /* 0x000fe20000000000 */
[C---:B------:R-:W-:Y:S02]  /*38a0*/  IMAD R130, R3.reuse, R133, R130 ;  /* 0x0000008503827224 */ /* 0x040fe400078e0282 */
[----:B------:R-:W-:Y:S02]  /*38b0*/  IMAD R122, R3, R10, R122 ;  /* 0x0000000a037a7224 */ /* 0x000fe400078e027a */
[----:B------:R-:W-:-:S02]  /*38c0*/  IMAD.MOV R134, RZ, RZ, -R134 ;  /* 0x000000ffff867224 */ /* 0x000fc400078e0a86 */
[----:B------:R-:W-:Y:S02]  /*38d0*/  IMAD R129, R3, R135, R129 ;  /* 0x0000008703817224 */ /* 0x000fe400078e0281 */
[----:B-1----:R-:W-:Y:S02]  /*38e0*/  VIADD R6, R7, 0x87 ;  /* 0x0000008707067836 */ /* 0x002fe40000000000 */
[----:B------:R-:W-:-:S03]  /*38f0*/  IMAD.HI.U32 R10, R4, R123, RZ ;  /* 0x0000007b040a7227 */ /* 0x000fc600078e00ff */
[----:B------:R1:W-:Y:S01]  /*3900*/  STL [R1+0x10cc], R6 ;  /* 0x0010cc0601007387 */ /* 0x0003e20000100800 */
[----:B------:R-:W-:Y:S01]  /*3910*/  IABS R133, R6 ;  /* 0x0000000600857213 */ /* 0x000fe20000000000 */
[----:B------:R-:W-:Y:S02]  /*3920*/  VIADD R8, R7, 0x8a ;  /* 0x0000008a07087836 */ /* 0x000fe40000000000 */
[----:B------:R-:W-:Y:S01]  /*3930*/  STL [R1+0x10b4], R9 ;  /* 0x0010b40901007387 */ /* 0x000fe20000100800 */
[----:B------:R-:W-:Y:S01]  /*3940*/  IMAD R131, R3, R134, R131 ;  /* 0x0000008603837224 */ /* 0x000fe200078e0283 */
[----:B------:R-:W-:Y:S01]  /*3950*/  IABS R134, R9 ;  /* 0x0000000900867213 */ /* 0x000fe20000000000 */
[----:B------:R-:W-:Y:S01]  /*3960*/  IMAD.MOV R10, RZ, RZ, -R10 ;  /* 0x000000ffff0a7224 */ /* 0x000fe200078e0a0a */
[----:B------:R-:W-:Y:S01]  /*3970*/  IABS R136, R8 ;  /* 0x0000000800887213 */ /* 0x000fe20000000000 */
[----:B-1----:R-:W-:Y:S02]  /*3980*/  VIADD R6, R7, 0x89 ;  /* 0x0000008907067836 */ /* 0x002fe40000000000 */
[----:B------:R-:W-:-:S02]  /*3990*/  IMAD R123, R3, R10, R123 ;  /* 0x0000000a037b7224 */ /* 0x000fc400078e027b */
[C---:B------:R-:W-:Y:S01]  /*39a0*/  IMAD.HI.U32 R10, R4.reuse, R127, RZ ;  /* 0x0000007f040a7227 */ /* 0x040fe200078e00ff */
[----:B------:R-:W-:Y:S01]  /*39b0*/  IABS R135, R6 ;  /* 0x0000000600877213 */ /* 0x000fe20000000000 */
[----:B------:R1:W-:Y:S02]  /*39c0*/  STL [R1+0x10c8], R6 ;  /* 0x0010c80601007387 */ /* 0x0003e40000100800 */
[C---:B------:R-:W-:Y:S02]  /*39d0*/  IMAD.HI.U32 R140, R4.reuse, R134, RZ ;  /* 0x00000086048c7227 */ /* 0x040fe400078e00ff */
[----:B------:R-:W-:Y:S02]  /*39e0*/  STL [R1+0x10b8], R8 ;  /* 0x0010b80801007387 */ /* 0x000fe40000100800 */
[----:B------:R-:W-:Y:S01]  /*39f0*/  IMAD.HI.U32 R138, R4, R135, RZ ;  /* 0x00000087048a7227 */ /* 0x000fe200078e00ff */
[----:B------:R-:W-:-:S03]  /*3a00*/  IADD3 R140, -R140, RZ, RZ ;  /* 0x000000ff8c8c7210 */ /* 0x000fc60007ffe1ff */
[----:B-1----:R-:W-:Y:S02]  /*3a10*/  VIADD R6, R7, 0x8b ;  /* 0x0000008b07067836 */ /* 0x002fe40000000000 */
[----:B------:R-:W-:Y:S02]  /*3a20*/  IMAD.MOV R138, RZ, RZ, -R138 ;  /* 0x000000ffff8a7224 */ /* 0x000fe400078e0a8a */
[----:B------:R-:W-:Y:S01]  /*3a30*/  IMAD.MOV R10, RZ, RZ, -R10 ;  /* 0x000000ffff0a7224 */ /* 0x000fe200078e0a0a */
[----:B------:R1:W-:Y:S01]  /*3a40*/  STL [R1+0x10c0], R6 ;  /* 0x0010c00601007387 */ /* 0x0003e20000100800 */
[----:B------:R-:W-:Y:S01]  /*3a50*/  IABS R137, R6 ;  /* 0x0000000600897213 */ /* 0x000fe20000000000 */
[----:B------:R-:W-:Y:S02]  /*3a60*/  IMAD R135, R3, R138, R135 ;  /* 0x0000008a03877224 */ /* 0x000fe400078e0287 */
[----:B------:R-:W-:Y:S02]  /*3a70*/  VIADD R9, R7, 0x8d ;  /* 0x0000008d07097836 */ /* 0x000fe40000000000 */
[----:B------:R-:W-:-:S02]  /*3a80*/  IMAD R127, R3, R10, R127 ;  /* 0x0000000a037f7224 */ /* 0x000fc400078e027f */
[----:B------:R-:W-:-:S04]  /*3a90*/  IMAD.HI.U32 R139, R4, R136, RZ ;  /* 0x00000088048b7227 */ /* 0x000fc800078e00ff */
[----:B-1----:R-:W-:Y:S02]  /*3aa0*/  VIADD R6, R7, 0x8c ;  /* 0x0000008c07067836 */ /* 0x002fe40000000000 */
[----:B------:R-:W-:-:S03]  /*3ab0*/  IMAD.HI.U32 R10, R4, R128, RZ ;  /* 0x00000080040a7227 */ /* 0x000fc600078e00ff */
[----:B------:R1:W-:Y:S01]  /*3ac0*/  STL [R1+0x10ac], R6 ;  /* 0x0010ac0601007387 */ /* 0x0003e20000100800 */
[----:B------:R-:W-:Y:S01]  /*3ad0*/  IABS R138, R6 ;  /* 0x00000006008a7213 */ /* 0x000fe20000000000 */
[----:B------:R-:W-:Y:S02]  /*3ae0*/  IMAD R134, R3, R140, R134 ;  /* 0x0000008c03867224 */ /* 0x000fe400078e0286 */
[----:B------:R-:W-:Y:S01]  /*3af0*/  IMAD.MOV R139, RZ, RZ, -R139 ;  /* 0x000000ffff8b7224 */ /* 0x000fe200078e0a8b */
[----:B------:R-:W-:Y:S01]  /*3b00*/  STL [R1+0x10a0], R9 ;  /* 0x0010a00901007387 */ /* 0x000fe20000100800 */
[----:B------:R-:W-:Y:S02]  /*3b10*/  IMAD.MOV R10, RZ, RZ, -R10 ;  /* 0x000000ffff0a7224 */ /* 0x000fe400078e0a0a */
[C---:B------:R-:W-:Y:S02]  /*3b20*/  VIADD R8, R7.reuse, 0x8f ;  /* 0x0000008f07087836 */ /* 0x040fe40000000000 */
[----:B-1----:R-:W-:-:S02]  /*3b30*/  VIADD R6, R7, 0x8e ;  /* 0x0000008e07067836 */ /* 0x002fc40000000000 */
[C---:B------:R-:W-:Y:S01]  /*3b40*/  IMAD R136, R3.reuse, R139, R136 ;  /* 0x0000008b03887224 */ /* 0x040fe200078e0288 */
[----:B------:R-:W-:Y:S01]  /*3b50*/  IABS R139, R9 ;  /* 0x00000009008b7213 */ /* 0x000fe20000000000 */
[----:B------:R-:W-:Y:S01]  /*3b60*/  IMAD R128, R3, R10, R128 ;  /* 0x0000000a03807224 */ /* 0x000fe200078e0280 */
[----:B------:R-:W-:Y:S01]  /*3b70*/  IABS R140, R6 ;  /* 0x00000006008c7213 */ /* 0x000fe20000000000 */
[----:B------:R1:W-:Y:S01]  /*3b80*/  STL [R1+0x109c], R6 ;  /* 0x00109c0601007387 */ /* 0x0003e20000100800 */
[C---:B------:R-:W-:Y:S01]  /*3b90*/  IMAD.HI.U32 R10, R4.reuse, R132, RZ ;  /* 0x00000084040a7227 */ /* 0x040fe200078e00ff */
[----:B------:R-:W-:Y:S02]  /*3ba0*/  IABS R141, R8 ;  /* 0x00000008008d7213 */ /* 0x000fe40000000000 */
[----:B------:R-:W-:Y:S01]  /*3bb0*/  STL [R1+0x1098], R8 ;  /* 0x0010980801007387 */ /* 0x000fe20000100800 */
[----:B------:R-:W-:-:S04]  /*3bc0*/  IMAD.HI.U32 R143, R4, R140, RZ ;  /* 0x0000008c048f7227 */ /* 0x000fc800078e00ff */
[----:B------:R-:W-:Y:S02]  /*3bd0*/  IMAD.MOV R143, RZ, RZ, -R143 ;  /* 0x000000ffff8f7224 */ /* 0x000fe400078e0a8f */
[----:B-1----:R-:W-:Y:S02]  /*3be0*/  VIADD R6, R7, 0x90 ;  /* 0x0000009007067836 */ /* 0x002fe40000000000 */
[----:B------:R-:W-:Y:S02]  /*3bf0*/  IMAD.MOV R10, RZ, RZ, -R10 ;  /* 0x000000ffff0a7224 */ /* 0x000fe400078e0a0a */
[----:B------:R-:W-:Y:S01]  /*3c00*/  IMAD.HI.U32 R145, R4, R139, RZ ;  /* 0x0000008b04917227 */ /* 0x000fe200078e00ff */
[----:B------:R1:W-:Y:S01]  /*3c10*/  STL [R1+0x10a8], R6 ;  /* 0x0010a80601007387 */ /* 0x0003e20000100800 */
[----:B------:R-:W-:Y:S02]  /*3c20*/  IABS R142, R6 ;  /* 0x00000006008e7213 */ /* 0x000fe40000000000 */
[----:B------:R-:W-:-:S02]  /*3c30*/  IMAD R140, R3, R143, R140 ;  /* 0x0000008f038c7224 */ /* 0x000fc400078e028c */
[----:B------:R-:W-:Y:S02]  /*3c40*/  IMAD R132, R3, R10, R132 ;  /* 0x0000000a03847224 */ /* 0x000fe400078e0284 */
[----:B------:R-:W-:Y:S02]  /*3c50*/  IMAD.MOV R145, RZ, RZ, -R145 ;  /* 0x000000ffff917224 */ /* 0x000fe400078e0a91 */
[----:B------:R-:W-:-:S04]  /*3c60*/  IMAD.HI.U32 R10, R4, R133, RZ ;  /* 0x00000085040a7227 */ /* 0x000fc800078e00ff */
[C---:B-1----:R-:W-:Y:S02]  /*3c70*/  VIADD R6, R7.reuse, 0x91 ;  /* 0x0000009107067836 */ /* 0x042fe40000000000 */
[----:B------:R-:W-:Y:S02]  /*3c80*/  VIADD R9, R7, 0x92 ;  /* 0x0000009207097836 */ /* 0x000fe40000000000 */
[----:B------:R-:W-:Y:S01]  /*3c90*/  IMAD.HI.U32 R144, R4, R141, RZ ;  /* 0x0000008d04907227 */ /* 0x000fe200078e00ff */
[----:B------:R1:W-:Y:S01]  /*3ca0*/  STL [R1+0x1094], R6 ;  /* 0x0010940601007387 */ /* 0x0003e20000100800 */
[----:B------:R-:W-:Y:S02]  /*3cb0*/  IABS R143, R6 ;  /* 0x00000006008f7213 */ /* 0x000fe40000000000 */
[----:B------:R-:W-:Y:S01]  /*3cc0*/  IMAD R139, R3, R145, R139 ;  /* 0x00000091038b7224 */ /* 0x000fe200078e028b */
[----:B------:R-:W-:Y:S01]  /*3cd0*/  STL [R1+0x107c], R9 ;  /* 0x00107c0901007387 */ /* 0x000fe20000100800 */
[----:B------:R-:W-:-:S02]  /*3ce0*/  IMAD.MOV R10, RZ, RZ, -R10 ;  /* 0x000000ffff0a7224 */ /* 0x000fc400078e0a0a */
[----:B------:R-:W-:Y:S02]  /*3cf0*/  IMAD.MOV R144, RZ, RZ, -R144 ;  /* 0x000000ffff907224 */ /* 0x000fe400078e0a90 */
[C---:B------:R-:W-:Y:S02]  /*3d00*/  VIADD R8, R7.reuse, 0x94 ;  /* 0x0000009407087836 */ /* 0x040fe40000000000 */
[----:B-1----:R-:W-:Y:S02]  /*3d10*/  VIADD R6, R7, 0x93 ;  /* 0x0000009307067836 */ /* 0x002fe40000000000 */
[C---:B------:R-:W-:Y:S01]  /*3d20*/  IMAD R133, R3.reuse, R10, R133 ;  /* 0x0000000a03857224 */ /* 0x040fe200078e0285 */
[----:B------:R-:W-:Y:S01]  /*3d30*/  IABS R146, R8 ;  /* 0x0000000800927213 */ /* 0x000fe20000000000 */
[C---:B------:R-:W-:Y:S01]  /*3d40*/  IMAD.HI.U32 R10, R4.reuse, R137, RZ ;  /* 0x00000089040a7227 */ /* 0x040fe200078e00ff */
[----:B------:R-:W-:Y:S01]  /*3d50*/  IABS R145, R6 ;  /* 0x0000000600917213 */ /* 0x000fe20000000000 */
[----:B------:R1:W-:Y:S02]  /*3d60*/  STL [R1+0x1088], R6 ;  /* 0x0010880601007387 */ /* 0x0003e40000100800 */
[----:B------:R-:W-:Y:S01]  /*3d70*/  IMAD R141, R3, R144, R141 ;  /* 0x00000090038d7224 */ /* 0x000fe200078e028d */
[----:B------:R-:W-:Y:S01]  /*3d80*/  IABS R144, R9 ;  /* 0x0000000900907213 */ /* 0x000fe20000000000 */
[----:B------:R-:W-:Y:S01]  /*3d90*/  IMAD.HI.U32 R148, R4, R145, RZ ;  /* 0x0000009104947227 */ /* 0x000fe200078e00ff */
[----:B------:R2:W-:Y:S03]  /*3da0*/  STL [R1+0x1080], R8 ;  /* 0x0010800801007387 */ /* 0x0005e60000100800 */
[----:B------:R-:W-:Y:S01]  /*3db0*/  IMAD.MOV R10, RZ, RZ, -R10 ;  /* 0x000000ffff0a7224 */ /* 0x000fe200078e0a0a */
[----:B-1----:R-:W-:Y:S01]  /*3dc0*/  IADD3 R6, R7, 0x95, RZ ;  /* 0x0000009507067810 */ /* 0x002fe20007ffe0ff */
[----:B------:R-:W-:-:S02]  /*3dd0*/  IMAD.MOV R148, RZ, RZ, -R148 ;  /* 0x000000ffff947224 */ /* 0x000fc400078e0a94 */
[C---:B------:R-:W-:Y:S01]  /*3de0*/  IMAD.HI.U32 R150, R4.reuse, R144, RZ ;  /* 0x0000009004967227 */ /* 0x040fe200078e00ff */
[----:B------:R-:W-:Y:S01]  /*3df0*/  IABS R147, R6 ;  /* 0x0000000600937213 */ /* 0x000fe20000000000 */
[----:B------:R1:W-:Y:S01]  /*3e00*/  STL [R1+0x108c], R6 ;  /* 0x00108c0601007387 */ /* 0x0003e20000100800 */
[----:B--2---:R-:W-:Y:S01]  /*3e10*/  IADD3 R8, R7, 0x99, RZ ;  /* 0x0000009907087810 */ /* 0x004fe20007ffe0ff */
[C---:B------:R-:W-:Y:S02]  /*3e20*/  IMAD R137, R3.reuse, R10, R137 ;  /* 0x0000000a03897224 */ /* 0x040fe400078e0289 */
[----:B------:R-:W-:Y:S01]  /*3e30*/  IMAD R145, R3, R148, R145 ;  /* 0x0000009403917224 */ /* 0x000fe200078e0291 */
[----:B------:R-:W-:Y:S01]  /*3e40*/  IABS R151, R8 ;  /* 0x0000000800977213 */ /* 0x000fe20000000000 */
[----:B------:R-:W-:-:S04]  /*3e50*/  IMAD.HI.U32 R10, R4, R138, RZ ;  /* 0x0000008a040a7227 */ /* 0x000fc800078e00ff */
[C---:B-1----:R-:W-:Y:S01]  /*3e60*/  VIADD R6, R7.reuse, 0x96 ;  /* 0x0000009607067836 */ /* 0x042fe20000000000 */
[----:B------:R-:W-:Y:S01]  /*3e70*/  IADD3 R10, -R10, RZ, RZ ;  /* 0x000000ff0a0a7210 */ /* 0x000fe20007ffe1ff */
[----:B------:R-:W-:Y:S02]  /*3e80*/  IMAD.MOV R150, RZ, RZ, -R150 ;  /* 0x000000ffff967224 */ /* 0x000fe400078e0a96 */
[----:B------:R-:W-:Y:S01]  /*3e90*/  IMAD.HI.U32 R149, R4, R146, RZ ;  /* 0x0000009204957227 */ /* 0x000fe200078e00ff */
[----:B------:R1:W-:Y:S01]  /*3ea0*/  STL [R1+0x1070], R6 ;  /* 0x0010700601007387 */ /* 0x0003e20000100800 */
[----:B------:R-:W-:Y:S02]  /*3eb0*/  IABS R148, R6 ;  /* 0x0000000600947213 */ /* 0x000fe40000000000 */
[----:B------:R-:W-:Y:S02]  /*3ec0*/  VIADD R9, R7, 0x97 ;  /* 0x0000009707097836 */ /* 0x000fe40000000000 */
[----:B------:R-:W-:-:S02]  /*3ed0*/  IMAD R144, R3, R150, R144 ;  /* 0x0000009603907224 */ /* 0x000fc400078e0290 */
[----:B------:R-:W-:Y:S01]  /*3ee0*/  IMAD.MOV R149, RZ, RZ, -R149 ;  /* 0x000000ffff957224 */ /* 0x000fe200078e0a95 */
[----:B------:R-:W-:Y:S01]  /*3ef0*/  STL [R1+0x105c], R9 ;  /* 0x00105c0901007387 */ /* 0x000fe20000100800 */
[----:B------:R-:W-:Y:S02]  /*3f00*/  IMAD R138, R3, R10, R138 ;  /* 0x0000000a038a7224 */ /* 0x000fe400078e028a */
[----:B-1----:R-:W-:Y:S02]  /*3f10*/  VIADD R6, R7, 0x98 ;  /* 0x0000009807067836 */ /* 0x002fe40000000000 */
[----:B------:R-:W-:Y:S01]  /*3f20*/  IMAD R146, R3, R149, R146 ;  /* 0x0000009503927224 */ /* 0x000fe200078e0292 */
[----:B------:R-:W-:Y:S01]  /*3f30*/  IABS R149, R9 ;  /* 0x0000000900957213 */ /* 0x000fe20000000000 */
[----:B------:R-:W-:Y:S01]  /*3f40*/  IMAD.HI.U32 R10, R4, R142, RZ ;  /* 0x0000008e040a7227 */ /* 0x000fe200078e00ff */
[----:B------:R-:W-:Y:S01]  /*3f50*/  IABS R150, R6 ;  /* 0x0000000600967213 */ /* 0x000fe20000000000 */
[----:B------:R1:W-:Y:S02]  /*3f60*/  STL [R1+0x1064], R6 ;  /* 0x0010640601007387 */ /* 0x0003e40000100800 */
[----:B------:R-:W-:-:S02]  /*3f70*/  IMAD.MOV R10, RZ, RZ, -R10 ;  /* 0x000000ffff0a7224 */ /* 0x000fc400078e0a0a */
[C---:B------:R-:W-:Y:S01]  /*3f80*/  IMAD.HI.U32 R153, R4.reuse, R150, RZ ;  /* 0x0000009604997227 */ /* 0x040fe200078e00ff */
[----:B------:R-:W-:Y:S03]  /*3f90*/  STL [R1+0x106c], R8 ;  /* 0x00106c0801007387 */ /* 0x000fe60000100800 */
[----:B------:R-:W-:Y:S02]  /*3fa0*/  IMAD.MOV R153, RZ, RZ, -R153 ;  /* 0x000000ffff997224 */ /* 0x000fe400078e0a99 */
[----:B-1----:R-:W-:Y:S02]  /*3fb0*/  VIADD R6, R7, 0x9a ;  /* 0x0000009a07067836 */ /* 0x002fe40000000000 */
[----:B------:R-:W-:-:S03]  /*3fc0*/  IMAD.HI.U32 R155, R4, R149, RZ ;  /* 0x00000095049b7227 */ /* 0x000fc600078e00ff */
[----:B------:R1:W-:Y:S01]  /*3fd0*/  STL [R1+0x1068], R6 ;  /* 0x0010680601007387 */ /* 0x0003e20000100800 */
[----:B------:R-:W-:Y:S01]  /*3fe0*/  IABS R152, R6 ;  /* 0x0000000600987213 */ /* 0x000fe20000000000 */
[C---:B------:R-:W-:Y:S02]  /*3ff0*/  IMAD R142, R3.reuse, R10, R142 ;  /* 0x0000000a038e7224 */ /* 0x040fe400078e028e */
[----:B------:R-:W-:Y:S02]  /*4000*/  IMAD R150, R3, R153, R150 ;  /* 0x0000009903967224 */ /* 0x000fe400078e0296 */
[----:B------:R-:W-:-:S04]  /*4010*/  IMAD.HI.U32 R10, R4, R143, RZ ;  /* 0x0000008f040a7227 */ /* 0x000fc800078e00ff */
[C---:B-1----:R-:W-:Y:S02]  /*4020*/  VIADD R6, R7.reuse, 0x9b ;  /* 0x0000009b07067836 */ /* 0x042fe40000000000 */
[----:B------:R-:W-:Y:S02]  /*4030*/  IMAD.MOV R155, RZ, RZ, -R155 ;  /* 0x000000ffff9b7224 */ /* 0x000fe400078e0a9b */
[----:B------:R-:W-:Y:S01]  /*4040*/  VIADD R9, R7, 0x9c ;  /* 0x0000009c07097836 */ /* 0x000fe20000000000 */
[----:B------:R1:W-:Y:S01]  /*4050*/  STL [R1+0x1058], R6 ;  /* 0x0010580601007387 */ /* 0x0003e20000100800 */
[----:B------:R-:W-:Y:S01]  /*4060*/  IABS R153, R6 ;  /* 0x0000000600997213 */ /* 0x000fe20000000000 */
[----:B------:R-:W-:Y:S02]  /*4070*/  IMAD.HI.U32 R154, R4, R151, RZ ;  /* 0x00000097049a7227 */ /* 0x000fe400078e00ff */
[----:B------:R2:W-:Y:S02]  /*4080*/  STL [R1+0x1044], R9 ;  /* 0x0010440901007387 */ /* 0x0005e40000100800 */
[----:B------:R-:W-:-:S02]  /*4090*/  IMAD.MOV R10, RZ, RZ, -R10 ;  /* 0x000000ffff0a7224 */ /* 0x000fc400078e0a0a */
[----:B------:R-:W-:Y:S01]  /*40a0*/  IMAD R149, R3, R155, R149 ;  /* 0x0000009b03957224 */ /* 0x000fe200078e0295 */
[C---:B-1----:R-:W-:Y:S01]  /*40b0*/  IADD3 R6, R7.reuse, 0x9d, RZ ;  /* 0x0000009d07067810 */ /* 0x042fe20007ffe0ff */
[----:B------:R-:W-:Y:S02]  /*40c0*/  IMAD.MOV R154, RZ, RZ, -R154 ;  /* 0x000000ffff9a7224 */ /* 0x000fe400078e0a9a */
[----:B------:R-:W-:Y:S01]  /*40d0*/  VIADD R8, R7, 0x9e ;  /* 0x0000009e07087836 */ /* 0x000fe20000000000 */
[----:B------:R-:W-:Y:S01]  /*40e0*/  IABS R155, R6 ;  /* 0x00000006009b7213 */ /* 0x000fe20000000000 */
[----:B------:R1:W-:Y:S01]  /*40f0*/  STL [R1+0x1054], R6 ;  /* 0x0010540601007387 */ /* 0x0003e20000100800 */
[----:B------:R-:W-:Y:S02]  /*4100*/  IMAD R143, R3, R10, R143 ;  /* 0x0000000a038f7224 */ /* 0x000fe400078e028f */
[----:B------:R-:W-:Y:S01]  /*4110*/  IMAD.HI.U32 R10, R4, R147, RZ ;  /* 0x00000093040a7227 */ /* 0x000fe200078e00ff */
[----:B------:R-:W-:Y:S01]  /*4120*/  STL [R1+0x1048], R8 ;  /* 0x0010480801007387 */ /* 0x000fe20000100800 */
[----:B------:R-:W-:-:S02]  /*4130*/  IABS R156, R8 ;  /* 0x00000008009c7213 */ /* 0x000fc40000000000 */
[----:B------:R-:W-:Y:S01]  /*4140*/  IMAD R151, R3, R154, R151 ;  /* 0x0000009a03977224 */ /* 0x000fe200078e0297 */
[----:B------:R-:W-:Y:S01]  /*4150*/  IABS R154, R9 ;  /* 0x00000009009a7213 */ /* 0x000fe20000000000 */
[----:B------:R-:W-:Y:S01]  /*4160*/  IMAD.HI.U32 R158, R4, R155, RZ ;  /* 0x0000009b049e7227 */ /* 0x000fe200078e00ff */
[----:B--2---:R-:W-:-:S03]  /*4170*/  IADD3 R9, R7, 0xa1, RZ ;  /* 0x000000a107097810 */ /* 0x004fc60007ffe0ff */
[----:B-1----:R-:W-:Y:S02]  /*4180*/  VIADD R6, R7, 0x9f ;  /* 0x0000009f07067836 */ /* 0x002fe40000000000 */
[----:B------:R-:W-:Y:S02]  /*4190*/  IMAD.MOV R10, RZ, RZ, -R10 ;  /* 0x000000ffff0a7224 */ /* 0x000fe400078e0a0a */
[----:B------:R-:W-:Y:S01]  /*41a0*/  IMAD.MOV R158, RZ, RZ, -R158 ;  /* 0x000000ffff9e7224 */ /* 0x000fe200078e0a9e */
[----:B------:R1:W-:Y:S01]  /*41b0*/  STL [R1+0x1050], R6 ;  /* 0x0010500601007387 */ /* 0x0003e20000100800 */
[----:B------:R-:W-:Y:S01]  /*41c0*/  IABS R157, R6 ;  /* 0x00000006009d7213 */ /* 0x000fe20000000000 */
[----:B------:R-:W-:-:S04]  /*41d0*/  IMAD.HI.U32 R160, R4, R154, RZ ;  /* 0x0000009a04a07227 */ /* 0x000fc800078e00ff */
[----:B------:R-:W-:Y:S02]  /*41e0*/  IMAD R147, R3, R10, R147 ;  /* 0x0000000a03937224 */ /* 0x000fe400078e0293 */
[----:B------:R-:W-:-:S04]  /*41f0*/  IMAD.HI.U32 R10, R4, R148, RZ ;  /* 0x00000094040a7227 */ /* 0x000fc800078e00ff */
[----:B-1----:R-:W-:Y:S02]  /*4200*/  VIADD R6, R7, 0xa0 ;  /* 0x000000a007067836 */ /* 0x002fe40000000000 */
[C---:B------:R-:W-:Y:S02]  /*4210*/  IMAD R155, R3.reuse, R158, R155 ;  /* 0x0000009e039b7224 */ /* 0x040fe400078e029b */
[----:B------:R-:W-:Y:S01]  /*4220*/  IMAD.MOV R160, RZ, RZ, -R160 ;  /* 0x000000ffffa07224 */ /* 0x000fe200078e0aa0 */
[----:B------:R1:W-:Y:S01]  /*4230*/  STL [R1+0x103c], R6 ;  /* 0x00103c0601007387 */ /* 0x0003e20000100800 */
[----:B------:R-:W-:Y:S01]  /*4240*/  IABS R158, R6 ;  /* 0x00000006009e7213 */ /* 0x000fe20000000000 */
[----:B------:R-:W-:Y:S02]  /*4250*/  IMAD.MOV R10, RZ, RZ, -R10 ;  /* 0x000000ffff0a7224 */ /* 0x000fe400078e0a0a */
[----:B------:R-:W-:Y:S01]  /*4260*/  IMAD.HI.U32 R159, R4, R156, RZ ;  /* 0x0000009c049f7227 */ /* 0x000fe200078e00ff */
[----:B------:R-:W-:Y:S03]  /*4270*/  STL [R1+0x102c], R9 ;  /* 0x00102c0901007387 */ /* 0x000fe60000100800 */
[----:B------:R-:W-:-:S02]  /*4280*/  IMAD R154, R3, R160, R154 ;  /* 0x000000a0039a7224 */ /* 0x000fc400078e029a */
[----:B-1----:R-:W-:Y:S02]  /*4290*/  VIADD R6, R7, 0xa2 ;  /* 0x000000a207067836 */ /* 0x002fe40000000000 */
[----:B------:R-:W-:Y:S02]  /*42a0*/  IMAD R148, R3, R10, R148 ;  /* 0x0000000a03947224 */ /* 0x000fe400078e0294 */
[----:B------:R-:W-:Y:S01]  /*42b0*/  IMAD.MOV R159, RZ, RZ, -R159 ;  /* 0x000000ffff9f7224 */ /* 0x000fe200078e0a9f */
[----:B------:R-:W-:Y:S01]  /*42c0*/  IABS R160, R6 ;  /* 0x0000000600a07213 */ /* 0x000fe20000000000 */
[----:B------:R-:W-:Y:S01]  /*42d0*/  IMAD.HI.U32 R10, R4, R152, RZ ;  /* 0x00000098040a7227 */ /* 0x000fe200078e00ff */
[----:B------:R1:W-:Y:S03]  /*42e0*/  STL [R1+0x1028], R6 ;  /* 0x0010280601007387 */ /* 0x0003e60000100800 */
[----:B------:R-:W-:-:S02]  /*42f0*/  VIADD R8, R7, 0xa3 ;  /* 0x000000a307087836 */ /* 0x000fc40000000000 */
[----:B------:R-:W-:Y:S01]  /*4300*/  IMAD R156, R3, R159, R156 ;  /* 0x0000009f039c7224 */ /* 0x000fe200078e029c */
[----:B------:R-:W-:Y:S01]  /*4310*/  IABS R159, R9 ;  /* 0x00000009009f7213 */ /* 0x000fe20000000000 */
[----:B------:R-:W-:Y:S01]  /*4320*/  IMAD.HI.U32 R163, R4, R160, RZ ;  /* 0x000000a004a37227 */ /* 0x000fe200078e00ff */
[----:B------:R-:W-:Y:S01]  /*4330*/  STL [R1+0x1024], R8 ;  /* 0x0010240801007387 */ /* 0x000fe20000100800 */
[----:B------:R-:W-:Y:S02]  /*4340*/  IABS R161, R8 ;  /* 0x0000000800a17213 */ /* 0x000fe40000000000 */
[----:B-1----:R-:W-:Y:S02]  /*4350*/  VIADD R6, R7, 0xa4 ;  /* 0x000000a407067836 */ /* 0x002fe40000000000 */
[----:B------:R-:W-:Y:S02]  /*4360*/  IMAD.MOV R10, RZ, RZ, -R10 ;  /* 0x000000ffff0a7224 */ /* 0x000fe400078e0a0a */
[----:B------:R-:W-:Y:S01]  /*4370*/  IMAD.MOV R163, RZ, RZ, -R163 ;  /* 0x000000ffffa37224 */ /* 0x000fe200078e0aa3 */
[----:B------:R1:W-:Y:S01]  /*4380*/  STL [R1+0x1034], R6 ;  /* 0x0010340601007387 */ /* 0x0003e20000100800 */
[----:B------:R-:W-:Y:S01]  /*4390*/  IABS R162, R6 ;  /* 0x0000000600a27213 */ /* 0x000fe20000000000 */
[----:B------:R-:W-:-:S02]  /*43a0*/  IMAD R152, R3, R10, R152 ;  /* 0x0000000a03987224 */ /* 0x000fc400078e0298 */
[----:B------:R-:W-:-:S04]  /*43b0*/  IMAD.HI.U32 R10, R4, R153, RZ ;  /* 0x00000099040a7227 */ /* 0x000fc800078e00ff */
[----:B------:R-:W-:-:S04]  /*43c0*/  IMAD.HI.U32 R165, R4, R159, RZ ;  /* 0x0000009f04a57227 */ /* 0x000fc800078e00ff */
[----:B-1----:R-:W-:Y:S02]  /*43d0*/  VIADD R6, R7, 0xa5 ;  /* 0x000000a507067836 */ /* 0x002fe40000000000 */
[----:B------:R-:W-:Y:S02]  /*43e0*/  IMAD R160, R3, R163, R160 ;  /* 0x000000a303a07224 */ /* 0x000fe400078e02a0 */
[----:B------:R-:W-:Y:S01]  /*43f0*/  IMAD.MOV R10, RZ, RZ, -R10 ;  /* 0x000000ffff0a7224 */ /* 0x000fe200078e0a0a */
[----:B------:R1:W-:Y:S01]  /*4400*/  STL [R1+0x101c], R6 ;  /* 0x00101c0601007387 */ /* 0x0003e20000100800 */
[----:B------:R-:W-:Y:S01]  /*4410*/  IABS R163, R6 ;  /* 0x0000000600a37213 */ /* 0x000fe20000000000 */
[----:B------:R-:W-:Y:S02]  /*4420*/  IMAD.MOV R165, RZ, RZ, -R165 ;  /* 0x000000ffffa57224 */ /* 0x000fe400078e0aa5 */
[----:B------:R-:W-:Y:S02]  /*4430*/  VIADD R9, R7, 0xa6 ;  /* 0x000000a607097836 */ /* 0x000fe40000000000 */
[----:B------:R-:W-:-:S03]  /*4440*/  IMAD.HI.U32 R164, R4, R161, RZ ;  /* 0x000000a104a47227 */ /* 0x000fc600078e00ff */
[----:B------:R-:W-:Y:S01]  /*4450*/  STL [R1+0x100c], R9 ;  /* 0x00100c0901007387 */ /* 0x000fe20000100800 */
[----:B-1----:R-:W-:Y:S02]  /*4460*/  VIADD R6, R7, 0xa7 ;  /* 0x000000a707067836 */ /* 0x002fe40000000000 */
[C---:B------:R-:W-:Y:S02]  /*4470*/  IMAD R153, R3.reuse, R10, R153 ;  /* 0x0000000a03997224 */ /* 0x040fe400078e0299 */
[----:B------:R-:W-:Y:S01]  /*4480*/  IMAD R159, R3, R165, R159 ;  /* 0x000000a5039f7224 */ /* 0x000fe200078e029f */
[----:B------:R-:W-:Y:S01]  /*4490*/  IABS R165, R6 ;  /* 0x0000000600a57213 */ /* 0x000fe20000000000 */
[----:B------:R-:W-:Y:S01]  /*44a0*/  IMAD.HI.U32 R10, R4, R157, RZ ;  /* 0x0000009d040a7227 */ /* 0x000fe200078e00ff */
[----:B------:R1:W-:Y:S03]  /*44b0*/  STL [R1+0x1014], R6 ;  /* 0x0010140601007387 */ /* 0x0003e60000100800 */
[----:B------:R-:W-:-:S02]  /*44c0*/  IMAD.MOV R164, RZ, RZ, -R164 ;  /* 0x000000ffffa47224 */ /* 0x000fc400078e0aa4 */
[----:B------:R-:W-:Y:S02]  /*44d0*/  VIADD R8, R7, 0xa8 ;  /* 0x000000a807087836 */ /* 0x000fe40000000000 */
[----:B------:R-:W-:Y:S02]  /*44e0*/  IMAD.MOV R10, RZ, RZ, -R10 ;  /* 0x000000ffff0a7224 */ /* 0x000fe400078e0a0a */
[----:B------:R-:W-:Y:S01]  /*44f0*/  IMAD R161, R3, R164, R161 ;  /* 0x000000a403a17224 */ /* 0x000fe200078e02a1 */
[----:B------:R-:W-:Y:S01]  /*4500*/  IABS R164, R9 ;  /* 0x0000000900a47213 */ /* 0x000fe20000000000 */
[----:B-1----:R-:W-:Y:S01]  /*4510*/  VIADD R6, R7, 0xa9 ;  /* 0x000000a907067836 */ /* 0x002fe20000000000 */
[----:B------:R-:W-:Y:S01]  /*4520*/  STL [R1+0x1010], R8 ;  /* 0x0010100801007387 */ /* 0x000fe20000100800 */
[C---:B------:R-:W-:Y:S01]  /*4530*/  IMAD.HI.U32 R168, R4.reuse, R165, RZ ;  /* 0x000000a504a87227 */ /* 0x040fe200078e00ff */
[----:B------:R-:W-:Y:S02]  /*4540*/  IABS R166, R8 ;  /* 0x0000000800a67213 */ /* 0x000fe40000000000 */
[----:B------:R1:W-:Y:S01]  /*4550*/  STL [R1+0x1018], R6 ;  /* 0x0010180601007387 */ /* 0x0003e20000100800 */
[----:B------:R-:W-:Y:S01]  /*4560*/  IMAD R157, R3, R10, R157 ;  /* 0x0000000a039d7224 */ /* 0x000fe200078e029d */
[----:B------:R-:W-:Y:S01]  /*4570*/  IABS R167, R6 ;  /* 0x0000000600a77213 */ /* 0x000fe20000000000 */
        /* <DEDUP_REMOVED lines=8> */
[----:B------:R-:W-:-:S04]  /*4600*/  IMAD.HI.U32 R169, R4, R166, RZ ;  /* 0x000000a604a97227 */ /* 0x000fc800078e00ff */
[----:B------:R-:W-:Y:S01]  /*4610*/  IMAD.MOV R170, RZ, RZ, -R170 ;  /* 0x000000ffffaa7224 */ /* 0x000fe200078e0aaa */
[----:B------:R-:W-:Y:S01]  /*4620*/  IADD3 R169, -R169, RZ, RZ ;  /* 0x000000ffa9a97210 */ /* 0x000fe20007ffe1ff */
[C---:B------:R-:W-:Y:S02]  /*4630*/  VIADD R9, R7.reuse, 0xab ;  /* 0x000000ab07097836 */ /* 0x040fe40000000000 */
[----:B-1----:R-:W-:Y:S02]  /*4640*/  VIADD R6, R7, 0xac ;  /* 0x000000ac07067836 */ /* 0x002fe40000000000 */
[----:B------:R-:W-:Y:S01]  /*4650*/  IMAD R158, R3, R10, R158 ;  /* 0x0000000a039e7224 */ /* 0x000fe200078e029e */
[----:B------:R-:W-:Y:S01]  /*4660*/  STL [R1+0xff4], R9 ;  /* 0x000ff40901007387 */ /* 0x000fe20000100800 */
[----:B------:R-:W-:-:S03]  /*4670*/  IMAD.HI.U32 R10, R4, R162, RZ ;  /* 0x000000a2040a7227 */ /* 0x000fc600078e00ff */
[----:B------:R1:W-:Y:S01]  /*4680*/  STL [R1+0xff8], R6 ;  /* 0x000ff80601007387 */ /* 0x0003e20000100800 */
[----:B------:R-:W-:Y:S01]  /*4690*/  IMAD R164, R3, R170, R164 ;  /* 0x000000aa03a47224 */ /* 0x000fe200078e02a4 */
[----:B------:R-:W-:Y:S01]  /*46a0*/  IABS R170, R6 ;  /* 0x0000000600aa7213 */ /* 0x000fe20000000000 */
[----:B------:R-:W-:Y:S01]  /*46b0*/  VIADD R8, R7, 0xad ;  /* 0x000000ad07087836 */ /* 0x000fe20000000000 */
[----:B------:R-:W-:Y:S01]  /*46c0*/  IADD3 R10, -R10, RZ, RZ ;  /* 0x000000ff0a0a7210 */ /* 0x000fe20007ffe1ff */
[----:B------:R-:W-:Y:S01]  /*46d0*/  IMAD R166, R3, R169, R166 ;  /* 0x000000a903a67224 */ /* 0x000fe200078e02a6 */
[----:B------:R-:W-:Y:S01]  /*46e0*/  IABS R169, R9 ;  /* 0x0000000900a97213 */ /* 0x000fe20000000000 */
[----:B------:R-:W-:Y:S01]  /*46f0*/  IMAD.HI.U32 R173, R4, R170, RZ ;  /* 0x000000aa04ad7227 */ /* 0x000fe200078e00ff */
[----:B------:R-:W-:Y:S01]  /*4700*/  STL [R1+0x1000], R8 ;  /* 0x0010000801007387 */ /* 0x000fe20000100800 */
[----:B------:R-:W-:Y:S02]  /*4710*/  IABS R171, R8 ;  /* 0x0000000800ab7213 */ /* 0x000fe40000000000 */
[----:B-1----:R-:W-:-:S02]  /*4720*/  VIADD R6, R7, 0xae ;  /* 0x000000ae07067836 */ /* 0x002fc40000000000 */
[----:B------:R-:W-:Y:S02]  /*4730*/  IMAD R162, R3, R10, R162 ;  /* 0x0000000a03a27224 */ /* 0x000fe400078e02a2 */
[C---:B------:R-:W-:Y:S01]  /*4740*/  IMAD.HI.U32 R10, R4.reuse, R163, RZ ;  /* 0x000000a3040a7227 */ /* 0x040fe200078e00ff */
[----:B------:R1:W-:Y:S01]  /*4750*/  STL [R1+0xffc], R6 ;  /* 0x000ffc0601007387 */ /* 0x0003e20000100800 */
[----:B------:R-:W-:Y:S02]  /*4760*/  IABS R172, R6 ;  /* 0x0000000600ac7213 */ /* 0x000fe40000000000 */
[----:B------:R-:W-:Y:S02]  /*4770*/  IMAD.MOV R173, RZ, RZ, -R173 ;  /* 0x000000ffffad7224 */ /* 0x000fe400078e0aad */
[----:B------:R-:W-:-:S04]  /*4780*/  IMAD.HI.U32 R175, R4, R169, RZ ;  /* 0x000000a904af7227 */ /* 0x000fc800078e00ff */
[----:B------:R-:W-:Y:S01]  /*4790*/  IMAD.MOV R10, RZ, RZ, -R10 ;  /* 0x000000ffff0a7224 */ /* 0x000fe200078e0a0a */
[----:B-1----:R-:W-:Y:S01]  /*47a0*/  IADD3 R6, R7, 0xaf, RZ ;  /* 0x000000af07067810 */ /* 0x002fe20007ffe0ff */
[C---:B------:R-:W-:Y:S02]  /*47b0*/  IMAD R170, R3.reuse, R173, R170 ;  /* 0x000000ad03aa7224 */ /* 0x040fe400078e02aa */
[----:B------:R-:W-:Y:S01]  /*47c0*/  IMAD.MOV R175, RZ, RZ, -R175 ;  /* 0x000000ffffaf7224 */ /* 0x000fe200078e0aaf */
[----:B------:R-:W-:Y:S01]  /*47d0*/  IABS R173, R6 ;  /* 0x0000000600ad7213 */ /* 0x000fe20000000000 */
[----:B------:R1:W-:Y:S01]  /*47e0*/  STL [R1+0xfec], R6 ;  /* 0x000fec0601007387 */ /* 0x0003e20000100800 */
[----:B------:R-:W-:Y:S02]  /*47f0*/  IMAD R163, R3, R10, R163 ;  /* 0x0000000a03a37224 */ /* 0x000fe400078e02a3 */
[----:B------:R-:W-:-:S04]  /*4800*/  IMAD.HI.U32 R10, R4, R167, RZ ;  /* 0x000000a7040a7227 */ /* 0x000fc800078e00ff */
[----:B------:R-:W-:Y:S02]  /*4810*/  VIADD R9, R7, 0xb0 ;  /* 0x000000b007097836 */ /* 0x000fe40000000000 */
[----:B------:R-:W-:-:S03]  /*4820*/  IMAD.HI.U32 R174, R4, R171, RZ ;  /* 0x000000ab04ae7227 */ /* 0x000fc600078e00ff */
[----:B------:R-:W-:Y:S01]  /*4830*/  STL [R1+0xfe0], R9 ;  /* 0x000fe00901007387 */ /* 0x000fe20000100800 */
[----:B-1----:R-:W-:Y:S02]  /*4840*/  VIADD R6, R7, 0xb1 ;  /* 0x000000b107067836 */ /* 0x002fe40000000000 */
[----:B------:R-:W-:Y:S02]  /*4850*/  IMAD R169, R3, R175, R169 ;  /* 0x000000af03a97224 */ /* 0x000fe400078e02a9 */
[----:B------:R-:W-:Y:S01]  /*4860*/  IMAD.MOV R10, RZ, RZ, -R10 ;  /* 0x000000ffff0a7224 */ /* 0x000fe200078e0a0a */
[----:B------:R-:W-:Y:S01]  /*4870*/  IABS R175, R6 ;  /* 0x0000000600af7213 */ /* 0x000fe20000000000 */
[----:B------:R-:W-:Y:S01]  /*4880*/  IMAD.MOV R174, RZ, RZ, -R174 ;  /* 0x000000ffffae7224 */ /* 0x000fe200078e0aae */
[----:B------:R1:W-:Y:S01]  /*4890*/  STL [R1+0xfd8], R6 ;  /* 0x000fd80601007387 */ /* 0x0003e20000100800 */
[----:B------:R-:W-:Y:S02]  /*48a0*/  VIADD R8, R7, 0xb2 ;  /* 0x000000b207087836 */ /* 0x000fe40000000000 */
[----:B------:R-:W-:-:S03]  /*48b0*/  IMAD.HI.U32 R178, R4, R175, RZ ;  /* 0x000000af04b27227 */ /* 0x000fc600078e00ff */
[----:B------:R-:W-:Y:S01]  /*48c0*/  STL [R1+0xfd4], R8 ;  /* 0x000fd40801007387 */ /* 0x000fe20000100800 */
[----:B------:R-:W-:Y:S01]  /*48d0*/  IMAD R167, R3, R10, R167 ;  /* 0x0000000a03a77224 */ /* 0x000fe200078e02a7 */
[----:B------:R-:W-:Y:S01]  /*48e0*/  IADD3 R178, -R178, RZ, RZ ;  /* 0x000000ffb2b27210 */ /* 0x000fe20007ffe1ff */
[----:B------:R-:W-:Y:S01]  /*48f0*/  IMAD.HI.U32 R10, R4, R168, RZ ;  /* 0x000000a8040a7227 */ /* 0x000fe200078e00ff */
[----:B------:R-:W-:-:S03]  /*4900*/  IABS R176, R8 ;  /* 0x0000000800b07213 */ /* 0x000fc60000000000 */
[----:B-1----:R-:W-:Y:S02]  /*4910*/  VIADD R6, R7, 0xb3 ;  /* 0x000000b307067836 */ /* 0x002fe40000000000 */
[C---:B------:R-:W-:Y:S01]  /*4920*/  IMAD R171, R3.reuse, R174, R171 ;  /* 0x000000ae03ab7224 */ /* 0x040fe200078e02ab */
[----:B------:R-:W-:Y:S01]  /*4930*/  IABS R174, R9 ;  /* 0x0000000900ae7213 */ /* 0x000fe20000000000 */
[----:B------:R-:W-:Y:S01]  /*4940*/  IMAD.MOV R10, RZ, RZ, -R10 ;  /* 0x000000ffff0a7224 */ /* 0x000fe200078e0a0a */
[----:B------:R1:W-:Y:S01]  /*4950*/  STL [R1+0xfcc], R6 ;  /* 0x000fcc0601007387 */ /* 0x0003e20000100800 */
[----:B------:R-:W-:Y:S01]  /*4960*/  IABS R177, R6 ;  /* 0x0000000600b17213 */ /* 0x000fe20000000000 */
[----:B------:R-:W-:Y:S02]  /*4970*/  IMAD R175, R3, R178, R175 ;  /* 0x000000b203af7224 */ /* 0x000fe400078e02af */
[----:B------:R-:W-:-:S04]  /*4980*/  IMAD.HI.U32 R180, R4, R174, RZ ;  /* 0x000000ae04b47227 */ /* 0x000fc800078e00ff */
[----:B------:R-:W-:Y:S02]  /*4990*/  IMAD R168, R3, R10, R168 ;  /* 0x0000000a03a87224 */ /* 0x000fe400078e02a8 */
[----:B-1----:R-:W-:Y:S02]  /*49a0*/  VIADD R6, R7, 0xb4 ;  /* 0x000000b407067836 */ /* 0x002fe40000000000 */
[----:B------:R-:W-:-:S03]  /*49b0*/  IMAD.HI.U32 R10, R4, R172, RZ ;  /* 0x000000ac040a7227 */ /* 0x000fc600078e00ff */
[----:B------:R1:W-:Y:S01]  /*49c0*/  STL [R1+0xfbc], R6 ;  /* 0x000fbc0601007387 */ /* 0x0003e20000100800 */
[----:B------:R-:W-:Y:S01]  /*49d0*/  IABS R178, R6 ;  /* 0x0000000600b27213 */ /* 0x000fe20000000000 */
[----:B------:R-:W-:-:S04]  /*49e0*/  IMAD.HI.U32 R179, R4, R176, RZ ;  /* 0x000000b004b37227 */ /* 0x000fc800078e00ff */
[----:B------:R-:W-:Y:S02]  /*49f0*/  IMAD.MOV R180, RZ, RZ, -R180 ;  /* 0x000000ffffb47224 */ /* 0x000fe400078e0ab4 */
[C---:B------:R-:W-:Y:S02]  /*4a00*/  VIADD R9, R7.reuse, 0xb5 ;  /* 0x000000b507097836 */ /* 0x040fe40000000000 */
[----:B-1----:R-:W-:Y:S02]  /*4a10*/  VIADD R6, R7, 0xb6 ;  /* 0x000000b607067836 */ /* 0x002fe40000000000 */
[----:B------:R-:W-:Y:S01]  /*4a20*/  IMAD.MOV R10, RZ, RZ, -R10 ;  /* 0x000000ffff0a7224 */ /* 0x000fe200078e0a0a */
[----:B------:R-:W-:Y:S01]  /*4a30*/  STL [R1+0xfb4], R9 ;  /* 0x000fb40901007387 */ /* 0x000fe20000100800 */
[----:B------:R-:W-:Y:S02]  /*4a40*/  IMAD.MOV R179, RZ, RZ, -R179 ;  /* 0x000000ffffb37224 */ /* 0x000fe400078e0ab3 */
[C---:B------:R-:W-:Y:S01]  /*4a50*/  IMAD R174, R3.reuse, R180, R174 ;  /* 0x000000b403ae7224 */ /* 0x040fe200078e02ae */
[----:B------:R-:W-:Y:S01]  /*4a60*/  IABS R180, R6 ;  /* 0x0000000600b47213 */ /* 0x000fe20000000000 */
[----:B------:R-:W-:Y:S01]  /*4a70*/  IMAD R172, R3, R10, R172 ;  /* 0x0000000a03ac7224 */ /* 0x000fe200078e02ac */
[----:B------:R1:W-:Y:S01]  /*4a80*/  STL [R1+0xfb0], R6 ;  /* 0x000fb00601007387 */ /* 0x0003e20000100800 */
[----:B------:R-:W-:-:S02]  /*4a90*/  VIADD R8, R7, 0xb7 ;  /* 0x000000b707087836 */ /* 0x000fc40000000000 */
[----:B------:R-:W-:-:S03]  /*4aa0*/  IMAD.HI.U32 R10, R4, R173, RZ ;  /* 0x000000ad040a7227 */ /* 0x000fc600078e00ff */
[----:B------:R-:W-:Y:S01]  /*4ab0*/  STL [R1+0xfa0], R8 ;  /* 0x000fa00801007387 */ /* 0x000fe20000100800 */
[----:B------:R-:W-:Y:S01]  /*4ac0*/  IMAD R176, R3, R179, R176 ;  /* 0x000000b303b07224 */ /* 0x000fe200078e02b0 */
[----:B------:R-:W-:Y:S01]  /*4ad0*/  IABS R179, R9 ;  /* 0x0000000900b37213 */ /* 0x000fe20000000000 */
[----:B------:R-:W-:Y:S01]  /*4ae0*/  IMAD.HI.U32 R183, R4, R180, RZ ;  /* 0x000000b404b77227 */ /* 0x000fe200078e00ff */
[----:B------:R-:W-:-:S03]  /*4af0*/  IABS R181, R8 ;  /* 0x0000000800b57213 */ /* 0x000fc60000000000 */
[----:B-1----:R-:W-:Y:S02]  /*4b00*/  VIADD R6, R7, 0xb8 ;  /* 0x000000b807067836 */ /* 0x002fe40000000000 */
[----:B------:R-:W-:Y:S02]  /*4b10*/  IMAD.MOV R10, RZ, RZ, -R10 ;  /* 0x000000ffff0a7224 */ /* 0x000fe400078e0a0a */
[----:B------:R-:W-:Y:S01]  /*4b20*/  IMAD.HI.U32 R185, R4, R179, RZ ;  /* 0x000000b304b97227 */ /* 0x000fe200078e00ff */
[----:B------:R1:W-:Y:S01]  /*4b30*/  STL [R1+0xf98], R6 ;  /* 0x000f980601007387 */ /* 0x0003e20000100800 */
[----:B------:R-:W-:Y:S02]  /*4b40*/  IABS R182, R6 ;  /* 0x0000000600b67213 */ /* 0x000fe40000000000 */
[----:B------:R-:W-:Y:S01]  /*4b50*/  IMAD.MOV R183, RZ, RZ, -R183 ;  /* 0x000000ffffb77224 */ /* 0x000fe200078e0ab7 */
[----:B------:R-:W-:Y:S01]  /*4b60*/  IADD3 R185, -R185, RZ, RZ ;  /* 0x000000ffb9b97210 */ /* 0x000fe20007ffe1ff */
[----:B------:R-:W-:-:S02]  /*4b70*/  IMAD R173, R3, R10, R173 ;  /* 0x0000000a03ad7224 */ /* 0x000fc400078e02ad */
[----:B------:R-:W-:-:S04]  /*4b80*/  IMAD.HI.U32 R10, R4, R177, RZ ;  /* 0x000000b1040a7227 */ /* 0x000fc800078e00ff */
[----:B-1----:R-:W-:Y:S02]  /*4b90*/  VIADD R6, R7, 0xb9 ;  /* 0x000000b907067836 */ /* 0x002fe40000000000 */
[----:B------:R-:W-:Y:S02]  /*4ba0*/  IMAD R180, R3, R183, R180 ;  /* 0x000000b703b47224 */ /* 0x000fe400078e02b4 */
[----:B------:R-:W-:Y:S01]  /*4bb0*/  IMAD.MOV R10, RZ, RZ, -R10 ;  /* 0x000000ffff0a7224 */ /* 0x000fe200078e0a0a */
[----:B------:R1:W-:Y:S01]  /*4bc0*/  STL [R1+0xf90], R6 ;  /* 0x000f900601007387 */ /* 0x0003e20000100800 */
[----:B------:R-:W-:Y:S01]  /*4bd0*/  IABS R183, R6 ;  /* 0x0000000600b77213 */ /* 0x000fe20000000000 */
[----:B------:R-:W-:Y:S02]  /*4be0*/  VIADD R9, R7, 0xba ;  /* 0x000000ba07097836 */ /* 0x000fe40000000000 */
[----:B------:R-:W-:-:S03]  /*4bf0*/  IMAD.HI.U32 R184, R4, R181, RZ ;  /* 0x000000b504b87227 */ /* 0x000fc600078e00ff */
[----:B------:R-:W-:Y:S01]  /*4c00*/  STL [R1+0xf84], R9 ;  /* 0x000f840901007387 */ /* 0x000fe20000100800 */
[----:B------:R-:W-:Y:S02]  /*4c10*/  IMAD R179, R3, R185, R179 ;  /* 0x000000b903b37224 */ /* 0x000fe400078e02b3 */
[----:B-1----:R-:W-:Y:S02]  /*4c20*/  VIADD R6, R7, 0xbb ;  /* 0x000000bb07067836 */ /* 0x002fe40000000000 */
[----:B------:R-:W-:Y:S02]  /*4c30*/  IMAD R177, R3, R10, R177 ;  /* 0x0000000a03b17224 */ /* 0x000fe400078e02b1 */
[----:B------:R-:W-:Y:S01]  /*4c40*/  IMAD.HI.U32 R10, R4, R178, RZ ;  /* 0x000000b2040a7227 */ /* 0x000fe200078e00ff */
[----:B------:R-:W-:Y:S01]  /*4c50*/  IABS R185, R6 ;  /* 0x0000000600b97213 */ /* 0x000fe20000000000 */
[----:B------:R1:W-:Y:S02]  /*4c60*/  STL [R1+0xf78], R6 ;  /* 0x000f780601007387 */ /* 0x0003e40000100800 */
[----:B------:R-:W-:-:S02]  /*4c70*/  IMAD.MOV R184, RZ, RZ, -R184 ;  /* 0x000000ffffb87224 */ /* 0x000fc400078e0ab8 */
[----:B------:R-:W-:Y:S02]  /*4c80*/  VIADD R8, R7, 0xbc ;  /* 0x000000bc07087836 */ /* 0x000fe40000000000 */
[----:B------:R-:W-:Y:S02]  /*4c90*/  IMAD.MOV R10, RZ, RZ, -R10 ;  /* 0x000000ffff0a7224 */ /* 0x000fe400078e0a0a */
[----:B------:R-:W-:Y:S01]  /*4ca0*/  IMAD R181, R3, R184, R181 ;  /* 0x000000b803b57224 */ /* 0x000fe200078e02b5 */
[----:B------:R-:W-:Y:S01]  /*4cb0*/  IABS R184, R9 ;  /* 0x0000000900b87213 */ /* 0x000fe20000000000 */
[----:B-1----:R-:W-:Y:S01]  /*4cc0*/  VIADD R6, R7, 0xbd ;  /* 0x000000bd07067836 */ /* 0x002fe20000000000 */
[----:B------:R-:W-:Y:S01]  /*4cd0*/  STL [R1+0xf70], R8 ;  /* 0x000f700801007387 */ /* 0x000fe20000100800 */
[----:B------:R-:W-:Y:S01]  /*4ce0*/  IMAD.HI.U32 R188, R4, R185, RZ ;  /* 0x000000b904bc7227 */ /* 0x000fe200078e00ff */
[----:B------:R-:W-:Y:S02]  /*4cf0*/  IABS R186, R8 ;  /* 0x0000000800ba7213 */ /* 0x000fe40000000000 */
[----:B------:R1:W-:Y:S01]  /*4d00*/  STL [R1+0xf6c], R6 ;  /* 0x000f6c0601007387 */ /* 0x0003e20000100800 */
[----:B------:R-:W-:Y:S01]  /*4d10*/  IABS R187, R6 ;  /* 0x0000000600bb7213 */ /* 0x000fe20000000000 */
[----:B------:R-:W-:-:S02]  /*4d20*/  IMAD R178, R3, R10, R178 ;  /* 0x0000000a03b27224 */ /* 0x000fc400078e02b2 */
[----:B------:R-:W-:Y:S02]  /*4d30*/  IMAD.MOV R188, RZ, RZ, -R188 ;  /* 0x000000ffffbc7224 */ /* 0x000fe400078e0abc */
[----:B------:R-:W-:-:S04]  /*4d40*/  IMAD.HI.U32 R10, R4, R182, RZ ;  /* 0x000000b6040a7227 */ /* 0x000fc800078e00ff */
[----:B-1----:R-:W-:Y:S02]  /*4d50*/  VIADD R6, R7, 0xbe ;  /* 0x000000be07067836 */ /* 0x002fe40000000000 */
[----:B------:R-:W-:-:S03]  /*4d60*/  IMAD.HI.U32 R190, R4, R184, RZ ;  /* 0x000000b804be7227 */ /* 0x000fc600078e00ff */
[----:B------:R1:W-:Y:S01]  /*4d70*/  STL [R1+0xf64], R6 ;  /* 0x000f640601007387 */ /* 0x0003e20000100800 */
[----:B------:R-:W-:Y:S01]  /*4d80*/  IMAD R185, R3, R188, R185 ;  /* 0x000000bc03b97224 */ /* 0x000fe200078e02b9 */
[----:B------:R-:W-:Y:S01]  /*4d90*/  IABS R188, R6 ;  /* 0x0000000600bc7213 */ /* 0x000fe20000000000 */
[----:B------:R-:W-:Y:S02]  /*4da0*/  IMAD.MOV R10, RZ, RZ, -R10 ;  /* 0x000000ffff0a7224 */ /* 0x000fe400078e0a0a */
[----:B------:R-:W-:Y:S02]  /*4db0*/  IMAD.MOV R190, RZ, RZ, -R190 ;  /* 0x000000ffffbe7224 */ /* 0x000fe400078e0abe */
[----:B------:R-:W-:Y:S02]  /*4dc0*/  VIADD R9, R7, 0xbf ;  /* 0x000000bf07097836 */ /* 0x000fe40000000000 */
[----:B------:R-:W-:-:S03]  /*4dd0*/  IMAD.HI.U32 R189, R4, R186, RZ ;  /* 0x000000ba04bd7227 */ /* 0x000fc600078e00ff */
[----:B------:R-:W-:Y:S01]  /*4de0*/  STL [R1+0xf50], R9 ;  /* 0x000f500901007387 */ /* 0x000fe20000100800 */
[----:B-1----:R-:W-:Y:S02]  /*4df0*/  VIADD R6, R7, 0xc0 ;  /* 0x000000c007067836 */ /* 0x002fe40000000000 */
[C---:B------:R-:W-:Y:S02]  /*4e00*/  IMAD R182, R3.reuse, R10, R182 ;  /* 0x0000000a03b67224 */ /* 0x040fe400078e02b6 */
[----:B------:R-:W-:Y:S01]  /*4e10*/  IMAD.HI.U32 R10, R4, R183, RZ ;  /* 0x000000b7040a7227 */ /* 0x000fe200078e00ff */
[----:B------:R1:W-:Y:S03]  /*4e20*/  STL [R1+0xf4c], R6 ;  /* 0x000f4c0601007387 */ /* 0x0003e60000100800 */
[----:B------:R-:W-:Y:S01]  /*4e30*/  IMAD R184, R3, R190, R184 ;  /* 0x000000be03b87224 */ /* 0x000fe200078e02b8 */
[----:B------:R-:W-:Y:S01]  /*4e40*/  IABS R190, R6 ;  /* 0x0000000600be7213 */ /* 0x000fe20000000000 */
[----:B------:R-:W-:Y:S01]  /*4e50*/  IMAD.MOV R189, RZ, RZ, -R189 ;  /* 0x000000ffffbd7224 */ /* 0x000fe200078e0abd */
[----:B------:R-:W-:Y:S01]  /*4e60*/  IADD3 R10, -R10, RZ, RZ ;  /* 0x000000ff0a0a7210 */ /* 0x000fe20007ffe1ff */
[----:B------:R-:W-:-:S02]  /*4e70*/  VIADD R8, R7, 0xc1 ;  /* 0x000000c107087836 */ /* 0x000fc40000000000 */
[----:B------:R-:W-:Y:S01]  /*4e80*/  IMAD R186, R3, R189, R186 ;  /* 0x000000bd03ba7224 */ /* 0x000fe200078e02ba */
[----:B-1----:R-:W-:Y:S01]  /*4e90*/  IADD3 R6, R7, 0xc2, RZ ;  /* 0x000000c207067810 */ /* 0x002fe20007ffe0ff */
[C---:B------:R-:W-:Y:S01]  /*4ea0*/  IMAD.HI.U32 R193, R4.reuse, R190, RZ ;  /* 0x000000be04c17227 */ /* 0x040fe200078e00ff */
[----:B------:R-:W-:Y:S01]  /*4eb0*/  IABS R189, R9 ;  /* 0x0000000900bd7213 */ /* 0x000fe20000000000 */
[----:B------:R1:W-:Y:S01]  /*4ec0*/  STL [R1+0xf48], R8 ;  /* 0x000f480801007387 */ /* 0x0003e20000100800 */
[----:B------:R-:W-:Y:S01]  /*4ed0*/  IABS R192, R6 ;  /* 0x0000000600c07213 */ /* 0x000fe20000000000 */
[----:B------:R-:W-:Y:S01]  /*4ee0*/  IMAD R183, R3, R10, R183 ;  /* 0x0000000a03b77224 */ /* 0x000fe200078e02b7 */
[----:B------:R-:W-:Y:S01]  /*4ef0*/  IABS R191, R8 ;  /* 0x0000000800bf7213 */ /* 0x000fe20000000000 */
[----:B------:R2:W-:Y:S01]  /*4f00*/  STL [R1+0xf40], R6 ;  /* 0x000f400601007387 */ /* 0x0005e20000100800 */
[----:B------:R-:W-:Y:S02]  /*4f10*/  IMAD.MOV R193, RZ, RZ, -R193 ;  /* 0x000000ffffc17224 */ /* 0x000fe400078e0ac1 */
[----:B------:R-:W-:Y:S01]  /*4f20*/  IMAD.HI.U32 R10, R4, R187, RZ ;  /* 0x000000bb040a7227 */ /* 0x000fe200078e00ff */
[----:B-1----:R-:W-:-:S03]  /*4f30*/  IADD3 R8, R7, 0xc6, RZ ;  /* 0x000000c607087810 */ /* 0x002fc60007ffe0ff */
[----:B------:R-:W-:Y:S01]  /*4f40*/  IMAD.HI.U32 R195, R4, R189, RZ ;  /* 0x000000bd04c37227 */ /* 0x000fe200078e00ff */
[----:B------:R-:W-:-:S03]  /*4f50*/  IABS R196, R8 ;  /* 0x0000000800c47213 */ /* 0x000fc60000000000 */
[----:B--2---:R-:W-:Y:S02]  /*4f60*/  VIADD R6, R7, 0xc3 ;  /* 0x000000c307067836 */ /* 0x004fe40000000000 */
[----:B------:R-:W-:Y:S02]  /*4f70*/  IMAD R190, R3, R193, R190 ;  /* 0x000000c103be7224 */ /* 0x000fe400078e02be */
[----:B------:R-:W-:Y:S01]  /*4f80*/  IMAD.MOV R10, RZ, RZ, -R10 ;  /* 0x000000ffff0a7224 */ /* 0x000fe200078e0a0a */
[----:B------:R1:W-:Y:S01]  /*4f90*/  STL [R1+0xf30], R6 ;  /* 0x000f300601007387 */ /* 0x0003e20000100800 */
[----:B------:R-:W-:Y:S01]  /*4fa0*/  IABS R193, R6 ;  /* 0x0000000600c17213 */ /* 0x000fe20000000000 */
[----:B------:R-:W-:Y:S02]  /*4fb0*/  IMAD.MOV R195, RZ, RZ, -R195 ;  /* 0x000000ffffc37224 */ /* 0x000fe400078e0ac3 */
[----:B------:R-:W-:-:S04]  /*4fc0*/  IMAD.HI.U32 R194, R4, R191, RZ ;  /* 0x000000bf04c27227 */ /* 0x000fc800078e00ff */
[C---:B------:R-:W-:Y:S02]  /*4fd0*/  VIADD R9, R7.reuse, 0xc4 ;  /* 0x000000c407097836 */ /* 0x040fe40000000000 */
[----:B-1----:R-:W-:Y:S02]  /*4fe0*/  VIADD R6, R7, 0xc5 ;  /* 0x000000c507067836 */ /* 0x002fe40000000000 */
[----:B------:R-:W-:Y:S01]  /*4ff0*/  IMAD R187, R3, R10, R187 ;  /* 0x0000000a03bb7224 */ /* 0x000fe200078e02bb */
[----:B------:R-:W-:Y:S01]  /*5000*/  STL [R1+0xf28], R9 ;  /* 0x000f280901007387 */ /* 0x000fe20000100800 */
[----:B------:R-:W-:-:S03]  /*5010*/  IMAD.HI.U32 R10, R4, R188, RZ ;  /* 0x000000bc040a7227 */ /* 0x000fc600078e00ff */
[----:B------:R1:W-:Y:S01]  /*5020*/  STL [R1+0xf20], R6 ;  /* 0x000f200601007387 */ /* 0x0003e20000100800 */
[C---:B------:R-:W-:Y:S01]  /*5030*/  IMAD R189, R3.reuse, R195, R189 ;  /* 0x000000c303bd7224 */ /* 0x040fe200078e02bd */
[----:B------:R-:W-:Y:S01]  /*5040*/  IABS R195, R6 ;  /* 0x0000000600c37213 */ /* 0x000fe20000000000 */
[----:B------:R-:W-:Y:S01]  /*5050*/  IMAD.MOV R194, RZ, RZ, -R194 ;  /* 0x000000ffffc27224 */ /* 0x000fe200078e0ac2 */
[----:B------:R-:W-:Y:S01]  /*5060*/  STL [R1+0xf18], R8 ;  /* 0x000f180801007387 */ /* 0x000fe20000100800 */
[----:B------:R-:W-:Y:S02]  /*5070*/  IMAD.MOV R10, RZ, RZ, -R10 ;  /* 0x000000ffff0a7224 */ /* 0x000fe400078e0a0a */
[----:B------:R-:W-:Y:S01]  /*5080*/  IMAD R191, R3, R194, R191 ;  /* 0x000000c203bf7224 */ /* 0x000fe200078e02bf */
[----:B------:R-:W-:Y:S01]  /*5090*/  IABS R194, R9 ;  /* 0x0000000900c27213 */ /* 0x000fe20000000000 */
[----:B------:R-:W-:-:S04]  /*50a0*/  IMAD.HI.U32 R198, R4, R195, RZ ;  /* 0x000000c304c67227 */ /* 0x000fc800078e00ff */
[----:B-1----:R-:W-:Y:S02]  /*50b0*/  VIADD R6, R7, 0xc7 ;  /* 0x000000c707067836 */ /* 0x002fe40000000000 */
[----:B------:R-:W-:Y:S02]  /*50c0*/  IMAD R188, R3, R10, R188 ;  /* 0x0000000a03bc7224 */ /* 0x000fe400078e02bc */
[C---:B------:R-:W-:Y:S01]  /*50d0*/  IMAD.HI.U32 R10, R4.reuse, R192, RZ ;  /* 0x000000c0040a7227 */ /* 0x040fe200078e00ff */
[----:B------:R1:W-:Y:S01]  /*50e0*/  STL [R1+0xf0c], R6 ;  /* 0x000f0c0601007387 */ /* 0x0003e20000100800 */
[----:B------:R-:W-:Y:S02]  /*50f0*/  IABS R197, R6 ;  /* 0x0000000600c57213 */ /* 0x000fe40000000000 */
        /* <DEDUP_REMOVED lines=8> */
[----:B------:R-:W-:Y:S02]  /*5180*/  VIADD R9, R7, 0xc9 ;  /* 0x000000c907097836 */ /* 0x000fe40000000000 */
[----:B------:R-:W-:-:S02]  /*5190*/  IMAD R192, R3, R10, R192 ;  /* 0x0000000a03c07224 */ /* 0x000fc400078e02c0 */
[C---:B------:R-:W-:Y:S01]  /*51a0*/  IMAD.HI.U32 R199, R4.reuse, R196, RZ ;  /* 0x000000c404c77227 */ /* 0x040fe200078e00ff */
[----:B------:R-:W-:Y:S01]  /*51b0*/  STL [R1+0xef8], R9 ;  /* 0x000ef80901007387 */ /* 0x000fe20000100800 */
[----:B-1----:R-:W-:Y:S02]  /*51c0*/  IADD3 R6, R7, 0xca, RZ ;  /* 0x000000ca07067810 */ /* 0x002fe40007ffe0ff */
[----:B------:R-:W-:-:S04]  /*51d0*/  IMAD.HI.U32 R10, R4, R193, RZ ;  /* 0x000000c1040a7227 */ /* 0x000fc800078e00ff */
[----:B------:R-:W-:Y:S01]  /*51e0*/  IMAD R194, R3, R200, R194 ;  /* 0x000000c803c27224 */ /* 0x000fe200078e02c2 */
[----:B------:R-:W-:Y:S01]  /*51f0*/  IABS R200, R6 ;  /* 0x0000000600c87213 */ /* 0x000fe20000000000 */
[----:B------:R-:W-:Y:S01]  /*5200*/  IMAD.MOV R199, RZ, RZ, -R199 ;  /* 0x000000ffffc77224 */ /* 0x000fe200078e0ac7 */
[----:B------:R1:W-:Y:S01]  /*5210*/  STL [R1+0xef0], R6 ;  /* 0x000ef00601007387 */ /* 0x0003e20000100800 */
[----:B------:R-:W-:Y:S02]  /*5220*/  IMAD.MOV R10, RZ, RZ, -R10 ;  /* 0x000000ffff0a7224 */ /* 0x000fe400078e0a0a */
[----:B------:R-:W-:Y:S02]  /*5230*/  VIADD R8, R7, 0xcb ;  /* 0x000000cb07087836 */ /* 0x000fe40000000000 */
[----:B------:R-:W-:Y:S01]  /*5240*/  IMAD R196, R3, R199, R196 ;  /* 0x000000c703c47224 */ /* 0x000fe200078e02c4 */
[----:B------:R-:W-:Y:S01]  /*5250*/  IABS R199, R9 ;  /* 0x0000000900c77213 */ /* 0x000fe20000000000 */
[----:B------:R-:W-:Y:S01]  /*5260*/  IMAD.HI.U32 R203, R4, R200, RZ ;  /* 0x000000c804cb7227 */ /* 0x000fe200078e00ff */
[----:B------:R-:W-:Y:S01]  /*5270*/  STL [R1+0xee4], R8 ;  /* 0x000ee40801007387 */ /* 0x000fe20000100800 */
[----:B------:R-:W-:-:S02]  /*5280*/  IABS R201, R8 ;  /* 0x0000000800c97213 */ /* 0x000fc40000000000 */
[C---:B-1----:R-:W-:Y:S01]  /*5290*/  VIADD R6, R7.reuse, 0xcc ;  /* 0x000000cc07067836 */ /* 0x042fe20000000000 */
[----:B------:R-:W-:Y:S01]  /*52a0*/  IADD3 R9, R7, 0xce, RZ ;  /* 0x000000ce07097810 */ /* 0x000fe20007ffe0ff */
[----:B------:R-:W-:Y:S02]  /*52b0*/  IMAD R193, R3, R10, R193 ;  /* 0x0000000a03c17224 */ /* 0x000fe400078e02c1 */
[----:B------:R-:W-:Y:S01]  /*52c0*/  IMAD.HI.U32 R10, R4, R197, RZ ;  /* 0x000000c5040a7227 */ /* 0x000fe200078e00ff */
[----:B------:R1:W-:Y:S01]  /*52d0*/  STL [R1+0xee0], R6 ;  /* 0x000ee00601007387 */ /* 0x0003e20000100800 */
[----:B------:R-:W-:Y:S02]  /*52e0*/  IABS R202, R6 ;  /* 0x0000000600ca7213 */ /* 0x000fe40000000000 */
[----:B------:R-:W-:Y:S02]  /*52f0*/  IMAD.MOV R203, RZ, RZ, -R203 ;  /* 0x000000ffffcb7224 */ /* 0x000fe400078e0acb */
[----:B------:R-:W-:-:S02]  /*5300*/  IMAD.MOV R10, RZ, RZ, -R10 ;  /* 0x000000ffff0a7224 */ /* 0x000fc400078e0a0a */
[----:B------:R-:W-:-:S04]  /*5310*/  IMAD.HI.U32 R205, R4, R199, RZ ;  /* 0x000000c704cd7227 */ /* 0x000fc800078e00ff */
[----:B-1----:R-:W-:Y:S02]  /*5320*/  VIADD R6, R7, 0xcd ;  /* 0x000000cd07067836 */ /* 0x002fe40000000000 */
[C---:B------:R-:W-:Y:S02]  /*5330*/  IMAD R200, R3.reuse, R203, R200 ;  /* 0x000000cb03c87224 */ /* 0x040fe400078e02c8 */
[----:B------:R-:W-:Y:S01]  /*5340*/  IMAD R197, R3, R10, R197 ;  /* 0x0000000a03c57224 */ /* 0x000fe200078e02c5 */
[----:B------:R1:W-:Y:S01]  /*5350*/  STL [R1+0xed8], R6 ;  /* 0x000ed80601007387 */ /* 0x0003e20000100800 */
[----:B------:R-:W-:Y:S01]  /*5360*/  IABS R203, R6 ;  /* 0x0000000600cb7213 */ /* 0x000fe20000000000 */
[----:B------:R-:W-:Y:S02]  /*5370*/  IMAD.MOV R205, RZ, RZ, -R205 ;  /* 0x000000ffffcd7224 */ /* 0x000fe400078e0acd */
[C---:B------:R-:W-:Y:S01]  /*5380*/  IMAD.HI.U32 R10, R4.reuse, R198, RZ ;  /* 0x000000c6040a7227 */ /* 0x040fe200078e00ff */
[----:B------:R-:W-:Y:S03]  /*5390*/  STL [R1+0xec8], R9 ;  /* 0x000ec80901007387 */ /* 0x000fe60000100800 */
[----:B------:R-:W-:-:S04]  /*53a0*/  IMAD.HI.U32 R204, R4, R201, RZ ;  /* 0x000000c904cc7227 */ /* 0x000fc800078e00ff */
[----:B-1----:R-:W-:Y:S02]  /*53b0*/  VIADD R6, R7, 0xcf ;  /* 0x000000cf07067836 */ /* 0x002fe40000000000 */
[----:B------:R-:W-:Y:S02]  /*53c0*/  IMAD R199, R3, R205, R199 ;  /* 0x000000cd03c77224 */ /* 0x000fe400078e02c7 */
[----:B------:R-:W-:Y:S01]  /*53d0*/  IMAD.MOV R10, RZ, RZ, -R10 ;  /* 0x000000ffff0a7224 */ /* 0x000fe200078e0a0a */
[----:B------:R-:W-:Y:S01]  /*53e0*/  IABS R205, R6 ;  /* 0x0000000600cd7213 */ /* 0x000fe20000000000 */
[----:B------:R-:W-:Y:S01]  /*53f0*/  IMAD.MOV R204, RZ, RZ, -R204 ;  /* 0x000000ffffcc7224 */ /* 0x000fe200078e0acc */
[----:B------:R1:W-:Y:S01]  /*5400*/  STL [R1+0xec0], R6 ;  /* 0x000ec00601007387 */ /* 0x0003e20000100800 */
[----:B------:R-:W-:Y:S02]  /*5410*/  VIADD R8, R7, 0xd0 ;  /* 0x000000d007087836 */ /* 0x000fe40000000000 */
[----:B------:R-:W-:-:S02]  /*5420*/  IMAD R198, R3, R10, R198 ;  /* 0x0000000a03c67224 */ /* 0x000fc400078e02c6 */
[C---:B------:R-:W-:Y:S01]  /*5430*/  IMAD.HI.U32 R10, R4.reuse, R202, RZ ;  /* 0x000000ca040a7227 */ /* 0x040fe200078e00ff */
[----:B------:R-:W-:Y:S01]  /*5440*/  STL [R1+0xebc], R8 ;  /* 0x000ebc0801007387 */ /* 0x000fe20000100800 */
[----:B------:R-:W-:Y:S02]  /*5450*/  IABS R206, R8 ;  /* 0x0000000800ce7213 */ /* 0x000fe40000000000 */
[----:B------:R-:W-:Y:S01]  /*5460*/  IMAD R201, R3, R204, R201 ;  /* 0x000000cc03c97224 */ /* 0x000fe200078e02c9 */
[----:B------:R-:W-:Y:S01]  /*5470*/  IABS R204, R9 ;  /* 0x0000000900cc7213 */ /* 0x000fe20000000000 */
[----:B-1----:R-:W-:Y:S02]  /*5480*/  VIADD R6, R7, 0xd1 ;  /* 0x000000d107067836 */ /* 0x002fe40000000000 */
[----:B------:R-:W-:-:S03]  /*5490*/  IMAD.HI.U32 R208, R4, R205, RZ ;  /* 0x000000cd04d07227 */ /* 0x000fc600078e00ff */
[----:B------:R1:W-:Y:S01]  /*54a0*/  STL [R1+0xeb4], R6 ;  /* 0x000eb40601007387 */ /* 0x0003e20000100800 */
[----:B------:R-:W-:Y:S01]  /*54b0*/  IABS R207, R6 ;  /* 0x0000000600cf7213 */ /* 0x000fe20000000000 */
[----:B------:R-:W-:Y:S02]  /*54c0*/  IMAD.MOV R10, RZ, RZ, -R10 ;  /* 0x000000ffff0a7224 */ /* 0x000fe400078e0a0a */
[----:B------:R-:W-:Y:S02]  /*54d0*/  IMAD.MOV R208, RZ, RZ, -R208 ;  /* 0x000000ffffd07224 */ /* 0x000fe400078e0ad0 */
[----:B------:R-:W-:-:S04]  /*54e0*/  IMAD.HI.U32 R210, R4, R204, RZ ;  /* 0x000000cc04d27227 */ /* 0x000fc800078e00ff */
[----:B-1----:R-:W-:Y:S02]  /*54f0*/  VIADD R6, R7, 0xd2 ;  /* 0x000000d207067836 */ /* 0x002fe40000000000 */
[C---:B------:R-:W-:Y:S02]  /*5500*/  IMAD R202, R3.reuse, R10, R202 ;  /* 0x0000000a03ca7224 */ /* 0x040fe400078e02ca */
[----:B------:R-:W-:Y:S01]  /*5510*/  IMAD R205, R3, R208, R205 ;  /* 0x000000d003cd7224 */ /* 0x000fe200078e02cd */
[----:B------:R1:W-:Y:S01]  /*5520*/  STL [R1+0xea4], R6 ;  /* 0x000ea40601007387 */ /* 0x0003e20000100800 */
[----:B------:R-:W-:Y:S01]  /*5530*/  IMAD.HI.U32 R10, R4, R203, RZ ;  /* 0x000000cb040a7227 */ /* 0x000fe200078e00ff */
[----:B------:R-:W-:-:S03]  /*5540*/  IABS R208, R6 ;  /* 0x0000000600d07213 */ /* 0x000fc60000000000 */
[----:B------:R-:W-:Y:S02]  /*5550*/  IMAD.MOV R210, RZ, RZ, -R210 ;  /* 0x000000ffffd27224 */ /* 0x000fe400078e0ad2 */
[----:B------:R-:W-:Y:S02]  /*5560*/  VIADD R9, R7, 0xd3 ;  /* 0x000000d307097836 */ /* 0x000fe40000000000 */
[----:B------:R-:W-:-:S03]  /*5570*/  IMAD.HI.U32 R209, R4, R206, RZ ;  /* 0x000000ce04d17227 */ /* 0x000fc600078e00ff */
[----:B------:R-:W-:Y:S01]  /*5580*/  STL [R1+0xe9c], R9 ;  /* 0x000e9c0901007387 */ /* 0x000fe20000100800 */
[----:B-1----:R-:W-:Y:S02]  /*5590*/  VIADD R6, R7, 0xd4 ;  /* 0x000000d407067836 */ /* 0x002fe40000000000 */
[----:B------:R-:W-:Y:S02]  /*55a0*/  IMAD.MOV R10, RZ, RZ, -R10 ;  /* 0x000000ffff0a7224 */ /* 0x000fe400078e0a0a */
[C---:B------:R-:W-:Y:S01]  /*55b0*/  IMAD R204, R3.reuse, R210, R204 ;  /* 0x000000d203cc7224 */ /* 0x040fe200078e02cc */
[----:B------:R-:W-:Y:S01]  /*55c0*/  IABS R210, R6 ;  /* 0x0000000600d27213 */ /* 0x000fe20000000000 */
[----:B------:R-:W-:Y:S01]  /*55d0*/  IMAD.MOV R209, RZ, RZ, -R209 ;  /* 0x000000ffffd17224 */ /* 0x000fe200078e0ad1 */
[----:B------:R1:W-:Y:S01]  /*55e0*/  STL [R1+0xe98], R6 ;  /* 0x000e980601007387 */ /* 0x0003e20000100800 */
[----:B------:R-:W-:Y:S02]  /*55f0*/  IMAD R203, R3, R10, R203 ;  /* 0x0000000a03cb7224 */ /* 0x000fe400078e02cb */
[----:B------:R-:W-:-:S02]  /*5600*/  VIADD R8, R7, 0xd5 ;  /* 0x000000d507087836 */ /* 0x000fc40000000000 */
[----:B------:R-:W-:-:S03]  /*5610*/  IMAD.HI.U32 R10, R4, R207, RZ ;  /* 0x000000cf040a7227 */ /* 0x000fc600078e00ff */
[----:B------:R-:W-:Y:S01]  /*5620*/  STL [R1+0xe8c], R8 ;  /* 0x000e8c0801007387 */ /* 0x000fe20000100800 */
[----:B------:R-:W-:Y:S01]  /*5630*/  IMAD R206, R3, R209, R206 ;  /* 0x000000d103ce7224 */ /* 0x000fe200078e02ce */
[----:B------:R-:W-:Y:S01]  /*5640*/  IABS R209, R9 ;  /* 0x0000000900d17213 */ /* 0x000fe20000000000 */
[----:B-1----:R-:W-:Y:S01]  /*5650*/  VIADD R6, R7, 0xd6 ;  /* 0x000000d607067836 */ /* 0x002fe20000000000 */
[----:B------:R-:W-:Y:S01]  /*5660*/  IADD3 R10, -R10, RZ, RZ ;  /* 0x000000ff0a0a7210 */ /* 0x000fe20007ffe1ff */
[----:B------:R-:W-:Y:S01]  /*5670*/  IMAD.HI.U32 R213, R4, R210, RZ ;  /* 0x000000d204d57227 */ /* 0x000fe200078e00ff */
[----:B------:R-:W-:Y:S02]  /*5680*/  IABS R211, R8 ;  /* 0x0000000800d37213 */ /* 0x000fe40000000000 */
[----:B------:R1:W-:Y:S01]  /*5690*/  STL [R1+0xe84], R6 ;  /* 0x000e840601007387 */ /* 0x0003e20000100800 */
[----:B------:R-:W-:Y:S01]  /*56a0*/  IABS R212, R6 ;  /* 0x0000000600d47213 */ /* 0x000fe20000000000 */
[----:B------:R-:W-:-:S02]  /*56b0*/  IMAD.MOV R213, RZ, RZ, -R213 ;  /* 0x000000ffffd57224 */ /* 0x000fc400078e0ad5 */
[----:B------:R-:W-:-:S04]  /*56c0*/  IMAD.HI.U32 R215, R4, R209, RZ ;  /* 0x000000d104d77227 */ /* 0x000fc800078e00ff */
[----:B------:R-:W-:Y:S02]  /*56d0*/  IMAD R207, R3, R10, R207 ;  /* 0x0000000a03cf7224 */ /* 0x000fe400078e02cf */
[----:B-1----:R-:W-:Y:S02]  /*56e0*/  VIADD R6, R7, 0xd7 ;  /* 0x000000d707067836 */ /* 0x002fe40000000000 */
[----:B------:R-:W-:Y:S02]  /*56f0*/  IMAD R210, R3, R213, R210 ;  /* 0x000000d503d27224 */ /* 0x000fe400078e02d2 */
[C---:B------:R-:W-:Y:S01]  /*5700*/  IMAD.HI.U32 R10, R4.reuse, R208, RZ ;  /* 0x000000d0040a7227 */ /* 0x040fe200078e00ff */
[----:B------:R1:W-:Y:S01]  /*5710*/  STL [R1+0xe78], R6 ;  /* 0x000e780601007387 */ /* 0x0003e20000100800 */
[----:B------:R-:W-:Y:S02]  /*5720*/  IABS R213, R6 ;  /* 0x0000000600d57213 */ /* 0x000fe40000000000 */
[----:B------:R-:W-:-:S04]  /*5730*/  IMAD.HI.U32 R214, R4, R211, RZ ;  /* 0x000000d304d67227 */ /* 0x000fc800078e00ff */
[----:B------:R-:W-:Y:S01]  /*5740*/  IMAD.MOV R215, RZ, RZ, -R215 ;  /* 0x000000ffffd77224 */ /* 0x000fe200078e0ad7 */
[----:B------:R-:W-:Y:S01]  /*5750*/  IADD3 R214, -R214, RZ, RZ ;  /* 0x000000ffd6d67210 */ /* 0x000fe20007ffe1ff */
[C---:B------:R-:W-:Y:S02]  /*5760*/  VIADD R9, R7.reuse, 0xd8 ;  /* 0x000000d807097836 */ /* 0x040fe40000000000 */
[----:B-1----:R-:W-:Y:S02]  /*5770*/  VIADD R6, R7, 0xd9 ;  /* 0x000000d907067836 */ /* 0x002fe40000000000 */
[----:B------:R-:W-:Y:S01]  /*5780*/  IMAD.MOV R10, RZ, RZ, -R10 ;  /* 0x000000ffff0a7224 */ /* 0x000fe200078e0a0a */
[----:B------:R-:W-:Y:S01]  /*5790*/  STL [R1+0xe70], R9 ;  /* 0x000e700901007387 */ /* 0x000fe20000100800 */
        /* <DEDUP_REMOVED lines=13> */
[----:B------:R-:W-:Y:S01]  /*5870*/  IMAD.MOV R218, RZ, RZ, -R218 ;  /* 0x000000ffffda7224 */ /* 0x000fe200078e0ada */
[----:B------:R1:W-:Y:S01]  /*5880*/  STL [R1+0xe54], R6 ;  /* 0x000e540601007387 */ /* 0x0003e20000100800 */
[----:B------:R-:W-:Y:S01]  /*5890*/  IABS R217, R6 ;  /* 0x0000000600d97213 */ /* 0x000fe20000000000 */
[----:B------:R-:W-:Y:S02]  /*58a0*/  IMAD R212, R3, R10, R212 ;  /* 0x0000000a03d47224 */ /* 0x000fe400078e02d4 */
[----:B------:R-:W-:-:S04]  /*58b0*/  IMAD.HI.U32 R220, R4, R214, RZ ;  /* 0x000000d604dc7227 */ /* 0x000fc800078e00ff */
[----:B------:R-:W-:Y:S01]  /*58c0*/  IMAD.HI.U32 R10, R4, R213, RZ ;  /* 0x000000d5040a7227 */ /* 0x000fe200078e00ff */
[----:B-1----:R-:W-:-:S03]  /*58d0*/  IADD3 R6, R7, 0xdc, RZ ;  /* 0x000000dc07067810 */ /* 0x002fc60007ffe0ff */
[----:B------:R-:W-:Y:S01]  /*58e0*/  IMAD R215, R3, R218, R215 ;  /* 0x000000da03d77224 */ /* 0x000fe200078e02d7 */
[----:B------:R-:W-:Y:S01]  /*58f0*/  IABS R218, R6 ;  /* 0x0000000600da7213 */ /* 0x000fe20000000000 */
[----:B------:R1:W-:Y:S01]  /*5900*/  STL [R1+0xe50], R6 ;  /* 0x000e500601007387 */ /* 0x0003e20000100800 */
[----:B------:R-:W-:Y:S02]  /*5910*/  IMAD.MOV R220, RZ, RZ, -R220 ;  /* 0x000000ffffdc7224 */ /* 0x000fe400078e0adc */
        /* <DEDUP_REMOVED lines=11> */
[C---:B------:R-:W-:Y:S02]  /*59d0*/  VIADD R8, R7.reuse, 0xdf ;  /* 0x000000df07087836 */ /* 0x040fe40000000000 */
[----:B------:R-:W-:Y:S02]  /*59e0*/  IMAD.MOV R10, RZ, RZ, -R10 ;  /* 0x000000ffff0a7224 */ /* 0x000fe400078e0a0a */
[C---:B------:R-:W-:Y:S01]  /*59f0*/  IMAD.HI.U32 R223, R4.reuse, R220, RZ ;  /* 0x000000dc04df7227 */ /* 0x040fe200078e00ff */
[----:B------:R-:W-:Y:S01]  /*5a00*/  STL [R1+0xe30], R8 ;  /* 0x000e300801007387 */ /* 0x000fe20000100800 */
[----:B------:R-:W-:Y:S02]  /*5a10*/  IABS R221, R8 ;  /* 0x0000000800dd7213 */ /* 0x000fe40000000000 */
[----:B-1----:R-:W-:Y:S01]  /*5a20*/  VIADD R6, R7, 0xe0 ;  /* 0x000000e007067836 */ /* 0x002fe20000000000 */
[----:B------:R-:W-:Y:S01]  /*5a30*/  IADD3 R223, -R223, RZ, RZ ;  /* 0x000000ffdfdf7210 */ /* 0x000fe20007ffe1ff */
[C---:B------:R-:W-:Y:S01]  /*5a40*/  IMAD R216, R3.reuse, R219, R216 ;  /* 0x000000db03d87224 */ /* 0x040fe200078e02d8 */
[----:B------:R-:W-:Y:S01]  /*5a50*/  IABS R219, R9 ;  /* 0x0000000900db7213 */ /* 0x000fe20000000000 */
[----:B------:R-:W-:Y:S01]  /*5a60*/  IMAD R217, R3, R10, R217 ;  /* 0x0000000a03d97224 */ /* 0x000fe200078e02d9 */
[----:B------:R1:W-:Y:S01]  /*5a70*/  STL [R1+0xe2c], R6 ;  /* 0x000e2c0601007387 */ /* 0x0003e20000100800 */
[----:B------:R-:W-:Y:S01]  /*5a80*/  IMAD.HI.U32 R10, R4, R218, RZ ;  /* 0x000000da040a7227 */ /* 0x000fe200078e00ff */
[----:B------:R-:W-:-:S03]  /*5a90*/  IABS R222, R6 ;  /* 0x0000000600de7213 */ /* 0x000fc60000000000 */
[----:B------:R-:W-:-:S04]  /*5aa0*/  IMAD.HI.U32 R225, R4, R219, RZ ;  /* 0x000000db04e17227 */ /* 0x000fc800078e00ff */
[----:B------:R-:W-:Y:S02]  /*5ab0*/  IMAD.MOV R10, RZ, RZ, -R10 ;  /* 0x000000ffff0a7224 */ /* 0x000fe400078e0a0a */
[----:B-1----:R-:W-:Y:S02]  /*5ac0*/  VIADD R6, R7, 0xe1 ;  /* 0x000000e107067836 */ /* 0x002fe40000000000 */
[----:B------:R-:W-:Y:S02]  /*5ad0*/  IMAD R220, R3, R223, R220 ;  /* 0x000000df03dc7224 */ /* 0x000fe400078e02dc */
[----:B------:R-:W-:Y:S01]  /*5ae0*/  IMAD.HI.U32 R224, R4, R221, RZ ;  /* 0x000000dd04e07227 */ /* 0x000fe200078e00ff */
[----:B------:R1:W-:Y:S01]  /*5af0*/  STL [R1+0xe1c], R6 ;  /* 0x000e1c0601007387 */ /* 0x0003e20000100800 */
[----:B------:R-:W-:Y:S02]  /*5b00*/  IABS R223, R6 ;  /* 0x0000000600df7213 */ /* 0x000fe40000000000 */
[----:B------:R-:W-:-:S02]  /*5b10*/  IMAD.MOV R225, RZ, RZ, -R225 ;  /* 0x000000ffffe17224 */ /* 0x000fc400078e0ae1 */
[----:B------:R-:W-:Y:S02]  /*5b20*/  IMAD R218, R3, R10, R218 ;  /* 0x0000000a03da7224 */ /* 0x000fe400078e02da */
[----:B------:R-:W-:Y:S02]  /*5b30*/  VIADD R9, R7, 0xe2 ;  /* 0x000000e207097836 */ /* 0x000fe40000000000 */
[----:B------:R-:W-:-:S03]  /*5b40*/  IMAD.HI.U32 R10, R4, R222, RZ ;  /* 0x000000de040a7227 */ /* 0x000fc600078e00ff */
[----:B------:R-:W-:Y:S01]  /*5b50*/  STL [R1+0xe10], R9 ;  /* 0x000e100901007387 */ /* 0x000fe20000100800 */
[----:B-1----:R-:W-:Y:S02]  /*5b60*/  VIADD R6, R7, 0xe3 ;  /* 0x000000e307067836 */ /* 0x002fe40000000000 */
[----:B------:R-:W-:Y:S02]  /*5b70*/  IMAD.MOV R224, RZ, RZ, -R224 ;  /* 0x000000ffffe07224 */ /* 0x000fe400078e0ae0 */
[----:B------:R-:W-:Y:S01]  /*5b80*/  IMAD R219, R3, R225, R219 ;  /* 0x000000e103db7224 */ /* 0x000fe200078e02db */
[----:B------:R-:W-:Y:S01]  /*5b90*/  IABS R225, R6 ;  /* 0x0000000600e17213 */ /* 0x000fe20000000000 */
[----:B------:R-:W-:Y:S01]  /*5ba0*/  IMAD.MOV R10, RZ, RZ, -R10 ;  /* 0x000000ffff0a7224 */ /* 0x000fe200078e0a0a */
[----:B------:R1:W-:Y:S01]  /*5bb0*/  STL [R1+0xe0c], R6 ;  /* 0x000e0c0601007387 */ /* 0x0003e20000100800 */
[----:B------:R-:W-:Y:S02]  /*5bc0*/  VIADD R8, R7, 0xe4 ;  /* 0x000000e407087836 */ /* 0x000fe40000000000 */
[C---:B------:R-:W-:Y:S01]  /*5bd0*/  IMAD R221, R3.reuse, R224, R221 ;  /* 0x000000e003dd7224 */ /* 0x040fe200078e02dd */
[----:B------:R-:W-:Y:S01]  /*5be0*/  IABS R224, R9 ;  /* 0x0000000900e07213 */ /* 0x000fe20000000000 */
[----:B------:R-:W-:Y:S01]  /*5bf0*/  IMAD R222, R3, R10, R222 ;  /* 0x0000000a03de7224 */ /* 0x000fe200078e02de */
[----:B------:R-:W-:Y:S01]  /*5c00*/  STL [R1+0xe08], R8 ;  /* 0x000e080801007387 */ /* 0x000fe20000100800 */
[----:B------:R-:W-:Y:S01]  /*5c10*/  IMAD.HI.U32 R228, R4, R225, RZ ;  /* 0x000000e104e47227 */ /* 0x000fe200078e00ff */
[----:B------:R-:W-:-:S03]  /*5c20*/  IABS R226, R8 ;  /* 0x0000000800e27213 */ /* 0x000fc60000000000 */
[----:B-1----:R-:W-:Y:S02]  /*5c30*/  VIADD R6, R7, 0xe5 ;  /* 0x000000e507067836 */ /* 0x002fe40000000000 */
[----:B------:R-:W-:-:S03]  /*5c40*/  IMAD.HI.U32 R10, R4, R223, RZ ;  /* 0x000000df040a7227 */ /* 0x000fc600078e00ff */
[----:B------:R1:W-:Y:S01]  /*5c50*/  STL [R1+0xdfc], R6 ;  /* 0x000dfc0601007387 */ /* 0x0003e20000100800 */
[----:B------:R-:W-:Y:S01]  /*5c60*/  IABS R227, R6 ;  /* 0x0000000600e37213 */ /* 0x000fe20000000000 */
[----:B------:R-:W-:-:S04]  /*5c70*/  IMAD.HI.U32 R230, R4, R224, RZ ;  /* 0x000000e004e67227 */ /* 0x000fc800078e00ff */
[----:B------:R-:W-:Y:S01]  /*5c80*/  IMAD.MOV R228, RZ, RZ, -R228 ;  /* 0x000000ffffe47224 */ /* 0x000fe200078e0ae4 */
[----:B------:R-:W-:Y:S01]  /*5c90*/  IADD3 R230, -R230, RZ, RZ ;  /* 0x000000ffe6e67210 */ /* 0x000fe20007ffe1ff */
[----:B------:R-:W-:Y:S02]  /*5ca0*/  IMAD.MOV R10, RZ, RZ, -R10 ;  /* 0x000000ffff0a7224 */ /* 0x000fe400078e0a0a */
[----:B-1----:R-:W-:Y:S02]  /*5cb0*/  VIADD R6, R7, 0xe6 ;  /* 0x000000e607067836 */ /* 0x002fe40000000000 */
[C---:B------:R-:W-:Y:S02]  /*5cc0*/  IMAD R225, R3.reuse, R228, R225 ;  /* 0x000000e403e17224 */ /* 0x040fe400078e02e1 */
[----:B------:R-:W-:Y:S01]  /*5cd0*/  IMAD R223, R3, R10, R223 ;  /* 0x0000000a03df7224 */ /* 0x000fe200078e02df */
[----:B------:R1:W-:Y:S01]  /*5ce0*/  STL [R1+0xdf0], R6 ;  /* 0x000df00601007387 */ /* 0x0003e20000100800 */
[----:B------:R-:W-:Y:S01]  /*5cf0*/  IABS R228, R6 ;  /* 0x0000000600e47213 */ /* 0x000fe20000000000 */
[----:B------:R-:W-:-:S04]  /*5d00*/  IMAD.HI.U32 R10, R4, R227, RZ ;  /* 0x000000e3040a7227 */ /* 0x000fc800078e00ff */
[----:B------:R-:W-:Y:S02]  /*5d10*/  VIADD R9, R7, 0xe7 ;  /* 0x000000e707097836 */ /* 0x000fe40000000000 */
[----:B------:R-:W-:Y:S02]  /*5d20*/  IMAD R224, R3, R230, R224 ;  /* 0x000000e603e07224 */ /* 0x000fe400078e02e0 */
[C---:B-1----:R-:W-:Y:S01]  /*5d30*/  VIADD R6, R7.reuse, 0xe8 ;  /* 0x000000e807067836 */ /* 0x042fe20000000000 */
[----:B------:R-:W-:Y:S01]  /*5d40*/  STL [R1+0xde4], R9 ;  /* 0x000de40901007387 */ /* 0x000fe20000100800 */
[----:B------:R-:W-:Y:S02]  /*5d50*/  IMAD.MOV R10, RZ, RZ, -R10 ;  /* 0x000000ffff0a7224 */ /* 0x000fe400078e0a0a */
[----:B------:R-:W-:Y:S01]  /*5d60*/  VIADD R8, R7, 0xe9 ;  /* 0x000000e907087836 */ /* 0x000fe20000000000 */
[----:B------:R-:W-:Y:S01]  /*5d70*/  IABS R230, R6 ;  /* 0x0000000600e67213 */ /* 0x000fe20000000000 */
[----:B------:R1:W-:Y:S01]  /*5d80*/  STL [R1+0xde0], R6 ;  /* 0x000de00601007387 */ /* 0x0003e20000100800 */
[----:B------:R-:W-:-:S02]  /*5d90*/  IMAD R227, R3, R10, R227 ;  /* 0x0000000a03e37224 */ /* 0x000fc400078e02e3 */
[C---:B------:R-:W-:Y:S01]  /*5da0*/  IMAD.HI.U32 R10, R4.reuse, R228, RZ ;  /* 0x000000e4040a7227 */ /* 0x040fe200078e00ff */
[----:B------:R2:W-:Y:S01]  /*5db0*/  STL [R1+0xdd4], R8 ;  /* 0x000dd40801007387 */ /* 0x0005e20000100800 */
[----:B------:R-:W-:Y:S02]  /*5dc0*/  IABS R231, R8 ;  /* 0x0000000800e77213 */ /* 0x000fe40000000000 */
[----:B------:R-:W-:Y:S01]  /*5dd0*/  IMAD.HI.U32 R233, R4, R230, RZ ;  /* 0x000000e604e97227 */ /* 0x000fe200078e00ff */
[----:B------:R-:W-:-:S03]  /*5de0*/  IADD3 R10, -R10, RZ, RZ ;  /* 0x000000ff0a0a7210 */ /* 0x000fc60007ffe1ff */
[----:B-1----:R-:W-:Y:S02]  /*5df0*/  VIADD R6, R7, 0xea ;  /* 0x000000ea07067836 */ /* 0x002fe40000000000 */
[C---:B------:R-:W-:Y:S01]  /*5e00*/  IMAD.HI.U32 R229, R4.reuse, R226, RZ ;  /* 0x000000e204e57227 */ /* 0x040fe200078e00ff */
[----:B--2---:R-:W1:Y:S02]  /*5e10*/  S2R R8, SR_TID.X ;  /* 0x0000000000087919 */ /* 0x004e640000002100 */
[----:B------:R-:W-:Y:S01]  /*5e20*/  IABS R232, R6 ;  /* 0x0000000600e87213 */ /* 0x000fe20000000000 */
[----:B------:R-:W-:Y:S01]  /*5e30*/  IMAD.MOV R233, RZ, RZ, -R233 ;  /* 0x000000ffffe97224 */ /* 0x000fe200078e0ae9 */
[----:B------:R2:W-:Y:S01]  /*5e40*/  STL [R1+0xdcc], R6 ;  /* 0x000dcc0601007387 */ /* 0x0005e20000100800 */
[----:B------:R-:W-:-:S04]  /*5e50*/  IMAD.HI.U32 R234, R4, R231, RZ ;  /* 0x000000e704ea7227 */ /* 0x000fc800078e00ff */
[----:B------:R-:W-:Y:S02]  /*5e60*/  IMAD.MOV R229, RZ, RZ, -R229 ;  /* 0x000000ffffe57224 */ /* 0x000fe400078e0ae5 */
[C---:B------:R-:W-:Y:S02]  /*5e70*/  IMAD R230, R3.reuse, R233, R230 ;  /* 0x000000e903e67224 */ /* 0x040fe400078e02e6 */
[----:B------:R-:W-:Y:S02]  /*5e80*/  IMAD R228, R3, R10, R228 ;  /* 0x0000000a03e47224 */ /* 0x000fe400078e02e4 */
[----:B--2---:R-:W-:Y:S02]  /*5e90*/  VIADD R6, R7, 0xeb ;  /* 0x000000eb07067836 */ /* 0x004fe40000000000 */
[----:B------:R-:W-:-:S03]  /*5ea0*/  IMAD.HI.U32 R10, R4, R232, RZ ;  /* 0x000000e8040a7227 */ /* 0x000fc600078e00ff */
[----:B------:R2:W-:Y:S01]  /*5eb0*/  STL [R1+0xdc4], R6 ;  /* 0x000dc40601007387 */ /* 0x0005e20000100800 */
[----:B------:R-:W-:Y:S01]  /*5ec0*/  IABS R233, R6 ;  /* 0x0000000600e97213 */ /* 0x000fe20000000000 */
[----:B------:R-:W-:Y:S02]  /*5ed0*/  IMAD.MOV R234, RZ, RZ, -R234 ;  /* 0x000000ffffea7224 */ /* 0x000fe400078e0aea */
[C---:B------:R-:W-:Y:S01]  /*5ee0*/  IMAD R226, R3.reuse, R229, R226 ;  /* 0x000000e503e27224 */ /* 0x040fe200078e02e2 */
[----:B------:R-:W-:Y:S01]  /*5ef0*/  IABS R229, R9 ;  /* 0x0000000900e57213 */ /* 0x000fe20000000000 */
[----:B------:R-:W-:Y:S02]  /*5f00*/  IMAD.MOV R10, RZ, RZ, -R10 ;  /* 0x000000ffff0a7224 */ /* 0x000fe400078e0a0a */
[----:B------:R-:W-:Y:S02]  /*5f10*/  IMAD R231, R3, R234, R231 ;  /* 0x000000ea03e77224 */ /* 0x000fe400078e02e7 */
[----:B--2---:R-:W-:-:S02]  /*5f20*/  VIADD R6, R7, 0xec ;  /* 0x000000ec07067836 */ /* 0x004fc40000000000 */
[----:B------:R-:W-:Y:S01]  /*5f30*/  VIADD R9, R7, 0xee ;  /* 0x000000ee07097836 */ /* 0x000fe20000000000 */
[----:B-1----:R-:W-:Y:S01]  /*5f40*/  LOP3.LUT R8, R8, 0x7f, RZ, 0xc0, !PT ;  /* 0x0000007f08087812 */ /* 0x002fe200078ec0ff */
[C---:B------:R-:W-:Y:S01]  /*5f50*/  IMAD.HI.U32 R235, R4.reuse, R229, RZ ;  /* 0x000000e504eb7227 */ /* 0x040fe200078e00ff */
[----:B------:R-:W-:Y:S01]  /*5f60*/  IABS R234, R6 ;  /* 0x0000000600ea7213 */ /* 0x000fe20000000000 */
[----:B------:R1:W-:Y:S01]  /*5f70*/  STL [R1+0xdbc], R6 ;  /* 0x000dbc0601007387 */ /* 0x0003e20000100800 */
[----:B------:R-:W-:Y:S01]  /*5f80*/  IABS R236, R9 ;  /* 0x0000000900ec7213 */ /* 0x000fe20000000000 */
[----:B------:R-:W-:Y:S02]  /*5f90*/  IMAD R232, R3, R10, R232 ;  /* 0x0000000a03e87224 */ /* 0x000fe400078e02e8 */
[C---:B------:R-:W-:Y:S01]  /*5fa0*/  IMAD.HI.U32 R10, R4.reuse, R233, RZ ;  /* 0x000000e9040a7227 */ /* 0x040fe200078e00ff */
[----:B------:R-:W-:Y:S03]  /*5fb0*/  STL [R1+0xdac], R12 ;  /* 0x000dac0c01007387 */ /* 0x000fe60000100800 */
[----:B------:R-:W-:Y:S01]  /*5fc0*/  IMAD.HI.U32 R238, R4, R234, RZ ;  /* 0x000000ea04ee7227 */ /* 0x000fe200078e00ff */
[----:B------:R-:W-:Y:S01]  /*5fd0*/  STL [R1+0xda8], R9 ;  /* 0x000da80901007387 */ /* 0x000fe20000100800 */
[----:B-1----:R-:W-:-:S02]  /*5fe0*/  IADD3 R6, R7, 0xef, RZ ;  /* 0x000000ef07067810 */ /* 0x002fc40007ffe0ff */
[----:B------:R-:W-:Y:S02]  /*5ff0*/  IMAD.MOV R235, RZ, RZ, -R235 ;  /* 0x000000ffffeb7224 */ /* 0x000fe400078e0aeb */
[----:B------:R-:W-:Y:S01]  /*6000*/  IMAD.MOV R10, RZ, RZ, -R10 ;  /* 0x000000ffff0a7224 */ /* 0x000fe200078e0a0a */
[----:B------:R1:W-:Y:S01]  /*6010*/  STL [R1+0xda0], R6 ;  /* 0x000da00601007387 */ /* 0x0003e20000100800 */
[----:B------:R-:W-:Y:S01]  /*6020*/  IABS R237, R6 ;  /* 0x0000000600ed7213 */ /* 0x000fe20000000000 */
[----:B------:R-:W-:Y:S02]  /*6030*/  IMAD.MOV R238, RZ, RZ, -R238 ;  /* 0x000000ffffee7224 */ /* 0x000fe400078e0aee */
[----:B------:R-:W-:Y:S01]  /*6040*/  IMAD R229, R3, R235, R229 ;  /* 0x000000eb03e57224 */ /* 0x000fe200078e02e5 */
[----:B------:R-:W-:Y:S01]  /*6050*/  IABS R235, R12 ;  /* 0x0000000c00eb7213 */ /* 0x000fe20000000000 */
[----:B------:R-:W-:-:S04]  /*6060*/  IMAD.HI.U32 R239, R4, R236, RZ ;  /* 0x000000ec04ef7227 */ /* 0x000fc800078e00ff */
[----:B-1----:R-:W-:Y:S02]  /*6070*/  VIADD R6, R7, 0xf0 ;  /* 0x000000f007067836 */ /* 0x002fe40000000000 */
[C---:B------:R-:W-:Y:S02]  /*6080*/  IMAD R233, R3.reuse, R10, R233 ;  /* 0x0000000a03e97224 */ /* 0x040fe400078e02e9 */
[----:B------:R-:W-:Y:S01]  /*6090*/  IMAD.HI.U32 R10, R4, R237, RZ ;  /* 0x000000ed040a7227 */ /* 0x000fe200078e00ff */
[----:B------:R1:W-:Y:S03]  /*60a0*/  STL [R1+0xd98], R6 ;  /* 0x000d980601007387 */ /* 0x0003e60000100800 */
[----:B------:R-:W-:Y:S01]  /*60b0*/  IMAD R234, R3, R238, R234 ;  /* 0x000000ee03ea7224 */ /* 0x000fe200078e02ea */
[----:B------:R-:W-:Y:S01]  /*60c0*/  IABS R238, R6 ;  /* 0x0000000600ee7213 */ /* 0x000fe20000000000 */
[----:B------:R-:W-:-:S02]  /*60d0*/  IMAD.MOV R239, RZ, RZ, -R239 ;  /* 0x000000ffffef7224 */ /* 0x000fc400078e0aef */
[----:B------:R-:W-:-:S04]  /*60e0*/  IMAD.HI.U32 R240, R4, R235, RZ ;  /* 0x000000eb04f07227 */ /* 0x000fc800078e00ff */
        /* <DEDUP_REMOVED lines=10> */
[----:B------:R-:W-:Y:S01]  /*6190*/  IMAD R2, R2, 0x80, R8 ;  /* 0x0000008002027824 */ /* 0x000fe200078e0208 */
[----:B-1----:R-:W-:Y:S01]  /*61a0*/  IADD3 R6, R7, 0xf3, RZ ;  /* 0x000000f307067810 */ /* 0x002fe20007ffe0ff */
[----:B------:R-:W-:Y:S01]  /*61b0*/  IMAD R235, R3, R240, R235 ;  /* 0x000000f003eb7224 */ /* 0x000fe200078e02eb */
[----:B------:R-:W-:Y:S01]  /*61c0*/  IABS R240, R9 ;  /* 0x0000000900f07213 */ /* 0x000fe20000000000 */
[----:B------:R-:W-:Y:S01]  /*61d0*/  IMAD.HI.U32 R242, R4, R239, RZ ;  /* 0x000000ef04f27227 */ /* 0x000fe200078e00ff */
[----:B------:R-:W-:Y:S01]  /*61e0*/  IABS R241, R6 ;  /* 0x0000000600f17213 */ /* 0x000fe20000000000 */
[----:B------:R1:W-:Y:S02]  /*61f0*/  STL [R1+0xd7c], R6 ;  /* 0x000d7c0601007387 */ /* 0x0003e40000100800 */
[----:B------:R-:W-:Y:S02]  /*6200*/  IMAD.MOV R10, RZ, RZ, -R10 ;  /* 0x000000ffff0a7224 */ /* 0x000fe400078e0a0a */
[----:B------:R2:W-:Y:S01]  /*6210*/  STL [R1+0xc4c], R2 ;  /* 0x000c4c0201007387 */ /* 0x0005e20000100800 */
[----:B------:R-:W-:-:S02]  /*6220*/  IMAD.MOV R242, RZ, RZ, -R242 ;  /* 0x000000fffff27224 */ /* 0x000fc400078e0af2 */
[----:B------:R-:W-:Y:S02]  /*6230*/  IMAD R238, R3, R10, R238 ;  /* 0x0000000a03ee7224 */ /* 0x000fe400078e02ee */
[----:B------:R-:W-:-:S04]  /*6240*/  IMAD.HI.U32 R10, R4, R240, RZ ;  /* 0x000000f0040a7227 */ /* 0x000fc800078e00ff */
[----:B-1----:R-:W-:Y:S01]  /*6250*/  VIADD R6, R7, 0xf4 ;  /* 0x000000f407067836 */ /* 0x002fe20000000000 */
[----:B--2---:R-:W-:Y:S01]  /*6260*/  IABS R2, R2 ;  /* 0x0000000200027213 */ /* 0x004fe20000000000 */
[----:B------:R-:W-:-:S03]  /*6270*/  IMAD.HI.U32 R243, R4, R241, RZ ;  /* 0x000000f104f37227 */ /* 0x000fc600078e00ff */
[----:B------:R1:W-:Y:S01]  /*6280*/  STL [R1+0xd70], R6 ;  /* 0x000d700601007387 */ /* 0x0003e20000100800 */
[----:B------:R-:W-:Y:S01]  /*6290*/  IMAD R239, R3, R242, R239 ;  /* 0x000000f203ef7224 */ /* 0x000fe200078e02ef */
[----:B------:R-:W-:Y:S01]  /*62a0*/  IABS R242, R6 ;  /* 0x0000000600f27213 */ /* 0x000fe20000000000 */
[----:B------:R-:W-:Y:S01]  /*62b0*/  IMAD.HI.U32 R244, R244, R2, RZ ;  /* 0x00000002f4f47227 */ /* 0x000fe200078e00ff */
[C---:B------:R-:W-:Y:S01]  /*62c0*/  IADD3 R247, R7.reuse, 0xf6, RZ ;  /* 0x000000f607f77810 */ /* 0x040fe20007ffe0ff */
[----:B------:R-:W2:Y:S02]  /*62d0*/  LDL.LU R8, [R1+0x24] ;  /* 0x0000240001087983 */ /* 0x000ea40000300800 */
[----:B------:R-:W-:Y:S02]  /*62e0*/  IMAD.MOV R10, RZ, RZ, -R10 ;  /* 0x000000ffff0a7224 */ /* 0x000fe400078e0a0a */
[----:B------:R-:W-:Y:S02]  /*62f0*/  IMAD.MOV R243, RZ, RZ, -R243 ;  /* 0x000000fffff37224 */ /* 0x000fe400078e0af3 */
[----:B-1----:R-:W-:-:S02]  /*6300*/  VIADD R6, R7, 0xf5 ;  /* 0x000000f507067836 */ /* 0x002fc40000000000 */
[----:B------:R-:W-:Y:S02]  /*6310*/  IMAD.MOV R244, RZ, RZ, -R244 ;  /* 0x000000fffff47224 */ /* 0x000fe400078e0af4 */
[C---:B------:R-:W-:Y:S01]  /*6320*/  IMAD R240, R3.reuse, R10, R240 ;  /* 0x0000000a03f07224 */ /* 0x040fe200078e02f0 */
[----:B------:R1:W-:Y:S01]  /*6330*/  STL [R1+0xd60], R6 ;  /* 0x000d600601007387 */ /* 0x0003e20000100800 */
[----:B------:R-:W-:Y:S01]  /*6340*/  IMAD R241, R3, R243, R241 ;  /* 0x000000f303f17224 */ /* 0x000fe200078e02f1 */
[----:B------:R-:W-:Y:S01]  /*6350*/  IABS R243, R6 ;  /* 0x0000000600f37213 */ /* 0x000fe20000000000 */
[----:B------:R-:W-:-:S04]  /*6360*/  IMAD.HI.U32 R10, R4, R242, RZ ;  /* 0x000000f2040a7227 */ /* 0x000fc800078e00ff */
[C---:B------:R-:W-:Y:S02]  /*6370*/  VIADD R245, R7.reuse, 0xf7 ;  /* 0x000000f707f57836 */ /* 0x040fe40000000000 */
[----:B------:R-:W-:Y:S01]  /*6380*/  VIADD R246, R7, 0xf8 ;  /* 0x000000f807f67836 */ /* 0x000fe20000000000 */
[----:B-1----:R-:W3:Y:S01]  /*6390*/  LDL.LU R6, [R1+0x20] ;  /* 0x0000200001067983 */ /* 0x002ee20000300800 */
[----:B------:R-:W-:Y:S01]  /*63a0*/  IMAD R2, R5, R244, R2 ;  /* 0x000000f405027224 */ /* 0x000fe200078e0202 */
[----:B------:R-:W-:Y:S02]  /*63b0*/  IABS R244, R247 ;  /* 0x000000f700f47213 */ /* 0x000fe40000000000 */
[----:B------:R-:W4:Y:S01]  /*63c0*/  LDL.LU R9, [R1+0x1c] ;  /* 0x00001c0001097983 */ /* 0x000f220000300800 */
[----:B------:R-:W-:-:S03]  /*63d0*/  IMAD.MOV R10, RZ, RZ, -R10 ;  /* 0x000000ffff0a7224 */ /* 0x000fc600078e0a0a */
[----:B------:R1:W-:Y:S04]  /*63e0*/  STL [R1+0xd5c], R247 ;  /* 0x000d5cf701007387 */ /* 0x0003e80000100800 */
[----:B------:R-:W4:Y:S01]  /*63f0*/  LDL.LU R12, [R1+0x18] ;  /* 0x00001800010c7983 */ /* 0x000f220000300800 */
[----:B------:R-:W-:-:S03]  /*6400*/  IMAD R242, R3, R10, R242 ;  /* 0x0000000a03f27224 */ /* 0x000fc600078e02f2 */
[----:B------:R1:W-:Y:S02]  /*6410*/  STL [R1+0xd54], R245 ;  /* 0x000d54f501007387 */ /* 0x0003e40000100800 */
[C---:B-1----:R-:W-:Y:S02]  /*6420*/  IMAD.HI.U32 R247, R4.reuse, R243, RZ ;  /* 0x000000f304f77227 */ /* 0x042fe400078e00ff */
[----:B------:R1:W-:Y:S02]  /*6430*/  STL [R1+0xd50], R246 ;  /* 0x000d50f601007387 */ /* 0x0003e40000100800 */
[----:B------:R-:W-:Y:S01]  /*6440*/  IMAD.MOV R10, RZ, RZ, -R247 ;  /* 0x000000ffff0a7224 */ /* 0x000fe200078e0af7 */
[----:B------:R-:W-:Y:S01]  /*6450*/  IABS R245, R245 ;  /* 0x000000f500f57213 */ /* 0x000fe20000000000 */
[----:B------:R-:W-:Y:S01]  /*6460*/  IMAD.HI.U32 R247, R4, R244, RZ ;  /* 0x000000f404f77227 */ /* 0x000fe200078e00ff */
[----:B-1----:R-:W-:-:S03]  /*6470*/  IABS R246, R246 ;  /* 0x000000f600f67213 */ /* 0x002fc60000000000 */
[----:B------:R-:W-:-:S04]  /*6480*/  IMAD.HI.U32 R248, R4, R245, RZ ;  /* 0x000000f504f87227 */ /* 0x000fc800078e00ff */
[----:B------:R-:W-:-:S04]  /*6490*/  IMAD.HI.U32 R249, R4, R246, RZ ;  /* 0x000000f604f97227 */ /* 0x000fc800078e00ff */
[C---:B------:R-:W-:Y:S02]  /*64a0*/  IMAD R243, R3.reuse, R10, R243 ;  /* 0x0000000a03f37224 */ /* 0x040fe400078e02f3 */
[----:B------:R-:W-:Y:S02]  /*64b0*/  IMAD.MOV R10, RZ, RZ, -R247 ;  /* 0x000000ffff0a7224 */ /* 0x000fe400078e0af7 */
[----:B------:R-:W-:Y:S02]  /*64c0*/  IMAD.MOV R247, RZ, RZ, -R248 ;  /* 0x000000fffff77224 */ /* 0x000fe400078e0af8 */
[----:B------:R-:W-:Y:S02]  /*64d0*/  IMAD.MOV R248, RZ, RZ, -R249 ;  /* 0x000000fffff87224 */ /* 0x000fe400078e0af9 */
[----:B------:R-:W4:Y:S01]  /*64e0*/  LDL.LU R249, [R1+0xc] ;  /* 0x00000c0001f97983 */ /* 0x000f220000300800 */
[C---:B------:R-:W-:Y:S02]  /*64f0*/  IMAD R244, R3.reuse, R10, R244 ;  /* 0x0000000a03f47224 */ /* 0x040fe400078e02f4 */
[----:B------:R-:W-:Y:S01]  /*6500*/  IMAD R246, R3, R248, R246 ;  /* 0x000000f803f67224 */ /* 0x000fe200078e02f6 */
[----:B------:R-:W4:Y:S04]  /*6510*/  LDL.LU R10, [R1+0x10] ;  /* 0x00001000010a7983 */ /* 0x000f280000300800 */
[----:B------:R-:W4:Y:S01]  /*6520*/  LDL.LU R248, [R1+0x14] ;  /* 0x0000140001f87983 */ /* 0x000f220000300800 */
[----:B------:R-:W-:-:S13]  /*6530*/  ISETP.GT.U32.AND P0, PT, R5, R2, PT ;  /* 0x000000020500720c */ /* 0x000fda0003f04070 */
[----:B------:R-:W-:Y:S01]  /*6540*/  @!P0 IMAD.IADD R2, R2, 0x1, -R5 ;  /* 0x0000000102028824 */ /* 0x000fe200078e0a05 */
[----:B------:R-:W-:-:S04]  /*6550*/  ISETP.GT.U32.AND P0, PT, R3, R0, PT ;  /* 0x000000000300720c */ /* 0x000fc80003f04070 */
[----:B------:R-:W-:-:S09]  /*6560*/  ISETP.GT.U32.AND P4, PT, R5, R2, PT ;  /* 0x000000020500720c */ /* 0x000fd20003f84070 */
[----:B------:R-:W-:-:S04]  /*6570*/  @!P0 IMAD.IADD R0, R0, 0x1, -R3 ;  /* 0x0000000100008824 */ /* 0x000fc800078e0a03 */
[----:B------:R-:W-:Y:S01]  /*6580*/  @!P4 IADD3 R2, R2, -R5, RZ ;  /* 0x800000050202c210 */ /* 0x000fe20007ffe0ff */
[----:B------:R-:W-:Y:S02]  /*6590*/  IMAD R245, R3, R247, R245 ;  /* 0x000000f703f57224 */ /* 0x000fe400078e02f5 */
[----:B------:R-:W-:-:S05]  /*65a0*/  VIADD R247, R7, 0xf9 ;  /* 0x000000f907f77836 */ /* 0x000fca0000000000 */
[----:B------:R-:W-:Y:S01]  /*65b0*/  STL [R1+0xd3c], R247 ;  /* 0x000d3cf701007387 */ /* 0x000fe20000100800 */
[C---:B--2---:R-:W-:Y:S02]  /*65c0*/  ISETP.GT.U32.AND P1, PT, R3.reuse, R8, PT ;  /* 0x000000080300720c */ /* 0x044fe40003f24070 */
[C---:B---3--:R-:W-:Y:S02]  /*65d0*/  ISETP.GT.U32.AND P6, PT, R3.reuse, R6, PT ;  /* 0x000000060300720c */ /* 0x048fe40003fc4070 */
[C---:B----4-:R-:W-:Y:S02]  /*65e0*/  ISETP.GT.U32.AND P2, PT, R3.reuse, R9, PT ;  /* 0x000000090300720c */ /* 0x050fe40003f44070 */
[----:B------:R-:W-:-:S07]  /*65f0*/  ISETP.GT.U32.AND P3, PT, R3, R12, PT ;  /* 0x0000000c0300720c */ /* 0x000fce0003f64070 */
[--C-:B------:R-:W-:Y:S02]  /*6600*/  @!P1 IMAD.IADD R8, R8, 0x1, -R3.reuse ;  /* 0x0000000108089824 */ /* 0x100fe400078e0a03 */
[--C-:B------:R-:W-:Y:S02]  /*6610*/  @!P6 IMAD.IADD R6, R6, 0x1, -R3.reuse ;  /* 0x000000010606e824 */ /* 0x100fe400078e0a03 */
[--C-:B------:R-:W-:Y:S02]  /*6620*/  @!P2 IMAD.IADD R9, R9, 0x1, -R3.reuse ;  /* 0x000000010909a824 */ /* 0x100fe400078e0a03 */
[----:B------:R-:W-:Y:S01]  /*6630*/  @!P3 IMAD.IADD R12, R12, 0x1, -R3 ;  /* 0x000000010c0cb824 */ /* 0x000fe200078e0a03 */
[C---:B------:R-:W-:Y:S02]  /*6640*/  ISETP.GT.U32.AND P3, PT, R3.reuse, R8, PT ;  /* 0x000000080300720c */ /* 0x040fe40003f64070 */
[C---:B------:R-:W-:Y:S02]  /*6650*/  ISETP.GT.U32.AND P0, PT, R3.reuse, R249, PT ;  /* 0x000000f90300720c */ /* 0x040fe40003f04070 */
[----:B------:R-:W-:-:S02]  /*6660*/  ISETP.GT.U32.AND P5, PT, R3, R10, PT ;  /* 0x0000000a0300720c */ /* 0x000fc40003fa4070 */
[----:B------:R-:W-:-:S09]  /*6670*/  ISETP.GT.U32.AND P4, PT, R3, R248, PT ;  /* 0x000000f80300720c */ /* 0x000fd20003f84070 */
[----:B------:R-:W-:Y:S02]  /*6680*/  @!P0 IADD3 R249, R249, -R3, RZ ;  /* 0x80000003f9f98210 */ /* 0x000fe40007ffe0ff */
[--C-:B------:R-:W-:Y:S01]  /*6690*/  @!P5 IMAD.IADD R10, R10, 0x1, -R3.reuse ;  /* 0x000000010a0ad824 */ /* 0x100fe200078e0a03 */
[C---:B------:R-:W-:Y:S01]  /*66a0*/  ISETP.GT.U32.AND P5, PT, R3.reuse, R6, PT ;  /* 0x000000060300720c */ /* 0x040fe20003fa4070 */
[--C-:B------:R-:W-:Y:S01]  /*66b0*/  @!P4 IMAD.IADD R248, R248, 0x1, -R3.reuse ;  /* 0x00000001f8f8c824 */ /* 0x100fe200078e0a03 */
[C---:B------:R-:W-:Y:S02]  /*66c0*/  ISETP.GT.U32.AND P4, PT, R3.reuse, R0, PT ;  /* 0x000000000300720c */ /* 0x040fe40003f84070 */
[C---:B------:R-:W-:Y:S02]  /*66d0*/  ISETP.GT.U32.AND P0, PT, R3.reuse, R9, PT ;  /* 0x000000090300720c */ /* 0x040fe40003f04070 */
[----:B------:R-:W-:Y:S01]  /*66e0*/  ISETP.GT.U32.AND P1, PT, R3, R252, PT ;  /* 0x000000fc0300720c */ /* 0x000fe20003f24070 */
[----:B------:R-:W-:-:S06]  /*66f0*/  @!P3 IMAD.IADD R8, R8, 0x1, -R3 ;  /* 0x000000010808b824 */ /* 0x000fcc00078e0a03 */
[--C-:B------:R-:W-:Y:S01]  /*6700*/  @!P5 IMAD.IADD R6, R6, 0x1, -R3.reuse ;  /* 0x000000010606d824 */ /* 0x100fe200078e0a03 */
[----:B------:R1:W-:Y:S01]  /*6710*/  STL [R1+0x24], R8 ;  /* 0x0000240801007387 */ /* 0x0003e20000100800 */
[--C-:B------:R-:W-:Y:S02]  /*6720*/  @!P4 IMAD.IADD R0, R0, 0x1, -R3.reuse ;  /* 0x000000010000c824 */ /* 0x100fe400078e0a03 */
[--C-:B------:R-:W-:Y:S01]  /*6730*/  @!P0 IMAD.IADD R9, R9, 0x1, -R3.reuse ;  /* 0x0000000109098824 */ /* 0x100fe200078e0a03 */
[----:B-1----:R-:W2:Y:S04]  /*6740*/  LDL.LU R8, [R1+0x1160] ;  /* 0x0011600001087983 */ /* 0x002ea80000300800 */
[----:B------:R-:W-:Y:S01]  /*6750*/  STL [R1+0x1150], R0 ;  /* 0x0011500001007387 */ /* 0x000fe20000100800 */
[----:B------:R-:W-:-:S03]  /*6760*/  @!P1 IMAD.IADD R252, R252, 0x1, -R3 ;  /* 0x00000001fcfc9824 */ /* 0x000fc600078e0a03 */
[----:B------:R1:W-:Y:S01]  /*6770*/  STL [R1+0x20], R6 ;  /* 0x0000200601007387 */ /* 0x0003e20000100800 */
[----:B------:R-:W-:-:S03]  /*6780*/  ISETP.GT.U32.AND P1, PT, R3, R12, PT ;  /* 0x0000000c0300720c */ /* 0x000fc60003f24070 */
[----:B-1----:R-:W3:Y:S04]  /*6790*/  LDL.LU R6, [R1+0x115c] ;  /* 0x00115c0001067983 */ /* 0x002ee80000300800 */
[----:B------:R1:W-:Y:S04]  /*67a0*/  STL [R1+0x1c], R9 ;  /* 0x00001c0901007387 */ /* 0x0003e80000100800 */
[----:B-1----:R-:W4:Y:S02]  /*67b0*/  LDL.LU R9, [R1+0x1158] ;  /* 0x0011580001097983 */ /* 0x002f240000300800 */
[----:B------:R-:W-:-:S05]  /*67c0*/  @!P1 IMAD.IADD R12, R12, 0x1, -R3 ;  /* 0x000000010c0c9824 */ /* 0x000fca00078e0a03 */
[----:B------:R1:W-:Y:S04]  /*67d0*/  STL [R1+0x18], R12 ;  /* 0x0000180c01007387 */ /* 0x0003e80000100800 */
[----:B-1----:R-:W4:Y:S01]  /*67e0*/  LDL.LU R12, [R1+0x1154] ;  /* 0x00115400010c7983 */ /* 0x002f220000300800 */
[C---:B------:R-:W-:Y:S02]  /*67f0*/  ISETP.GT.U32.AND P2, PT, R3.reuse, R250, PT ;  /* 0x000000fa0300720c */ /* 0x040fe40003f44070 */
[C---:B------:R-:W-:Y:S02]  /*6800*/  ISETP.GT.U32.AND P3, PT, R3.reuse, R10, PT ;  /* 0x0000000a0300720c */ /* 0x040fe40003f64070 */
[C---:B------:R-:W-:Y:S02]  /*6810*/  ISETP.GT.U32.AND P4, PT, R3.reuse, R249, PT ;  /* 0x000000f90300720c */ /* 0x040fe40003f84070 */
[----:B------:R-:W-:-:S07]  /*6820*/  ISETP.GT.U32.AND P6, PT, R3, R251, PT ;  /* 0x000000fb0300720c */ /* 0x000fce0003fc4070 */
[--C-:B------:R-:W-:Y:S01]  /*6830*/  @!P2 IMAD.IADD R250, R250, 0x1, -R3.reuse ;  /* 0x00000001fafaa824 */ /* 0x100fe200078e0a03 */
[C---:B------:R-:W-:Y:S01]  /*6840*/  ISETP.GT.U32.AND P2, PT, R3.reuse, R248, PT ;  /* 0x000000f80300720c */ /* 0x040fe20003f44070 */
[--C-:B------:R-:W-:Y:S01]  /*6850*/  @!P3 IMAD.IADD R10, R10, 0x1, -R3.reuse ;  /* 0x000000010a0ab824 */ /* 0x100fe200078e0a03 */
[----:B------:R-:W-:Y:S01]  /*6860*/  ISETP.GT.U32.AND P5, PT, R3, R252, PT ;  /* 0x000000fc0300720c */ /* 0x000fe20003fa4070 */
[--C-:B------:R-:W-:Y:S01]  /*6870*/  @!P4 IMAD.IADD R249, R249, 0x1, -R3.reuse ;  /* 0x00000001f9f9c824 */ /* 0x100fe200078e0a03 */
[----:B------:R-:W-:Y:S01]  /*6880*/  ISETP.GT.U32.AND P4, PT, R3, R11, PT ;  /* 0x0000000b0300720c */ /* 0x000fe20003f84070 */
[----:B------:R-:W-:-:S08]  /*6890*/  @!P6 IMAD.IADD R251, R251, 0x1, -R3 ;  /* 0x00000001fbfbe824 */ /* 0x000fd000078e0a03 */
[----:B------:R-:W-:Y:S02]  /*68a0*/  @!P2 IADD3 R248, R248, -R3, RZ ;  /* 0x80000003f8f8a210 */ /* 0x000fe40007ffe0ff */
[----:B------:R-:W-:Y:S01]  /*68b0*/  ISETP.GT.U32.AND P0, PT, R3, R251, PT ;  /* 0x000000fb0300720c */ /* 0x000fe20003f04070 */
[----:B------:R-:W-:Y:S01]  /*68c0*/  @!P5 IMAD.IADD R252, R252, 0x1, -R3 ;  /* 0x00000001fcfcd824 */ /* 0x000fe200078e0a03 */
[----:B------:R-:W-:Y:S02]  /*68d0*/  @!P4 IADD3 R11, R11, -R3, RZ ;  /* 0x800000030b0bc210 */ /* 0x000fe40007ffe0ff */
[C---:B------:R-:W-:Y:S02]  /*68e0*/  ISETP.GT.U32.AND P4, PT, R3.reuse, R18, PT ;  /* 0x000000120300720c */ /* 0x040fe40003f84070 */
[----:B------:R-:W-:-:S07]  /*68f0*/  ISETP.GT.U32.AND P6, PT, R3, R250, PT ;  /* 0x000000fa0300720c */ /* 0x000fce0003fc4070 */
[----:B------:R-:W-:Y:S01]  /*6900*/  @!P0 IMAD.IADD R251, R251, 0x1, -R3 ;  /* 0x00000001fbfb8824 */ /* 0x000fe200078e0a03 */
[----:B------:R-:W-:-:S03]  /*6910*/  ISETP.GT.U32.AND P0, PT, R3, R13, PT ;  /* 0x0000000d0300720c */ /* 0x000fc60003f04070 */
[--C-:B------:R-:W-:Y:S02]  /*6920*/  @!P4 IMAD.IADD R18, R18, 0x1, -R3.reuse ;  /* 0x000000011212c824 */ /* 0x100fe400078e0a03 */
[----:B------:R-:W-:Y:S01]  /*6930*/  @!P6 IMAD.IADD R250, R250, 0x1, -R3 ;  /* 0x00000001fafae824 */ /* 0x000fe200078e0a03 */
[----:B------:R-:W-:-:S07]  /*6940*/  ISETP.GT.U32.AND P6, PT, R3, R14, PT ;  /* 0x0000000e0300720c */ /* 0x000fce0003fc4070 */
[----:B------:R-:W-:Y:S01]  /*6950*/  @!P0 IMAD.IADD R13, R13, 0x1, -R3 ;  /* 0x000000010d0d8824 */ /* 0x000fe200078e0a03 */
[----:B------:R-:W-:-:S05]  /*6960*/  ISETP.GT.U32.AND P0, PT, R3, R20, PT ;  /* 0x000000140300720c */ /* 0x000fca0003f04070 */
[----:B------:R-:W-:-:S08]  /*6970*/  @!P6 IMAD.IADD R14, R14, 0x1, -R3 ;  /* 0x000000010e0ee824 */ /* 0x000fd000078e0a03 */
[----:B------:R-:W-:Y:S02]  /*6980*/  @!P0 IADD3 R20, R20, -R3, RZ ;  /* 0x8000000314148210 */ /* 0x000fe40007ffe0ff */
[----:B------:R-:W-:-:S13]  /*6990*/  ISETP.GT.U32.AND P0, PT, R3, R14, PT ;  /* 0x0000000e0300720c */ /* 0x000fda0003f04070 */
[----:B------:R-:W-:Y:S01]  /*69a0*/  @!P0 IMAD.IADD R14, R14, 0x1, -R3 ;  /* 0x000000010e0e8824 */ /* 0x000fe200078e0a03 */
[----:B------:R-:W-:-:S13]  /*69b0*/  ISETP.GT.U32.AND P0, PT, R3, R21, PT ;  /* 0x000000150300720c */ /* 0x000fda0003f04070 */
[----:B------:R-:W-:Y:S01]  /*69c0*/  @!P0 IMAD.IADD R21, R21, 0x1, -R3 ;  /* 0x0000000115158824 */ /* 0x000fe200078e0a03 */
[----:B------:R-:W-:-:S13]  /*69d0*/  ISETP.GT.U32.AND P0, PT, R3, R28, PT ;  /* 0x0000001c0300720c */ /* 0x000fda0003f04070 */
[----:B------:R-:W-:Y:S01]  /*69e0*/  @!P0 IMAD.IADD R28, R28, 0x1, -R3 ;  /* 0x000000011c1c8824 */ /* 0x000fe200078e0a03 */
[C---:B--2---:R-:W-:Y:S02]  /*69f0*/  ISETP.GT.U32.AND P2, PT, R3.reuse, R8, PT ;  /* 0x000000080300720c */ /* 0x044fe40003f44070 */
[C---:B---3--:R-:W-:Y:S02]  /*6a00*/  ISETP.GT.U32.AND P1, PT, R3.reuse, R6, PT ;  /* 0x000000060300720c */ /* 0x048fe40003f24070 */
[----:B----4-:R-:W-:-:S11]  /*6a10*/  ISETP.GT.U32.AND P3, PT, R3, R9, PT ;  /* 0x000000090300720c */ /* 0x010fd60003f64070 */
[--C-:B------:R-:W-:Y:S01]  /*6a20*/  @!P1 IMAD.IADD R6, R6, 0x1, -R3.reuse ;  /* 0x0000000106069824 */ /* 0x100fe200078e0a03 */
[----:B------:R-:W-:Y:S01]  /*6a30*/  ISETP.GT.U32.AND P1, PT, R3, R15, PT ;  /* 0x0000000f0300720c */ /* 0x000fe20003f24070 */
[--C-:B------:R-:W-:Y:S02]  /*6a40*/  @!P2 IMAD.IADD R8, R8, 0x1, -R3.reuse ;  /* 0x000000010808a824 */ /* 0x100fe400078e0a03 */
[----:B------:R-:W-:Y:S01]  /*6a50*/  @!P3 IMAD.IADD R9, R9, 0x1, -R3 ;  /* 0x000000010909b824 */ /* 0x000fe200078e0a03 */
[C---:B------:R-:W-:Y:S02]  /*6a60*/  ISETP.GT.U32.AND P3, PT, R3.reuse, R17, PT ;  /* 0x000000110300720c */ /* 0x040fe40003f64070 */
[C---:B------:R-:W-:Y:S02]  /*6a70*/  ISETP.GT.U32.AND P5, PT, R3.reuse, R12, PT ;  /* 0x0000000c0300720c */ /* 0x040fe40003fa4070 */
[----:B------:R-:W-:-:S05]  /*6a80*/  ISETP.GT.U32.AND P2, PT, R3, R16, PT ;  /* 0x000000100300720c */ /* 0x000fca0003f44070 */
[----:B------:R-:W-:Y:S01]  /*6a90*/  @!P1 IMAD.IADD R15, R15, 0x1, -R3 ;  /* 0x000000010f0f9824 */ /* 0x000fe200078e0a03 */
[----:B------:R-:W-:-:S03]  /*6aa0*/  ISETP.GT.U32.AND P1, PT, R3, R8, PT ;  /* 0x000000080300720c */ /* 0x000fc60003f24070 */
[--C-:B------:R-:W-:Y:S01]  /*6ab0*/  @!P3 IMAD.IADD R17, R17, 0x1, -R3.reuse ;  /* 0x000000011111b824 */ /* 0x100fe200078e0a03 */
[C---:B------:R-:W-:Y:S01]  /*6ac0*/  ISETP.GT.U32.AND P3, PT, R3.reuse, R11, PT ;  /* 0x0000000b0300720c */ /* 0x040fe20003f64070 */
[--C-:B------:R-:W-:Y:S01]  /*6ad0*/  @!P5 IMAD.IADD R12, R12, 0x1, -R3.reuse ;  /* 0x000000010c0cd824 */ /* 0x100fe200078e0a03 */
[C---:B------:R-:W-:Y:S01]  /*6ae0*/  ISETP.GT.U32.AND P5, PT, R3.reuse, R19, PT ;  /* 0x000000130300720c */ /* 0x040fe20003fa4070 */
[----:B------:R-:W-:Y:S01]  /*6af0*/  @!P2 IMAD.IADD R16, R16, 0x1, -R3 ;  /* 0x000000011010a824 */ /* 0x000fe200078e0a03 */
[C---:B------:R-:W-:Y:S02]  /*6b00*/  ISETP.GT.U32.AND P2, PT, R3.reuse, R9, PT ;  /* 0x000000090300720c */ /* 0x040fe40003f44070 */
[----:B------:R-:W-:-:S03]  /*6b10*/  ISETP.GT.U32.AND P4, PT, R3, R12, PT ;  /* 0x0000000c0300720c */ /* 0x000fc60003f84070 */
[----:B------:R-:W-:Y:S01]  /*6b20*/  @!P1 IMAD.IADD R8, R8, 0x1, -R3 ;  /* 0x0000000108089824 */ /* 0x000fe200078e0a03 */
[----:B------:R-:W-:-:S03]  /*6b30*/  ISETP.GT.U32.AND P1, PT, R3, R15, PT ;  /* 0x0000000f0300720c */ /* 0x000fc60003f24070 */
[--C-:B------:R-:W-:Y:S01]  /*6b40*/  @!P3 IMAD.IADD R11, R11, 0x1, -R3.reuse ;  /* 0x000000010b0bb824 */ /* 0x100fe200078e0a03 */
[----:B------:R-:W-:Y:S01]  /*6b50*/  ISETP.GT.U32.AND P3, PT, R3, R17, PT ;  /* 0x000000110300720c */ /* 0x000fe20003f64070 */
[--C-:B------:R-:W-:Y:S01]  /*6b60*/  @!P5 IMAD.IADD R19, R19, 0x1, -R3.reuse ;  /* 0x000000011313d824 */ /* 0x100fe200078e0a03 */
[----:B------:R-:W-:Y:S01]  /*6b70*/  ISETP.GT.U32.AND P5, PT, R3, R13, PT ;  /* 0x0000000d0300720c */ /* 0x000fe20003fa4070 */
[--C-:B------:R-:W-:Y:S01]  /*6b80*/  @!P2 IMAD.IADD R9, R9, 0x1, -R3.reuse ;  /* 0x000000010909a824 */ /* 0x100fe200078e0a03 */
[C---:B------:R-:W-:Y:S01]  /*6b90*/  ISETP.GT.U32.AND P2, PT, R3.reuse, R16, PT ;  /* 0x000000100300720c */ /* 0x040fe20003f44070 */
[----:B------:R-:W-:Y:S01]  /*6ba0*/  @!P4 IMAD.IADD R12, R12, 0x1, -R3 ;  /* 0x000000010c0cc824 */ /* 0x000fe200078e0a03 */
[----:B------:R-:W-:-:S03]  /*6bb0*/  ISETP.GT.U32.AND P4, PT, R3, R18, PT ;  /* 0x000000120300720c */ /* 0x000fc60003f84070 */
[----:B------:R-:W-:Y:S02]  /*6bc0*/  @!P1 IADD3 R15, R15, -R3, RZ ;  /* 0x800000030f0f9210 */ /* 0x000fe40007ffe0ff */
[----:B------:R-:W-:Y:S02]  /*6bd0*/  ISETP.GT.U32.AND P1, PT, R3, R22, PT ;  /* 0x000000160300720c */ /* 0x000fe40003f24070 */
[--C-:B------:R-:W-:Y:S01]  /*6be0*/  @!P3 IMAD.IADD R17, R17, 0x1, -R3.reuse ;  /* 0x000000011111b824 */ /* 0x100fe200078e0a03 */
[C---:B------:R-:W-:Y:S02]  /*6bf0*/  ISETP.GT.U32.AND P3, PT, R3.reuse, R24, PT ;  /* 0x000000180300720c */ /* 0x040fe40003f64070 */
[----:B------:R-:W-:Y:S01]  /*6c00*/  ISETP.GT.U32.AND P6, PT, R3, R6, PT ;  /* 0x000000060300720c */ /* 0x000fe20003fc4070 */
[--C-:B------:R-:W-:Y:S01]  /*6c10*/  @!P5 IMAD.IADD R13, R13, 0x1, -R3.reuse ;  /* 0x000000010d0dd824 */ /* 0x100fe200078e0a03 */
[C---:B------:R-:W-:Y:S01]  /*6c20*/  ISETP.GT.U32.AND P5, PT, R3.reuse, R19, PT ;  /* 0x000000130300720c */ /* 0x040fe20003fa4070 */
[--C-:B------:R-:W-:Y:S01]  /*6c30*/  @!P2 IMAD.IADD R16, R16, 0x1, -R3.reuse ;  /* 0x000000011010a824 */ /* 0x100fe200078e0a03 */
[C---:B------:R-:W-:Y:S01]  /*6c40*/  ISETP.GT.U32.AND P2, PT, R3.reuse, R23, PT ;  /* 0x000000170300720c */ /* 0x040fe20003f44070 */
[----:B------:R-:W-:Y:S01]  /*6c50*/  @!P4 IMAD.IADD R18, R18, 0x1, -R3 ;  /* 0x000000011212c824 */ /* 0x000fe200078e0a03 */
[----:B------:R-:W-:-:S02]  /*6c60*/  ISETP.GT.U32.AND P4, PT, R3, R25, PT ;  /* 0x000000190300720c */ /* 0x000fc40003f84070 */
[--C-:B------:R-:W-:Y:S01]  /*6c70*/  @!P1 IMAD.IADD R22, R22, 0x1, -R3.reuse ;  /* 0x0000000116169824 */ /* 0x100fe200078e0a03 */
[C---:B------:R-:W-:Y:S02]  /*6c80*/  ISETP.GT.U32.AND P1, PT, R3.reuse, R29, PT ;  /* 0x0000001d0300720c */ /* 0x040fe40003f24070 */
[----:B------:R-:W-:Y:S02]  /*6c90*/  @!P3 IADD3 R24, R24, -R3, RZ ;  /* 0x800000031818b210 */ /* 0x000fe40007ffe0ff */
[C---:B------:R-:W-:Y:S01]  /*6ca0*/  ISETP.GT.U32.AND P3, PT, R3.reuse, R31, PT ;  /* 0x0000001f0300720c */ /* 0x040fe20003f64070 */
[--C-:B------:R-:W-:Y:S01]  /*6cb0*/  @!P6 IMAD.IADD R6, R6, 0x1, -R3.reuse ;  /* 0x000000010606e824 */ /* 0x100fe200078e0a03 */
[----:B------:R-:W-:Y:S01]  /*6cc0*/  ISETP.GT.U32.AND P6, PT, R3, R20, PT ;  /* 0x000000140300720c */ /* 0x000fe20003fc4070 */
[--C-:B------:R-:W-:Y:S01]  /*6cd0*/  @!P5 IMAD.IADD R19, R19, 0x1, -R3.reuse ;  /* 0x000000011313d824 */ /* 0x100fe200078e0a03 */
[----:B------:R-:W-:Y:S01]  /*6ce0*/  ISETP.GT.U32.AND P5, PT, R3, R26, PT ;  /* 0x0000001a0300720c */ /* 0x000fe20003fa4070 */
[--C-:B------:R-:W-:Y:S01]  /*6cf0*/  @!P2 IMAD.IADD R23, R23, 0x1, -R3.reuse ;  /* 0x000000011717a824 */ /* 0x100fe200078e0a03 */
[----:B------:R-:W-:Y:S01]  /*6d00*/  ISETP.GT.U32.AND P2, PT, R3, R30, PT ;  /* 0x0000001e0300720c */ /* 0x000fe20003f44070 */
[--C-:B------:R-:W-:Y:S01]  /*6d10*/  @!P4 IMAD.IADD R25, R25, 0x1, -R3.reuse ;  /* 0x000000011919c824 */ /* 0x100fe200078e0a03 */
[----:B------:R-:W-:Y:S01]  /*6d20*/  ISETP.GT.U32.AND P4, PT, R3, R32, PT ;  /* 0x000000200300720c */ /* 0x000fe20003f84070 */
[----:B------:R-:W-:Y:S01]  /*6d30*/  @!P1 IMAD.IADD R29, R29, 0x1, -R3 ;  /* 0x000000011d1d9824 */ /* 0x000fe200078e0a03 */
[----:B------:R-:W-:-:S03]  /*6d40*/  ISETP.GT.U32.AND P1, PT, R3, R23, PT ;  /* 0x000000170300720c */ /* 0x000fc60003f24070 */
[--C-:B------:R-:W-:Y:S01]  /*6d50*/  @!P3 IMAD.IADD R31, R31, 0x1, -R3.reuse ;  /* 0x000000011f1fb824 */ /* 0x100fe200078e0a03 */
[C---:B------:R-:W-:Y:S01]  /*6d60*/  ISETP.GT.U32.AND P3, PT, R3.reuse, R25, PT ;  /* 0x000000190300720c */ /* 0x040fe20003f64070 */
[--C-:B------:R-:W-:Y:S01]  /*6d70*/  @!P6 IMAD.IADD R20, R20, 0x1, -R3.reuse ;  /* 0x000000011414e824 */ /* 0x100fe200078e0a03 */
[C---:B------:R-:W-:Y:S01]  /*6d80*/  ISETP.GT.U32.AND P6, PT, R3.reuse, R27, PT ;  /* 0x0000001b0300720c */ /* 0x040fe20003fc4070 */
[--C-:B------:R-:W-:Y:S01]  /*6d90*/  @!P5 IMAD.IADD R26, R26, 0x1, -R3.reuse ;  /* 0x000000011a1ad824 */ /* 0x100fe200078e0a03 */
[C---:B------:R-:W-:Y:S01]  /*6da0*/  ISETP.GT.U32.AND P5, PT, R3.reuse, R33, PT ;  /* 0x000000210300720c */ /* 0x040fe20003fa4070 */
[--C-:B------:R-:W-:Y:S01]  /*6db0*/  @!P2 IMAD.IADD R30, R30, 0x1, -R3.reuse ;  /* 0x000000011e1ea824 */ /* 0x100fe200078e0a03 */
[C---:B------:R-:W-:Y:S01]  /*6dc0*/  ISETP.GT.U32.AND P2, PT, R3.reuse, R24, PT ;  /* 0x000000180300720c */ /* 0x040fe20003f44070 */
[--C-:B------:R-:W-:Y:S01]  /*6dd0*/  @!P4 IMAD.IADD R32, R32, 0x1, -R3.reuse ;  /* 0x000000012020c824 */ /* 0x100fe200078e0a03 */
[----:B------:R-:W-:Y:S01]  /*6de0*/  ISETP.GT.U32.AND P4, PT, R3, R26, PT ;  /* 0x0000001a0300720c */ /* 0x000fe20003f84070 */
[----:B------:R-:W-:Y:S01]  /*6df0*/  @!P1 IMAD.IADD R23, R23, 0x1, -R3 ;  /* 0x0000000117179824 */ /* 0x000fe200078e0a03 */
[----:B------:R-:W-:-:S03]  /*6e00*/  ISETP.GT.U32.AND P1, PT, R3, R29, PT ;  /* 0x0000001d0300720c */ /* 0x000fc60003f24070 */
[--C-:B------:R-:W-:Y:S01]  /*6e10*/  @!P3 IMAD.IADD R25, R25, 0x1, -R3.reuse ;  /* 0x000000011919b824 */ /* 0x100fe200078e0a03 */
[----:B------:R-:W-:Y:S01]  /*6e20*/  ISETP.GT.U32.AND P3, PT, R3, R31, PT ;  /* 0x0000001f0300720c */ /* 0x000fe20003f64070 */
[--C-:B------:R-:W-:Y:S01]  /*6e30*/  @!P6 IMAD.IADD R27, R27, 0x1, -R3.reuse ;  /* 0x000000011b1be824 */ /* 0x100fe200078e0a03 */
[----:B------:R-:W-:Y:S02]  /*6e40*/  ISETP.GT.U32.AND P0, PT, R3, R22, PT ;  /* 0x000000160300720c */ /* 0x000fe40003f04070 */
[----:B------:R-:W-:Y:S02]  /*6e50*/  @!P5 IADD3 R33, R33, -R3, RZ ;  /* 0x800000032121d210 */ /* 0x000fe40007ffe0ff */
[C---:B------:R-:W-:Y:S02]  /*6e60*/  ISETP.GT.U32.AND P6, PT, R3.reuse, R21, PT ;  /* 0x000000150300720c */ /* 0x040fe40003fc4070 */
[C---:B------:R-:W-:Y:S01]  /*6e70*/  ISETP.GT.U32.AND P5, PT, R3.reuse, R27, PT ;  /* 0x0000001b0300720c */ /* 0x040fe20003fa4070 */
[--C-:B------:R-:W-:Y:S01]  /*6e80*/  @!P2 IMAD.IADD R24, R24, 0x1, -R3.reuse ;  /* 0x000000011818a824 */ /* 0x100fe200078e0a03 */
[C---:B------:R-:W-:Y:S01]  /*6e90*/  ISETP.GT.U32.AND P2, PT, R3.reuse, R30, PT ;  /* 0x0000001e0300720c */ /* 0x040fe20003f44070 */
[--C-:B------:R-:W-:Y:S01]  /*6ea0*/  @!P4 IMAD.IADD R26, R26, 0x1, -R3.reuse ;  /* 0x000000011a1ac824 */ /* 0x100fe200078e0a03 */
[----:B------:R-:W-:Y:S01]  /*6eb0*/  ISETP.GT.U32.AND P4, PT, R3, R32, PT ;  /* 0x000000200300720c */ /* 0x000fe20003f84070 */
[--C-:B------:R-:W-:Y:S01]  /*6ec0*/  @!P1 IMAD.IADD R29, R29, 0x1, -R3.reuse ;  /* 0x000000011d1d9824 */ /* 0x100fe200078e0a03 */
[----:B------:R-:W-:Y:S01]  /*6ed0*/  ISETP.GT.U32.AND P1, PT, R3, R36, PT ;  /* 0x000000240300720c */ /* 0x000fe20003f24070 */
        /* <DEDUP_REMOVED lines=14> */
[----:B------:R-:W-:Y:S01]  /*6fc0*/  @!P3 IMAD.IADD R38, R38, 0x1, -R3 ;  /* 0x000000012626b824 */ /* 0x000fe200078e0a03 */
[----:B------:R-:W-:-:S02]  /*6fd0*/  ISETP.GT.U32.AND P3, PT, R3, R45, PT ;  /* 0x0000002d0300720c */ /* 0x000fc40003f64070 */
[----:B------:R-:W-:Y:S02]  /*6fe0*/  @!P0 IADD3 R28, R28, -R3, RZ ;  /* 0x800000031c1c8210 */ /* 0x000fe40007ffe0ff */
[----:B------:R-:W-:Y:S01]  /*6ff0*/  ISETP.GT.U32.AND P0, PT, R3, R35, PT ;  /* 0x000000230300720c */ /* 0x000fe20003f04070 */
[--C-:B------:R-:W-:Y:S01]  /*7000*/  @!P6 IMAD.IADD R33, R33, 0x1, -R3.reuse ;  /* 0x000000012121e824 */ /* 0x100fe200078e0a03 */
[C---:B------:R-:W-:Y:S01]  /*7010*/  ISETP.GT.U32.AND P6, PT, R3.reuse, R40, PT ;  /* 0x000000280300720c */ /* 0x040fe20003fc4070 */
[--C-:B------:R-:W-:Y:S01]  /*7020*/  @!P5 IMAD.IADD R34, R34, 0x1, -R3.reuse ;  /* 0x000000012222d824 */ /* 0x100fe200078e0a03 */
[----:B------:R-:W-:Y:S01]  /*7030*/  ISETP.GT.U32.AND P5, PT, R3, R41, PT ;  /* 0x000000290300720c */ /* 0x000fe20003fa4070 */
[----:B------:R-:W-:Y:S01]  /*7040*/  @!P4 IMAD.IADD R39, R39, 0x1, -R3 ;  /* 0x000000012727c824 */ /* 0x000fe200078e0a03 */
[----:B------:R-:W-:Y:S02]  /*7050*/  @!P2 IADD3 R37, R37, -R3, RZ ;  /* 0x800000032525a210 */ /* 0x000fe40007ffe0ff */
[----:B------:R-:W-:-:S02]  /*7060*/  ISETP.GT.U32.AND P2, PT, R3, R44, PT ;  /* 0x0000002c0300720c */ /* 0x000fc40003f44070 */
[----:B------:R-:W-:Y:S01]  /*7070*/  ISETP.GT.U32.AND P4, PT, R3, R46, PT ;  /* 0x0000002e0300720c */ /* 0x000fe20003f84070 */
[--C-:B------:R-:W-:Y:S01]  /*7080*/  @!P1 IMAD.IADD R43, R43, 0x1, -R3.reuse ;  /* 0x000000012b2b9824 */ /* 0x100fe200078e0a03 */
[----:B------:R-:W-:Y:S01]  /*7090*/  ISETP.GT.U32.AND P1, PT, R3, R37, PT ;  /* 0x000000250300720c */ /* 0x000fe20003f24070 */
[--C-:B------:R-:W-:Y:S01]  /*70a0*/  @!P3 IMAD.IADD R45, R45, 0x1, -R3.reuse ;  /* 0x000000012d2db824 */ /* 0x100fe200078e0a03 */
[----:B------:R-:W-:Y:S01]  /*70b0*/  ISETP.GT.U32.AND P3, PT, R3, R39, PT ;  /* 0x000000270300720c */ /* 0x000fe20003f64070 */
[--C-:B------:R-:W-:Y:S01]  /*70c0*/  @!P0 IMAD.IADD R35, R35, 0x1, -R3.reuse ;  /* 0x0000000123238824 */ /* 0x100fe200078e0a03 */
[----:B------:R-:W-:Y:S01]  /*70d0*/  ISETP.GT.U32.AND P0, PT, R3, R42, PT ;  /* 0x0000002a0300720c */ /* 0x000fe20003f04070 */
[--C-:B------:R-:W-:Y:S02]  /*70e0*/  @!P6 IMAD.IADD R40, R40, 0x1, -R3.reuse ;  /* 0x000000012828e824 */ /* 0x100fe400078e0a03 */
[--C-:B------:R-:W-:Y:S01]  /*70f0*/  @!P5 IMAD.IADD R41, R41, 0x1, -R3.reuse ;  /* 0x000000012929d824 */ /* 0x100fe200078e0a03 */
[C---:B------:R-:W-:Y:S01]  /*7100*/  ISETP.GT.U32.AND P5, PT, R3.reuse, R35, PT ;  /* 0x000000230300720c */ /* 0x040fe20003fa4070 */
[----:B------:R-:W-:Y:S01]  /*7110*/  @!P2 IMAD.IADD R44, R44, 0x1, -R3 ;  /* 0x000000012c2ca824 */ /* 0x000fe200078e0a03 */
[----:B------:R-:W-:-:S02]  /*7120*/  ISETP.GT.U32.AND P2, PT, R3, R38, PT ;  /* 0x000000260300720c */ /* 0x000fc40003f44070 */
[----:B------:R-:W-:Y:S02]  /*7130*/  @!P4 IADD3 R46, R46, -R3, RZ ;  /* 0x800000032e2ec210 */ /* 0x000fe40007ffe0ff */
[C---:B------:R-:W-:Y:S02]  /*7140*/  ISETP.GT.U32.AND P6, PT, R3.reuse, R34, PT ;  /* 0x000000220300720c */ /* 0x040fe40003fc4070 */
        /* <DEDUP_REMOVED lines=31> */
[----:B------:R-:W-:Y:S01]  /*7340*/  @!P3 IMAD.IADD R52, R52, 0x1, -R3 ;  /* 0x000000013434b824 */ /* 0x000fe200078e0a03 */
[----:B------:R-:W-:-:S02]  /*7350*/  ISETP.GT.U32.AND P3, PT, R3, R59, PT ;  /* 0x0000003b0300720c */ /* 0x000fc40003f64070 */
[----:B------:R-:W-:Y:S02]  /*7360*/  @!P0 IADD3 R42, R42, -R3, RZ ;  /* 0x800000032a2a8210 */ /* 0x000fe40007ffe0ff */
[C---:B------:R-:W-:Y:S01]  /*7370*/  ISETP.GT.U32.AND P0, PT, R3.reuse, R49, PT ;  /* 0x000000310300720c */ /* 0x040fe20003f04070 */
[--C-:B------:R-:W-:Y:S01]  /*7380*/  @!P5 IMAD.IADD R48, R48, 0x1, -R3.reuse ;  /* 0x000000013030d824 */ /* 0x100fe200078e0a03 */
[----:B------:R-:W-:Y:S01]  /*7390*/  ISETP.GT.U32.AND P5, PT, R3, R55, PT ;  /* 0x000000370300720c */ /* 0x000fe20003fa4070 */
[--C-:B------:R-:W-:Y:S01]  /*73a0*/  @!P6 IMAD.IADD R53, R53, 0x1, -R3.reuse ;  /* 0x000000013535e824 */ /* 0x100fe200078e0a03 */
[----:B------:R-:W-:Y:S01]  /*73b0*/  @!P2 IADD3 R51, R51, -R3, RZ ;  /* 0x800000033333a210 */ /* 0x000fe20007ffe0ff */
[--C-:B------:R-:W-:Y:S01]  /*73c0*/  @!P4 IMAD.IADD R54, R54, 0x1, -R3.reuse ;  /* 0x000000013636c824 */ /* 0x100fe200078e0a03 */
[C---:B------:R-:W-:Y:S02]  /*73d0*/  ISETP.GT.U32.AND P2, PT, R3.reuse, R58, PT ;  /* 0x0000003a0300720c */ /* 0x040fe40003f44070 */
[----:B------:R-:W-:Y:S01]  /*73e0*/  ISETP.GT.U32.AND P4, PT, R3, R48, PT ;  /* 0x000000300300720c */ /* 0x000fe20003f84070 */
[--C-:B------:R-:W-:Y:S01]  /*73f0*/  @!P1 IMAD.IADD R57, R57, 0x1, -R3.reuse ;  /* 0x0000000139399824 */ /* 0x100fe200078e0a03 */
[----:B------:R-:W-:Y:S01]  /*7400*/  ISETP.GT.U32.AND P1, PT, R3, R51, PT ;  /* 0x000000330300720c */ /* 0x000fe20003f24070 */
[--C-:B------:R-:W-:Y:S01]  /*7410*/  @!P3 IMAD.IADD R59, R59, 0x1, -R3.reuse ;  /* 0x000000013b3bb824 */ /* 0x100fe200078e0a03 */
[----:B------:R-:W-:Y:S01]  /*7420*/  ISETP.GT.U32.AND P3, PT, R3, R53, PT ;  /* 0x000000350300720c */ /* 0x000fe20003f64070 */
[--C-:B------:R-:W-:Y:S01]  /*7430*/  @!P0 IMAD.IADD R49, R49, 0x1, -R3.reuse ;  /* 0x0000000131318824 */ /* 0x100fe200078e0a03 */
[----:B------:R-:W-:Y:S01]  /*7440*/  ISETP.GT.U32.AND P0, PT, R3, R56, PT ;  /* 0x000000380300720c */ /* 0x000fe20003f04070 */
[----:B------:R-:W-:-:S03]  /*7450*/  @!P5 IMAD.IADD R55, R55, 0x1, -R3 ;  /* 0x000000013737d824 */ /* 0x000fc600078e0a03 */
        /* <DEDUP_REMOVED lines=9> */
[----:B------:R-:W-:Y:S01]  /*74f0*/  @!P0 IMAD.IADD R56, R56, 0x1, -R3 ;  /* 0x0000000138388824 */ /* 0x000fe200078e0a03 */
[----:B------:R-:W-:-:S02]  /*7500*/  ISETP.GT.U32.AND P0, PT, R3, R50, PT ;  /* 0x000000320300720c */ /* 0x000fc40003f04070 */
        /* <DEDUP_REMOVED lines=14> */
[----:B------:R-:W-:Y:S02]  /*75f0*/  ISETP.GT.U32.AND P6, PT, R3, R59, PT ;  /* 0x0000003b0300720c */ /* 0x000fe40003fc4070 */
[----:B------:R-:W-:Y:S02]  /*7600*/  @!P5 IADD3 R55, R55, -R3, RZ ;  /* 0x800000033737d210 */ /* 0x000fe40007ffe0ff */
[C---:B------:R-:W-:Y:S01]  /*7610*/  ISETP.GT.U32.AND P5, PT, R3.reuse, R62, PT ;  /* 0x0000003e0300720c */ /* 0x040fe20003fa4070 */
[--C-:B------:R-:W-:Y:S01]  /*7620*/  @!P2 IMAD.IADD R58, R58, 0x1, -R3.reuse ;  /* 0x000000013a3aa824 */ /* 0x100fe200078e0a03 */
[----:B------:R-:W-:Y:S01]  /*7630*/  ISETP.GT.U32.AND P2, PT, R3, R65, PT ;  /* 0x000000410300720c */ /* 0x000fe20003f44070 */
[--C-:B------:R-:W-:Y:S01]  /*7640*/  @!P4 IMAD.IADD R61, R61, 0x1, -R3.reuse ;  /* 0x000000013d3dc824 */ /* 0x100fe200078e0a03 */
[----:B------:R-:W-:Y:S01]  /*7650*/  ISETP.GT.U32.AND P4, PT, R3, R68, PT ;  /* 0x000000440300720c */ /* 0x000fe20003f84070 */
[----:B------:R-:W-:Y:S01]  /*7660*/  @!P3 IMAD.IADD R67, R67, 0x1, -R3 ;  /* 0x000000014343b824 */ /* 0x000fe200078e0a03 */
[----:B------:R-:W-:-:S02]  /*7670*/  @!P1 IADD3 R64, R64, -R3, RZ ;  /* 0x8000000340409210 */ /* 0x000fc40007ffe0ff */
[C---:B------:R-:W-:Y:S01]  /*7680*/  ISETP.GT.U32.AND P1, PT, R3.reuse, R71, PT ;  /* 0x000000470300720c */ /* 0x040fe20003f24070 */
[--C-:B------:R-:W-:Y:S01]  /*7690*/  @!P0 IMAD.IADD R56, R56, 0x1, -R3.reuse ;  /* 0x0000000138388824 */ /* 0x100fe200078e0a03 */
[C---:B------:R-:W-:Y:S02]  /*76a0*/  ISETP.GT.U32.AND P3, PT, R3.reuse, R61, PT ;  /* 0x0000003d0300720c */ /* 0x040fe40003f64070 */
        /* <DEDUP_REMOVED lines=15> */
[----:B------:R-:W-:-:S02]  /*77a0*/  @!P6 IMAD.IADD R66, R66, 0x1, -R3 ;  /* 0x000000014242e824 */ /* 0x000fc400078e0a03 */
[--C-:B------:R-:W-:Y:S01]  /*77b0*/  @!P5 IMAD.IADD R69, R69, 0x1, -R3.reuse ;  /* 0x000000014545d824 */ /* 0x100fe200078e0a03 */
[C---:B------:R-:W-:Y:S01]  /*77c0*/  ISETP.GT.U32.AND P5, PT, R3.reuse, R63, PT ;  /* 0x0000003f0300720c */ /* 0x040fe20003fa4070 */
[--C-:B------:R-:W-:Y:S01]  /*77d0*/  @!P2 IMAD.IADD R72, R72, 0x1, -R3.reuse ;  /* 0x000000014848a824 */ /* 0x100fe200078e0a03 */
[C---:B------:R-:W-:Y:S01]  /*77e0*/  ISETP.GT.U32.AND P6, PT, R3.reuse, R60, PT ;  /* 0x0000003c0300720c */ /* 0x040fe20003fc4070 */
[--C-:B------:R-:W-:Y:S01]  /*77f0*/  @!P4 IMAD.IADD R62, R62, 0x1, -R3.reuse ;  /* 0x000000013e3ec824 */ /* 0x100fe200078e0a03 */
        /* <DEDUP_REMOVED lines=8> */
[----:B------:R-:W-:Y:S01]  /*7880*/  @!P5 IMAD.IADD R63, R63, 0x1, -R3 ;  /* 0x000000013f3fd824 */ /* 0x000fe200078e0a03 */
[----:B------:R-:W-:-:S02]  /*7890*/  ISETP.GT.U32.AND P5, PT, R3, R69, PT ;  /* 0x000000450300720c */ /* 0x000fc40003fa4070 */
[----:B------:R-:W-:Y:S01]  /*78a0*/  @!P6 IADD3 R60, R60, -R3, RZ ;  /* 0x800000033c3ce210 */ /* 0x000fe20007ffe0ff */
[--C-:B------:R-:W-:Y:S01]  /*78b0*/  @!P2 IMAD.IADD R66, R66, 0x1, -R3.reuse ;  /* 0x000000014242a824 */ /* 0x100fe200078e0a03 */
[C---:B------:R-:W-:Y:S02]  /*78c0*/  ISETP.GT.U32.AND P6, PT, R3.reuse, R72, PT ;  /* 0x000000480300720c */ /* 0x040fe40003fc4070 */
[C---:B------:R-:W-:Y:S02]  /*78d0*/  ISETP.GT.U32.AND P2, PT, R3.reuse, R73, PT ;  /* 0x000000490300720c */ /* 0x040fe40003f44070 */
[----:B------:R-:W-:Y:S02]  /*78e0*/  @!P4 IADD3 R68, R68, -R3, RZ ;  /* 0x800000034444c210 */ /* 0x000fe40007ffe0ff */
        /* <DEDUP_REMOVED lines=23> */
[----:B------:R-:W-:-:S02]  /*7a60*/  @!P6 IMAD.IADD R79, R79, 0x1, -R3 ;  /* 0x000000014f4fe824 */ /* 0x000fc400078e0a03 */
[--C-:B------:R-:W-:Y:S01]  /*7a70*/  @!P2 IMAD.IADD R80, R80, 0x1, -R3.reuse ;  /* 0x000000015050a824 */ /* 0x100fe200078e0a03 */
[C---:B------:R-:W-:Y:S01]  /*7a80*/  ISETP.GT.U32.AND P2, PT, R3.reuse, R74, PT ;  /* 0x0000004a0300720c */ /* 0x040fe20003f44070 */
[--C-:B------:R-:W-:Y:S01]  /*7a90*/  @!P4 IMAD.IADD R82, R82, 0x1, -R3.reuse ;  /* 0x000000015252c824 */ /* 0x100fe200078e0a03 */
[----:B------:R-:W-:Y:S01]  /*7aa0*/  ISETP.GT.U32.AND P4, PT, R3, R76, PT ;  /* 0x0000004c0300720c */ /* 0x000fe20003f84070 */
[--C-:B------:R-:W-:Y:S01]  /*7ab0*/  @!P1 IMAD.IADD R85, R85, 0x1, -R3.reuse ;  /* 0x0000000155559824 */ /* 0x100fe200078e0a03 */
[----:B------:R-:W-:Y:S01]  /*7ac0*/  ISETP.GT.U32.AND P1, PT, R3, R79, PT ;  /* 0x0000004f0300720c */ /* 0x000fe20003f24070 */
[--C-:B------:R-:W-:Y:S01]  /*7ad0*/  @!P3 IMAD.IADD R75, R75, 0x1, -R3.reuse ;  /* 0x000000014b4bb824 */ /* 0x100fe200078e0a03 */
[----:B------:R-:W-:Y:S02]  /*7ae0*/  ISETP.GT.U32.AND P3, PT, R3, R81, PT ;  /* 0x000000510300720c */ /* 0x000fe40003f64070 */
        /* <DEDUP_REMOVED lines=10> */
[----:B------:R-:W-:Y:S01]  /*7b90*/  @!P3 IMAD.IADD R81, R81, 0x1, -R3 ;  /* 0x000000015151b824 */ /* 0x000fe200078e0a03 */
[----:B------:R-:W-:-:S03]  /*7ba0*/  ISETP.GT.U32.AND P3, PT, R3, R88, PT ;  /* 0x000000580300720c */ /* 0x000fc60003f64070 */
[--C-:B------:R-:W-:Y:S01]  /*7bb0*/  @!P0 IMAD.IADD R84, R84, 0x1, -R3.reuse ;  /* 0x0000000154548824 */ /* 0x100fe200078e0a03 */
[----:B------:R-:W-:Y:S01]  /*7bc0*/  ISETP.GT.U32.AND P0, PT, R3, R78, PT ;  /* 0x0000004e0300720c */ /* 0x000fe20003f04070 */
[--C-:B------:R-:W-:Y:S01]  /*7bd0*/  @!P5 IMAD.IADD R77, R77, 0x1, -R3.reuse ;  /* 0x000000014d4dd824 */ /* 0x100fe200078e0a03 */
[C---:B------:R-:W-:Y:S01]  /*7be0*/  ISETP.GT.U32.AND P5, PT, R3.reuse, R83, PT ;  /* 0x000000530300720c */ /* 0x040fe20003fa4070 */
[--C-:B------:R-:W-:Y:S01]  /*7bf0*/  @!P2 IMAD.IADD R80, R80, 0x1, -R3.reuse ;  /* 0x000000015050a824 */ /* 0x100fe200078e0a03 */
[C---:B------:R-:W-:Y:S02]  /*7c00*/  ISETP.GT.U32.AND P2, PT, R3.reuse, R87, PT ;  /* 0x000000570300720c */ /* 0x040fe40003f44070 */
[----:B------:R-:W-:Y:S02]  /*7c10*/  @!P4 IADD3 R82, R82, -R3, RZ ;  /* 0x800000035252c210 */ /* 0x000fe40007ffe0ff */
[C---:B------:R-:W-:Y:S01]  /*7c20*/  ISETP.GT.U32.AND P4, PT, R3.reuse, R89, PT ;  /* 0x000000590300720c */ /* 0x040fe20003f84070 */
[--C-:B------:R-:W-:Y:S01]  /*7c30*/  @!P1 IMAD.IADD R86, R86, 0x1, -R3.reuse ;  /* 0x0000000156569824 */ /* 0x100fe200078e0a03 */
[C---:B------:R-:W-:Y:S01]  /*7c40*/  ISETP.GT.U32.AND P6, PT, R3.reuse, R73, PT ;  /* 0x000000490300720c */ /* 0x040fe20003fc4070 */
[--C-:B------:R-:W-:Y:S01]  /*7c50*/  @!P3 IMAD.IADD R88, R88, 0x1, -R3.reuse ;  /* 0x000000015858b824 */ /* 0x100fe200078e0a03 */
[C---:B------:R-:W-:Y:S01]  /*7c60*/  ISETP.GT.U32.AND P1, PT, R3.reuse, R93, PT ;  /* 0x0000005d0300720c */ /* 0x040fe20003f24070 */
[----:B------:R-:W-:Y:S01]  /*7c70*/  @!P0 IMAD.IADD R78, R78, 0x1, -R3 ;  /* 0x000000014e4e8824 */ /* 0x000fe200078e0a03 */
[----:B------:R-:W-:-:S02]  /*7c80*/  ISETP.GT.U32.AND P3, PT, R3, R95, PT ;  /* 0x0000005f0300720c */ /* 0x000fc40003f64070 */
[----:B------:R-:W-:Y:S01]  /*7c90*/  ISETP.GT.U32.AND P0, PT, R3, R84, PT ;  /* 0x000000540300720c */ /* 0x000fe20003f04070 */
[--C-:B------:R-:W-:Y:S01]  /*7ca0*/  @!P5 IMAD.IADD R83, R83, 0x1, -R3.reuse ;  /* 0x000000015353d824 */ /* 0x100fe200078e0a03 */
[----:B------:R-:W-:Y:S01]  /*7cb0*/  ISETP.GT.U32.AND P5, PT, R3, R90, PT ;  /* 0x0000005a0300720c */ /* 0x000fe20003fa4070 */
[--C-:B------:R-:W-:Y:S01]  /*7cc0*/  @!P2 IMAD.IADD R87, R87, 0x1, -R3.reuse ;  /* 0x000000015757a824 */ /* 0x100fe200078e0a03 */
[----:B------:R-:W-:Y:S01]  /*7cd0*/  ISETP.GT.U32.AND P2, PT, R3, R94, PT ;  /* 0x0000005e0300720c */ /* 0x000fe20003f44070 */
[--C-:B------:R-:W-:Y:S01]  /*7ce0*/  @!P4 IMAD.IADD R89, R89, 0x1, -R3.reuse ;  /* 0x000000015959c824 */ /* 0x100fe200078e0a03 */
[----:B------:R-:W-:Y:S02]  /*7cf0*/  ISETP.GT.U32.AND P4, PT, R3, R96, PT ;  /* 0x000000600300720c */ /* 0x000fe40003f84070 */
[----:B------:R-:W-:Y:S01]  /*7d00*/  @!P6 IADD3 R73, R73, -R3, RZ ;  /* 0x800000034949e210 */ /* 0x000fe20007ffe0ff */
[--C-:B------:R-:W-:Y:S01]  /*7d10*/  @!P1 IMAD.IADD R93, R93, 0x1, -R3.reuse ;  /* 0x000000015d5d9824 */ /* 0x100fe200078e0a03 */
[----:B------:R-:W-:Y:S01]  /*7d20*/  ISETP.GT.U32.AND P6, PT, R3, R85, PT ;  /* 0x000000550300720c */ /* 0x000fe20003fc4070 */
[--C-:B------:R-:W-:Y:S01]  /*7d30*/  @!P3 IMAD.IADD R95, R95, 0x1, -R3.reuse ;  /* 0x000000015f5fb824 */ /* 0x100fe200078e0a03 */
[C---:B------:R-:W-:Y:S01]  /*7d40*/  ISETP.GT.U32.AND P1, PT, R3.reuse, R87, PT ;  /* 0x000000570300720c */ /* 0x040fe20003f24070 */
[----:B------:R-:W-:Y:S01]  /*7d50*/  @!P0 IMAD.IADD R84, R84, 0x1, -R3 ;  /* 0x0000000154548824 */ /* 0x000fe200078e0a03 */
[----:B------:R-:W-:-:S02]  /*7d60*/  ISETP.GT.U32.AND P3, PT, R3, R89, PT ;  /* 0x000000590300720c */ /* 0x000fc40003f64070 */
        /* <DEDUP_REMOVED lines=8> */
[----:B------:R-:W-:Y:S02]  /*7df0*/  ISETP.GT.U32.AND P6, PT, R3, R92, PT ;  /* 0x0000005c0300720c */ /* 0x000fe40003fc4070 */
[----:B------:R-:W-:Y:S01]  /*7e00*/  @!P1 IADD3 R87, R87, -R3, RZ ;  /* 0x8000000357579210 */ /* 0x000fe20007ffe0ff */
[----:B------:R-:W-:Y:S01]  /*7e10*/  @!P3 IMAD.IADD R89, R89, 0x1, -R3 ;  /* 0x000000015959b824 */ /* 0x000fe200078e0a03 */
[----:B------:R-:W-:-:S02]  /*7e20*/  ISETP.GT.U32.AND P1, PT, R3, R93, PT ;  /* 0x0000005d0300720c */ /* 0x000fc40003f24070 */
        /* <DEDUP_REMOVED lines=11> */
[----:B------:R-:W-:Y:S02]  /*7ee0*/  ISETP.GT.U32.AND P1, PT, R3, R100, PT ;  /* 0x000000640300720c */ /* 0x000fe40003f24070 */
[----:B------:R-:W-:Y:S01]  /*7ef0*/  @!P3 IADD3 R95, R95, -R3, RZ ;  /* 0x800000035f5fb210 */ /* 0x000fe20007ffe0ff */
[--C-:B------:R-:W-:Y:S01]  /*7f00*/  @!P0 IMAD.IADD R98, R98, 0x1, -R3.reuse ;  /* 0x0000000162628824 */ /* 0x100fe200078e0a03 */
[C---:B------:R-:W-:Y:S02]  /*7f10*/  ISETP.GT.U32.AND P3, PT, R3.reuse, R102, PT ;  /* 0x000000660300720c */ /* 0x040fe40003f64070 */
[C---:B------:R-:W-:Y:S02]  /*7f20*/  ISETP.GT.U32.AND P6, PT, R3.reuse, R86, PT ;  /* 0x000000560300720c */ /* 0x040fe40003fc4070 */
        /* <DEDUP_REMOVED lines=29> */
[----:B------:R-:W-:Y:S02]  /*8100*/  @!P5 IADD3 R104, R104, -R3, RZ ;  /* 0x800000036868d210 */ /* 0x000fe40007ffe0ff */
        /* <DEDUP_REMOVED lines=11> */
[----:B------:R-:W-:Y:S01]  /*81c0*/  ISETP.GT.U32.AND P0, PT, R3, R100, PT ;  /* 0x000000640300720c */ /* 0x000fe20003f04070 */
[--C-:B------:R-:W-:Y:S01]  /*81d0*/  @!P5 IMAD.IADD R111, R111, 0x1, -R3.reuse ;  /* 0x000000016f6fd824 */ /* 0x100fe200078e0a03 */
        /* <DEDUP_REMOVED lines=9> */
[----:B------:R-:W-:-:S02]  /*8270*/  ISETP.GT.U32.AND P3, PT, R3, R116, PT ;  /* 0x000000740300720c */ /* 0x000fc40003f64070 */
[----:B------:R-:W-:Y:S02]  /*8280*/  @!P0 IADD3 R100, R100, -R3, RZ ;  /* 0x8000000364648210 */ /* 0x000fe40007ffe0ff */
[----:B------:R-:W-:Y:S01]  /*8290*/  ISETP.GT.U32.AND P0, PT, R3, R106, PT ;  /* 0x0000006a0300720c */ /* 0x000fe20003f04070 */
[--C-:B------:R-:W-:Y:S01]  /*82a0*/  @!P6 IMAD.IADD R99, R99, 0x1, -R3.reuse ;  /* 0x000000016363e824 */ /* 0x100fe200078e0a03 */
[----:B------:R-:W-:Y:S01]  /*82b0*/  ISETP.GT.U32.AND P6, PT, R3, R111, PT ;  /* 0x0000006f0300720c */ /* 0x000fe20003fc4070 */
[--C-:B------:R-:W-:Y:S01]  /*82c0*/  @!P5 IMAD.IADD R105, R105, 0x1, -R3.reuse ;  /* 0x000000016969d824 */ /* 0x100fe200078e0a03 */
[C---:B------:R-:W-:Y:S01]  /*82d0*/  ISETP.GT.U32.AND P5, PT, R3.reuse, R112, PT ;  /* 0x000000700300720c */ /* 0x040fe20003fa4070 */
[----:B------:R-:W-:Y:S01]  /*82e0*/  @!P4 IMAD.IADD R110, R110, 0x1, -R3 ;  /* 0x000000016e6ec824 */ /* 0x000fe200078e0a03 */
[----:B------:R-:W-:Y:S02]  /*82f0*/  @!P2 IADD3 R108, R108, -R3, RZ ;  /* 0x800000036c6ca210 */ /* 0x000fe40007ffe0ff */
        /* <DEDUP_REMOVED lines=35> */
[----:B------:R-:W-:Y:S02]  /*8530*/  ISETP.GT.U32.AND P0, PT, R3, R114, PT ;  /* 0x000000720300720c */ /* 0x000fe40003f04070 */
[----:B------:R-:W-:Y:S02]  /*8540*/  @!P5 IADD3 R113, R113, -R3, RZ ;  /* 0x800000037171d210 */ /* 0x000fe40007ffe0ff */
        /* <DEDUP_REMOVED lines=26> */
[C---:B------:R-:W-:Y:S01]  /*86f0*/  ISETP.GT.U32.AND P0, PT, R3.reuse, R127, PT ;  /* 0x0000007f0300720c */ /* 0x040fe20003f04070 */
[--C-:B------:R-:W-:Y:S01]  /*8700*/  @!P5 IMAD.IADD R126, R126, 0x1, -R3.reuse ;  /* 0x000000017e7ed824 */ /* 0x100fe200078e0a03 */
[----:B------:R-:W-:Y:S01]  /*8710*/  ISETP.GT.U32.AND P5, PT, R3, R133, PT ;  /* 0x000000850300720c */ /* 0x000fe20003fa4070 */
[--C-:B------:R-:W-:Y:S01]  /*8720*/  @!P2 IMAD.IADD R129, R129, 0x1, -R3.reuse ;  /* 0x000000018181a824 */ /* 0x100fe200078e0a03 */
[C---:B------:R-:W-:Y:S01]  /*8730*/  ISETP.GT.U32.AND P2, PT, R3.reuse, R136, PT ;  /* 0x000000880300720c */ /* 0x040fe20003f44070 */
[--C-:B------:R-:W-:Y:S01]  /*8740*/  @!P4 IMAD.IADD R132, R132, 0x1, -R3.reuse ;  /* 0x000000018484c824 */ /* 0x100fe200078e0a03 */
[----:B------:R-:W-:Y:S02]  /*8750*/  ISETP.GT.U32.AND P4, PT, R3, R126, PT ;  /* 0x0000007e0300720c */ /* 0x000fe40003f84070 */
[----:B------:R-:W-:Y:S01]  /*8760*/  @!P6 IADD3 R131, R131, -R3, RZ ;  /* 0x800000038383e210 */ /* 0x000fe20007ffe0ff */
        /* <DEDUP_REMOVED lines=63> */
[C---:B------:R-:W-:Y:S02]  /*8b60*/  ISETP.GT.U32.AND P2, PT, R3.reuse, R144, PT ;  /* 0x000000900300720c */ /* 0x040fe40003f44070 */
        /* <DEDUP_REMOVED lines=44> */
[----:B------:R-:W-:Y:S01]  /*8e30*/  @!P1 IMAD.IADD R163, R163, 0x1, -R3 ;  /* 0x00000001a3a39824 */ /* 0x000fe200078e0a03 */
[----:B------:R-:W-:-:S02]  /*8e40*/  ISETP.GT.U32.AND P1, PT, R3, R157, PT ;  /* 0x0000009d0300720c */ /* 0x000fc40003f24070 */
[----:B------:R-:W-:Y:S01]  /*8e50*/  @!P3 IADD3 R153, R153, -R3, RZ ;  /* 0x800000039999b210 */ /* 0x000fe20007ffe0ff */
[--C-:B------:R-:W-:Y:S01]  /*8e60*/  @!P0 IMAD.IADD R155, R155, 0x1, -R3.reuse ;  /* 0x000000019b9b8824 */ /* 0x100fe200078e0a03 */
[C---:B------:R-:W-:Y:S02]  /*8e70*/  ISETP.GT.U32.AND P3, PT, R3.reuse, R159, PT ;  /* 0x0000009f0300720c */ /* 0x040fe40003f64070 */
[----:B------:R-:W-:Y:S01]  /*8e80*/  ISETP.GT.U32.AND P0, PT, R3, R162, PT ;  /* 0x000000a20300720c */ /* 0x000fe20003f04070 */
[--C-:B------:R-:W-:Y:S01]  /*8e90*/  @!P5 IMAD.IADD R161, R161, 0x1, -R3.reuse ;  /* 0x00000001a1a1d824 */ /* 0x100fe200078e0a03 */
[C---:B------:R-:W-:Y:S01]  /*8ea0*/  ISETP.GT.U32.AND P5, PT, R3.reuse, R155, PT ;  /* 0x0000009b0300720c */ /* 0x040fe20003fa4070 */
[--C-:B------:R-:W-:Y:S01]  /*8eb0*/  @!P2 IMAD.IADD R152, R152, 0x1, -R3.reuse ;  /* 0x000000019898a824 */ /* 0x100fe200078e0a03 */
[C---:B------:R-:W-:Y:S01]  /*8ec0*/  ISETP.GT.U32.AND P2, PT, R3.reuse, R158, PT ;  /* 0x0000009e0300720c */ /* 0x040fe20003f44070 */
[--C-:B------:R-:W-:Y:S01]  /*8ed0*/  @!P4 IMAD.IADD R154, R154, 0x1, -R3.reuse ;  /* 0x000000019a9ac824 */ /* 0x100fe200078e0a03 */
[----:B------:R-:W-:Y:S01]  /*8ee0*/  ISETP.GT.U32.AND P4, PT, R3, R160, PT ;  /* 0x000000a00300720c */ /* 0x000fe20003f84070 */
[----:B------:R-:W-:Y:S01]  /*8ef0*/  @!P1 IMAD.IADD R157, R157, 0x1, -R3 ;  /* 0x000000019d9d9824 */ /* 0x000fe200078e0a03 */
[----:B------:R-:W-:-:S02]  /*8f00*/  IABS R247, R247 ;  /* 0x000000f700f77213 */ /* 0x000fc40000000000 */
[----:B------:R-:W-:Y:S01]  /*8f10*/  ISETP.GT.U32.AND P1, PT, R3, R164, PT ;  /* 0x000000a40300720c */ /* 0x000fe20003f24070 */
[--C-:B------:R-:W-:Y:S01]  /*8f20*/  @!P3 IMAD.IADD R159, R159, 0x1, -R3.reuse ;  /* 0x000000019f9fb824 */ /* 0x100fe200078e0a03 */
[C---:B------:R-:W-:Y:S01]  /*8f30*/  ISETP.GT.U32.AND P3, PT, R3.reuse, R166, PT ;  /* 0x000000a60300720c */ /* 0x040fe20003f64070 */
[----:B------:R-:W-:Y:S01]  /*8f40*/  @!P0 IMAD.IADD R162, R162, 0x1, -R3 ;  /* 0x00000001a2a28824 */ /* 0x000fe200078e0a03 */
[----:B------:R-:W-:Y:S01]  /*8f50*/  ISETP.GT.U32.AND P0, PT, R3, R156, PT ;  /* 0x0000009c0300720c */ /* 0x000fe20003f04070 */
[----:B------:R-:W-:Y:S01]  /*8f60*/  VIADD R0, R7, 0xfa ;  /* 0x000000fa07007836 */ /* 0x000fe20000000000 */
[----:B------:R1:W-:Y:S01]  /*8f70*/  STL [R1+0x14], R248 ;  /* 0x000014f801007387 */ /* 0x0003e20000100800 */
[----:B------:R-:W-:-:S03]  /*8f80*/  IMAD.HI.U32 R5, R4, R247, RZ ;  /* 0x000000f704057227 */ /* 0x000fc600078e00ff */
[----:B------:R-:W-:Y:S01]  /*8f90*/  STL [R1+0x10], R10 ;  /* 0x0000100a01007387 */ /* 0x000fe20000100800 */
[----:B------:R-:W-:Y:S01]  /*8fa0*/  @!P5 IMAD.IADD R155, R155, 0x1, -R3 ;  /* 0x000000019b9bd824 */ /* 0x000fe200078e0a03 */
[C---:B------:R-:W-:Y:S01]  /*8fb0*/  ISETP.GT.U32.AND P5, PT, R3.reuse, R161, PT ;  /* 0x000000a10300720c */ /* 0x040fe20003fa4070 */
[----:B------:R-:W-:Y:S01]  /*8fc0*/  IMAD.MOV R5, RZ, RZ, -R5 ;  /* 0x000000ffff057224 */ /* 0x000fe200078e0a05 */
[----:B------:R-:W-:Y:S01]  /*8fd0*/  STL [R1+0xc], R249 ;  /* 0x00000cf901007387 */ /* 0x000fe20000100800 */
[--C-:B------:R-:W-:Y:S01]  /*8fe0*/  @!P2 IMAD.IADD R158, R158, 0x1, -R3.reuse ;  /* 0x000000019e9ea824 */ /* 0x100fe200078e0a03 */
[----:B-1----:R-:W-:Y:S02]  /*8ff0*/  IABS R248, R0 ;  /* 0x0000000000f87213 */ /* 0x002fe40000000000 */
[----:B------:R-:W-:Y:S01]  /*9000*/  STL [R1+0x8], R252 ;  /* 0x000008fc01007387 */ /* 0x000fe20000100800 */
[----:B------:R-:W-:Y:S01]  /*9010*/  ISETP.GT.U32.AND P2, PT, R3, R165, PT ;  /* 0x000000a50300720c */ /* 0x000fe20003f44070 */
[----:B------:R-:W-:-:S02]  /*9020*/  @!P4 IMAD.IADD R160, R160, 0x1, -R3 ;  /* 0x00000001a0a0c824 */ /* 0x000fc400078e0a03 */
[----:B------:R-:W-:Y:S01]  /*9030*/  STL [R1+0x4], R251 ;  /* 0x000004fb01007387 */ /* 0x000fe20000100800 */
[C---:B------:R-:W-:Y:S01]  /*9040*/  ISETP.GT.U32.AND P4, PT, R3.reuse, R167, PT ;  /* 0x000000a70300720c */ /* 0x040fe20003f84070 */
[C---:B------:R-:W-:Y:S02]  /*9050*/  IMAD R247, R3.reuse, R5, R247 ;  /* 0x0000000503f77224 */ /* 0x040fe400078e02f7 */
[----:B------:R-:W-:Y:S01]  /*9060*/  STL [R1], R250 ;  /* 0x000000fa01007387 */ /* 0x000fe20000100800 */
[----:B------:R-:W-:Y:S01]  /*9070*/  IMAD.HI.U32 R5, R4, R248, RZ ;  /* 0x000000f804057227 */ /* 0x000fe200078e00ff */
[C---:B------:R-:W-:Y:S02]  /*9080*/  ISETP.GT.U32.AND P6, PT, R3.reuse, R151, PT ;  /* 0x000000970300720c */ /* 0x040fe40003fc4070 */
[----:B------:R1:W-:Y:S01]  /*9090*/  STL [R1+0xd38], R0 ;  /* 0x000d380001007387 */ /* 0x0003e20000100800 */
[--C-:B------:R-:W-:Y:S01]  /*90a0*/  @!P1 IMAD.IADD R164, R164, 0x1, -R3.reuse ;  /* 0x00000001a4a49824 */ /* 0x100fe200078e0a03 */
[C---:B------:R-:W-:Y:S01]  /*90b0*/  ISETP.GT.U32.AND P1, PT, R3.reuse, R171, PT ;  /* 0x000000ab0300720c */ /* 0x040fe20003f24070 */
[--C-:B------:R-:W-:Y:S01]  /*90c0*/  @!P3 IMAD.IADD R166, R166, 0x1, -R3.reuse ;  /* 0x00000001a6a6b824 */ /* 0x100fe200078e0a03 */
[----:B------:R-:W-:Y:S01]  /*90d0*/  ISETP.GT.U32.AND P3, PT, R3, R173, PT ;  /* 0x000000ad0300720c */ /* 0x000fe20003f64070 */
[----:B------:R-:W-:-:S02]  /*90e0*/  @!P0 IMAD.IADD R156, R156, 0x1, -R3 ;  /* 0x000000019c9c8824 */ /* 0x000fc400078e0a03 */
[----:B-1----:R-:W-:Y:S01]  /*90f0*/  VIADD R0, R7, 0xfb ;  /* 0x000000fb07007836 */ /* 0x002fe20000000000 */
[----:B------:R-:W-:Y:S01]  /*9100*/  ISETP.GT.U32.AND P0, PT, R3, R162, PT ;  /* 0x000000a20300720c */ /* 0x000fe20003f04070 */
[----:B------:R-:W-:-:S03]  /*9110*/  IMAD.MOV R5, RZ, RZ, -R5 ;  /* 0x000000ffff057224 */ /* 0x000fc600078e0a05 */
[----:B------:R-:W-:Y:S01]  /*9120*/  IABS R249, R0 ;  /* 0x0000000000f97213 */ /* 0x000fe20000000000 */
[----:B------:R1:W-:Y:S01]  /*9130*/  STL [R1+0xd34], R0 ;  /* 0x000d340001007387 */ /* 0x0003e20000100800 */
[----:B------:R-:W-:Y:S01]  /*9140*/  @!P5 IMAD.IADD R161, R161, 0x1, -R3 ;  /* 0x00000001a1a1d824 */ /* 0x000fe200078e0a03 */
[C---:B------:R-:W-:Y:S01]  /*9150*/  ISETP.GT.U32.AND P5, PT, R3.reuse, R168, PT ;  /* 0x000000a80300720c */ /* 0x040fe20003fa4070 */
[----:B------:R-:W-:Y:S02]  /*9160*/  IMAD R248, R3, R5, R248 ;  /* 0x0000000503f87224 */ /* 0x000fe400078e02f8 */
[----:B------:R-:W-:-:S04]  /*9170*/  IMAD.HI.U32 R5, R4, R249, RZ ;  /* 0x000000f904057227 */ /* 0x000fc800078e00ff */
[----:B-1----:R-:W-:Y:S02]  /*9180*/  VIADD R0, R7, 0xfc ;  /* 0x000000fc07007836 */ /* 0x002fe40000000000 */
[--C-:B------:R-:W-:Y:S01]  /*9190*/  @!P2 IMAD.IADD R165, R165, 0x1, -R3.reuse ;  /* 0x00000001a5a5a824 */ /* 0x100fe200078e0a03 */
[----:B------:R-:W-:Y:S01]  /*91a0*/  ISETP.GT.U32.AND P2, PT, R3, R172, PT ;  /* 0x000000ac0300720c */ /* 0x000fe20003f44070 */
[----:B------:R-:W-:Y:S01]  /*91b0*/  @!P4 IMAD.IADD R167, R167, 0x1, -R3 ;  /* 0x00000001a7a7c824 */ /* 0x000fe200078e0a03 */
[----:B------:R-:W-:Y:S01]  /*91c0*/  ISETP.GT.U32.AND P4, PT, R3, R174, PT ;  /* 0x000000ae0300720c */ /* 0x000fe20003f84070 */
[----:B------:R-:W-:Y:S01]  /*91d0*/  IMAD.MOV R5, RZ, RZ, -R5 ;  /* 0x000000ffff057224 */ /* 0x000fe200078e0a05 */
[----:B------:R-:W-:Y:S01]  /*91e0*/  IABS R250, R0 ;  /* 0x0000000000fa7213 */ /* 0x000fe20000000000 */
[--C-:B------:R-:W-:Y:S01]  /*91f0*/  @!P6 IMAD.IADD R151, R151, 0x1, -R3.reuse ;  /* 0x000000019797e824 */ /* 0x100fe200078e0a03 */
[----:B------:R-:W-:Y:S01]  /*9200*/  ISETP.GT.U32.AND P6, PT, R3, R163, PT ;  /* 0x000000a30300720c */ /* 0x000fe20003fc4070 */
[----:B------:R-:W-:Y:S01]  /*9210*/  @!P3 IMAD.IADD R173, R173, 0x1, -R3 ;  /* 0x00000001adadb824 */ /* 0x000fe200078e0a03 */
[----:B------:R-:W-:Y:S01]  /*9220*/  @!P1 IADD3 R171, R171, -R3, RZ ;  /* 0x80000003abab9210 */ /* 0x000fe20007ffe0ff */
[----:B------:R1:W-:Y:S01]  /*9230*/  STL [R1+0xd30], R0 ;  /* 0x000d300001007387 */ /* 0x0003e20000100800 */
[C---:B------:R-:W-:Y:S01]  /*9240*/  ISETP.GT.U32.AND P1, PT, R3.reuse, R165, PT ;  /* 0x000000a50300720c */ /* 0x040fe20003f24070 */
[C---:B------:R-:W-:Y:S01]  /*9250*/  IMAD R249, R3.reuse, R5, R249 ;  /* 0x0000000503f97224 */ /* 0x040fe200078e02f9 */
[----:B------:R-:W-:Y:S01]  /*9260*/  ISETP.GT.U32.AND P3, PT, R3, R167, PT ;  /* 0x000000a70300720c */ /* 0x000fe20003f64070 */
[----:B------:R-:W-:Y:S01]  /*9270*/  IMAD.HI.U32 R5, R4, R250, RZ ;  /* 0x000000fa04057227 */ /* 0x000fe200078e00ff */
[----:B------:R-:W-:-:S02]  /*9280*/  @!P0 IADD3 R162, R162, -R3, RZ ;  /* 0x80000003a2a28210 */ /* 0x000fc40007ffe0ff */
[----:B------:R-:W-:Y:S01]  /*9290*/  ISETP.GT.U32.AND P0, PT, R3, R169, PT ;  /* 0x000000a90300720c */ /* 0x000fe20003f04070 */
[----:B-1----:R-:W-:Y:S02]  /*92a0*/  VIADD R0, R7, 0xfd ;  /* 0x000000fd07007836 */ /* 0x002fe40000000000 */
[----:B------:R-:W-:Y:S01]  /*92b0*/  @!P5 IMAD.IADD R168, R168, 0x1, -R3 ;  /* 0x00000001a8a8d824 */ /* 0x000fe200078e0a03 */
[C---:B------:R-:W-:Y:S01]  /*92c0*/  ISETP.GT.U32.AND P5, PT, R3.reuse, R175, PT ;  /* 0x000000af0300720c */ /* 0x040fe20003fa4070 */
[----:B------:R-:W-:Y:S01]  /*92d0*/  IMAD.MOV R5, RZ, RZ, -R5 ;  /* 0x000000ffff057224 */ /* 0x000fe200078e0a05 */
[----:B------:R-:W-:Y:S01]  /*92e0*/  IABS R251, R0 ;  /* 0x0000000000fb7213 */ /* 0x000fe20000000000 */
[--C-:B------:R-:W-:Y:S01]  /*92f0*/  @!P2 IMAD.IADD R172, R172, 0x1, -R3.reuse ;  /* 0x00000001acaca824 */ /* 0x100fe200078e0a03 */
[C---:B------:R-:W-:Y:S01]  /*9300*/  ISETP.GT.U32.AND P2, PT, R3.reuse, R166, PT ;  /* 0x000000a60300720c */ /* 0x040fe20003f44070 */
[----:B------:R-:W-:Y:S01]  /*9310*/  @!P4 IMAD.IADD R174, R174, 0x1, -R3 ;  /* 0x00000001aeaec824 */ /* 0x000fe200078e0a03 */
[C---:B------:R-:W-:Y:S01]  /*9320*/  ISETP.GT.U32.AND P4, PT, R3.reuse, R168, PT ;  /* 0x000000a80300720c */ /* 0x040fe20003f84070 */
[----:B------:R-:W-:-:S02]  /*9330*/  IMAD R250, R3, R5, R250 ;  /* 0x0000000503fa7224 */ /* 0x000fc400078e02fa */
[--C-:B------:R-:W-:Y:S01]  /*9340*/  @!P6 IMAD.IADD R163, R163, 0x1, -R3.reuse ;  /* 0x00000001a3a3e824 */ /* 0x100fe200078e0a03 */
[----:B------:R-:W-:Y:S01]  /*9350*/  ISETP.GT.U32.AND P6, PT, R3, R170, PT ;  /* 0x000000aa0300720c */ /* 0x000fe20003fc4070 */
[----:B------:R-:W-:Y:S01]  /*9360*/  IMAD.HI.U32 R5, R4, R251, RZ ;  /* 0x000000fb04057227 */ /* 0x000fe200078e00ff */
[----:B------:R-:W-:Y:S01]  /*9370*/  @!P3 IADD3 R167, R167, -R3, RZ ;  /* 0x80000003a7a7b210 */ /* 0x000fe20007ffe0ff */
[----:B------:R1:W-:Y:S02]  /*9380*/  STL [R1+0xd2c], R0 ;  /* 0x000d2c0001007387 */ /* 0x0003e40000100800 */
[--C-:B------:R-:W-:Y:S01]  /*9390*/  @!P1 IMAD.IADD R165, R165, 0x1, -R3.reuse ;  /* 0x00000001a5a59824 */ /* 0x100fe200078e0a03 */
[----:B------:R-:W-:Y:S01]  /*93a0*/  ISETP.GT.U32.AND P1, PT, R3, R171, PT ;  /* 0x000000ab0300720c */ /* 0x000fe20003f24070 */
[----:B------:R-:W-:Y:S01]  /*93b0*/  @!P0 IMAD.IADD R169, R169, 0x1, -R3 ;  /* 0x00000001a9a98824 */ /* 0x000fe200078e0a03 */
[C---:B------:R-:W-:Y:S01]  /*93c0*/  ISETP.GT.U32.AND P3, PT, R3.reuse, R173, PT ;  /* 0x000000ad0300720c */ /* 0x040fe20003f64070 */
[----:B------:R-:W-:Y:S01]  /*93d0*/  IMAD.MOV R5, RZ, RZ, -R5 ;  /* 0x000000ffff057224 */ /* 0x000fe200078e0a05 */
[----:B------:R-:W-:Y:S01]  /*93e0*/  ISETP.GT.U32.AND P0, PT, R3, R176, PT ;  /* 0x000000b00300720c */ /* 0x000fe20003f04070 */
[----:B-1----:R-:W-:-:S02]  /*93f0*/  VIADD R0, R7, 0xfe ;  /* 0x000000fe07007836 */ /* 0x002fc40000000000 */
[----:B------:R-:W-:Y:S01]  /*9400*/  @!P5 IMAD.IADD R175, R175, 0x1, -R3 ;  /* 0x00000001afafd824 */ /* 0x000fe200078e0a03 */
[C---:B------:R-:W-:Y:S01]  /*9410*/  ISETP.GT.U32.AND P5, PT, R3.reuse, R169, PT ;  /* 0x000000a90300720c */ /* 0x040fe20003fa4070 */
[C---:B------:R-:W-:Y:S01]  /*9420*/  IMAD R251, R3.reuse, R5, R251 ;  /* 0x0000000503fb7224 */ /* 0x040fe200078e02fb */
[----:B------:R1:W-:Y:S01]  /*9430*/  STL [R1+0xd28], R0 ;  /* 0x000d280001007387 */ /* 0x0003e20000100800 */
[----:B------:R-:W-:Y:S01]  /*9440*/  IABS R252, R0 ;  /* 0x0000000000fc7213 */ /* 0x000fe20000000000 */
[--C-:B------:R-:W-:Y:S02]  /*9450*/  @!P2 IMAD.IADD R166, R166, 0x1, -R3.reuse ;  /* 0x00000001a6a6a824 */ /* 0x100fe400078e0a03 */
[----:B------:R-:W2:Y:S01]  /*9460*/  LDL R5, [R1+0xc4c] ;  /* 0x000c4c0001057983 */ /* 0x000ea20000100800 */
[C---:B------:R-:W-:Y:S01]  /*9470*/  ISETP.GT.U32.AND P2, PT, R3.reuse, R172, PT ;  /* 0x000000ac0300720c */ /* 0x040fe20003f44070 */
[--C-:B------:R-:W-:Y:S01]  /*9480*/  @!P4 IMAD.IADD R168, R168, 0x1, -R3.reuse ;  /* 0x00000001a8a8c824 */ /* 0x100fe200078e0a03 */
[----:B------:R-:W-:Y:S01]  /*9490*/  ISETP.GT.U32.AND P4, PT, R3, R174, PT ;  /* 0x000000ae0300720c */ /* 0x000fe20003f84070 */
[----:B-1----:R-:W3:Y:S01]  /*94a0*/  LDL R0, [R1+0xd10] ;  /* 0x000d100001007983 */ /* 0x002ee20000100800 */
[----:B------:R-:W-:-:S02]  /*94b0*/  @!P6 IMAD.IADD R170, R170, 0x1, -R3 ;  /* 0x00000001aaaae824 */ /* 0x000fc400078e0a03 */
[--C-:B------:R-:W-:Y:S01]  /*94c0*/  @!P1 IMAD.IADD R171, R171, 0x1, -R3.reuse ;  /* 0x00000001abab9824 */ /* 0x100fe200078e0a03 */
[----:B------:R-:W-:Y:S01]  /*94d0*/  ISETP.GT.U32.AND P1, PT, R3, R178, PT ;  /* 0x000000b20300720c */ /* 0x000fe20003f24070 */
[--C-:B------:R-:W-:Y:S01]  /*94e0*/  @!P3 IMAD.IADD R173, R173, 0x1, -R3.reuse ;  /* 0x00000001adadb824 */ /* 0x100fe200078e0a03 */
[C---:B------:R-:W-:Y:S01]  /*94f0*/  ISETP.GT.U32.AND P3, PT, R3.reuse, R180, PT ;  /* 0x000000b40300720c */ /* 0x040fe20003f64070 */
        /* <DEDUP_REMOVED lines=42> */
[----:B------:R-:W-:Y:S02]  /*97a0*/  @!P0 IADD3 R184, R184, -R3, RZ ;  /* 0x80000003b8b88210 */ /* 0x000fe40007ffe0ff */
[----:B------:R-:W-:Y:S01]  /*97b0*/  ISETP.GT.U32.AND P0, PT, R3, R178, PT ;  /* 0x000000b20300720c */ /* 0x000fe20003f04070 */
[--C-:B------:R-:W-:Y:S01]  /*97c0*/  @!P5 IMAD.IADD R189, R189, 0x1, -R3.reuse ;  /* 0x00000001bdbdd824 */ /* 0x100fe200078e0a03 */
[C---:B------:R-:W-:Y:S02]  /*97d0*/  ISETP.GT.U32.AND P6, PT, R3.reuse, R177, PT ;  /* 0x000000b10300720c */ /* 0x040fe40003fc4070 */
[C---:B------:R-:W-:Y:S01]  /*97e0*/  ISETP.GT.U32.AND P5, PT, R3.reuse, R183, PT ;  /* 0x000000b70300720c */ /* 0x040fe20003fa4070 */
[----:B------:R-:W-:Y:S01]  /*97f0*/  @!P4 IMAD.IADD R182, R182, 0x1, -R3 ;  /* 0x00000001b6b6c824 */ /* 0x000fe200078e0a03 */
[----:B------:R-:W-:Y:S02]  /*9800*/  @!P2 IADD3 R180, R180, -R3, RZ ;  /* 0x80000003b4b4a210 */ /* 0x000fe40007ffe0ff */
[----:B------:R-:W-:-:S02]  /*9810*/  ISETP.GT.U32.AND P2, PT, R3, R186, PT ;  /* 0x000000ba0300720c */ /* 0x000fc40003f44070 */
        /* <DEDUP_REMOVED lines=37> */
[C---:B------:R-:W-:Y:S01]  /*9a70*/  ISETP.GT.U32.AND P5, PT, R3.reuse, R191, PT ;  /* 0x000000bf0300720c */ /* 0x040fe20003fa4070 */
[--C-:B------:R-:W-:Y:S01]  /*9a80*/  @!P2 IMAD.IADD R200, R200, 0x1, -R3.reuse ;  /* 0x00000001c8c8a824 */ /* 0x100fe200078e0a03 */
[C---:B------:R-:W-:Y:S01]  /*9a90*/  ISETP.GT.U32.AND P2, PT, R3.reuse, R194, PT ;  /* 0x000000c20300720c */ /* 0x040fe20003f44070 */
[--C-:B------:R-:W-:Y:S01]  /*9aa0*/  @!P4 IMAD.IADD R202, R202, 0x1, -R3.reuse ;  /* 0x00000001cacac824 */ /* 0x100fe200078e0a03 */
[C---:B------:R-:W-:Y:S02]  /*9ab0*/  ISETP.GT.U32.AND P6, PT, R3.reuse, R190, PT ;  /* 0x000000be0300720c */ /* 0x040fe40003fc4070 */
        /* <DEDUP_REMOVED lines=23> */
[----:B------:R-:W-:Y:S01]  /*9c30*/  @!P2 IMAD.IADD R200, R200, 0x1, -R3 ;  /* 0x00000001c8c8a824 */ /* 0x000fe200078e0a03 */
[----:B------:R-:W-:-:S02]  /*9c40*/  ISETP.GT.U32.AND P2, PT, R3, R207, PT ;  /* 0x000000cf0300720c */ /* 0x000fc40003f44070 */
[----:B------:R-:W-:Y:S01]  /*9c50*/  @!P6 IADD3 R202, R202, -R3, RZ ;  /* 0x80000003cacae210 */ /* 0x000fe20007ffe0ff */
[--C-:B------:R-:W-:Y:S01]  /*9c60*/  @!P4 IMAD.IADD R203, R203, 0x1, -R3.reuse ;  /* 0x00000001cbcbc824 */ /* 0x100fe200078e0a03 */
[C---:B------:R-:W-:Y:S02]  /*9c70*/  ISETP.GT.U32.AND P6, PT, R3.reuse, R209, PT ;  /* 0x000000d10300720c */ /* 0x040fe40003fc4070 */
        /* <DEDUP_REMOVED lines=15> */
[----:B------:R-:W-:Y:S01]  /*9d70*/  ISETP.GT.U32.AND P1, PT, R3, R207, PT ;  /* 0x000000cf0300720c */ /* 0x000fe20003f24070 */
[--C-:B------:R-:W-:Y:S01]  /*9d80*/  @!P3 IMAD.IADD R215, R215, 0x1, -R3.reuse ;  /* 0x00000001d7d7b824 */ /* 0x100fe200078e0a03 */
[----:B------:R-:W-:Y:S01]  /*9d90*/  ISETP.GT.U32.AND P3, PT, R3, R209, PT ;  /* 0x000000d10300720c */ /* 0x000fe20003f64070 */
[----:B------:R-:W-:Y:S02]  /*9da0*/  @!P0 IMAD.IADD R205, R205, 0x1, -R3 ;  /* 0x00000001cdcd8824 */ /* 0x000fe400078e0a03 */
[----:B------:R-:W-:-:S03]  /*9db0*/  @!P5 IADD3 R211, R211, -R3, RZ ;  /* 0x80000003d3d3d210 */ /* 0x000fc60007ffe0ff */
[C---:B------:R-:W-:Y:S01]  /*9dc0*/  ISETP.GT.U32.AND P5, PT, R3.reuse, R205, PT ;  /* 0x000000cd0300720c */ /* 0x040fe20003fa4070 */
[--C-:B------:R-:W-:Y:S01]  /*9dd0*/  @!P2 IMAD.IADD R214, R214, 0x1, -R3.reuse ;  /* 0x00000001d6d6a824 */ /* 0x100fe200078e0a03 */
[C---:B------:R-:W-:Y:S01]  /*9de0*/  ISETP.GT.U32.AND P2, PT, R3.reuse, R208, PT ;  /* 0x000000d00300720c */ /* 0x040fe20003f44070 */
[--C-:B------:R-:W-:Y:S01]  /*9df0*/  @!P4 IMAD.IADD R204, R204, 0x1, -R3.reuse ;  /* 0x00000001ccccc824 */ /* 0x100fe200078e0a03 */
[----:B------:R-:W-:Y:S02]  /*9e00*/  ISETP.GT.U32.AND P4, PT, R3, R210, PT ;  /* 0x000000d20300720c */ /* 0x000fe40003f84070 */
[----:B------:R-:W-:Y:S01]  /*9e10*/  @!P1 IADD3 R207, R207, -R3, RZ ;  /* 0x80000003cfcf9210 */ /* 0x000fe20007ffe0ff */
[----:B------:R-:W-:Y:S01]  /*9e20*/  @!P3 IMAD.IADD R209, R209, 0x1, -R3 ;  /* 0x00000001d1d1b824 */ /* 0x000fe200078e0a03 */
[C---:B------:R-:W-:Y:S02]  /*9e30*/  ISETP.GT.U32.AND P1, PT, R3.reuse, R213, PT ;  /* 0x000000d50300720c */ /* 0x040fe40003f24070 */
[----:B------:R-:W-:-:S03]  /*9e40*/  ISETP.GT.U32.AND P3, PT, R3, R216, PT ;  /* 0x000000d80300720c */ /* 0x000fc60003f64070 */
        /* <DEDUP_REMOVED lines=8> */
[C---:B------:R-:W-:Y:S01]  /*9ed0*/  ISETP.GT.U32.AND P1, PT, R3.reuse, R220, PT ;  /* 0x000000dc0300720c */ /* 0x040fe20003f24070 */
[----:B------:R-:W-:Y:S01]  /*9ee0*/  @!P3 IMAD.IADD R216, R216, 0x1, -R3 ;  /* 0x00000001d8d8b824 */ /* 0x000fe200078e0a03 */
[----:B------:R-:W-:-:S03]  /*9ef0*/  ISETP.GT.U32.AND P3, PT, R3, R223, PT ;  /* 0x000000df0300720c */ /* 0x000fc60003f64070 */
        /* <DEDUP_REMOVED lines=11> */
[----:B------:R-:W-:-:S03]  /*9fb0*/  ISETP.GT.U32.AND P3, PT, R3, R217, PT ;  /* 0x000000d90300720c */ /* 0x000fc60003f64070 */
[--C-:B------:R-:W-:Y:S02]  /*9fc0*/  @!P5 IMAD.IADD R218, R218, 0x1, -R3.reuse ;  /* 0x00000001dadad824 */ /* 0x100fe400078e0a03 */
[-C--:B------:R-:W-:Y:S02]  /*9fd0*/  @!P6 IADD3 R215, R215, -R3.reuse, RZ ;  /* 0x80000003d7d7e210 */ /* 0x080fe40007ffe0ff */
[--C-:B------:R-:W-:Y:S01]  /*9fe0*/  @!P2 IMAD.IADD R221, R221, 0x1, -R3.reuse ;  /* 0x00000001dddda824 */ /* 0x100fe200078e0a03 */
[C---:B------:R-:W-:Y:S02]  /*9ff0*/  ISETP.GT.U32.AND P6, PT, R3.reuse, R222, PT ;  /* 0x000000de0300720c */ /* 0x040fe40003fc4070 */
[----:B------:R-:W-:Y:S02]  /*a000*/  @!P4 IADD3 R224, R224, -R3, RZ ;  /* 0x80000003e0e0c210 */ /* 0x000fe40007ffe0ff */
[----:B------:R-:W-:Y:S01]  /*a010*/  ISETP.GT.U32.AND P4, PT, R3, R218, PT ;  /* 0x000000da0300720c */ /* 0x000fe20003f84070 */
[--C-:B------:R-:W-:Y:S01]  /*a020*/  @!P1 IMAD.IADD R227, R227, 0x1, -R3.reuse ;  /* 0x00000001e3e39824 */ /* 0x100fe200078e0a03 */
[----:B------:R-:W-:Y:S01]  /*a030*/  ISETP.GT.U32.AND P1, PT, R3, R221, PT ;  /* 0x000000dd0300720c */ /* 0x000fe20003f24070 */
[----:B------:R-:W-:Y:S01]  /*a040*/  @!P3 IMAD.IADD R217, R217, 0x1, -R3 ;  /* 0x00000001d9d9b824 */ /* 0x000fe200078e0a03 */
[----:B------:R-:W-:-:S02]  /*a050*/  ISETP.GT.U32.AND P3, PT, R3, R223, PT ;  /* 0x000000df0300720c */ /* 0x000fc40003f64070 */
        /* <DEDUP_REMOVED lines=8> */
[----:B------:R-:W-:Y:S01]  /*a0e0*/  ISETP.GT.U32.AND P3, PT, R3, R230, PT ;  /* 0x000000e60300720c */ /* 0x000fe20003f64070 */
[----:B------:R-:W-:-:S04]  /*a0f0*/  @!P2 IMAD.IADD R228, R228, 0x1, -R3 ;  /* 0x00000001e4e4a824 */ /* 0x000fc800078e0a03 */
[----:B------:R-:W-:Y:S01]  /*a100*/  @!P6 IMAD.IADD R216, R216, 0x1, -R3 ;  /* 0x00000001d8d8e824 */ /* 0x000fe200078e0a03 */
[----:B------:R-:W-:-:S03]  /*a110*/  ISETP.GT.U32.AND P6, PT, R3, R228, PT ;  /* 0x000000e40300720c */ /* 0x000fc60003fc4070 */
[--C-:B------:R-:W-:Y:S01]  /*a120*/  @!P4 IMAD.IADD R224, R224, 0x1, -R3.reuse ;  /* 0x00000001e0e0c824 */ /* 0x100fe200078e0a03 */
[----:B------:R-:W-:Y:S01]  /*a130*/  ISETP.GT.U32.AND P4, PT, R3, R231, PT ;  /* 0x000000e70300720c */ /* 0x000fe20003f84070 */
[--C-:B------:R-:W-:Y:S01]  /*a140*/  @!P1 IMAD.IADD R227, R227, 0x1, -R3.reuse ;  /* 0x00000001e3e39824 */ /* 0x100fe200078e0a03 */
[C---:B------:R-:W-:Y:S01]  /*a150*/  ISETP.GT.U32.AND P1, PT, R3.reuse, R234, PT ;  /* 0x000000ea0300720c */ /* 0x040fe20003f24070 */
[----:B------:R-:W-:Y:S01]  /*a160*/  @!P3 IMAD.IADD R230, R230, 0x1, -R3 ;  /* 0x00000001e6e6b824 */ /* 0x000fe200078e0a03 */
[----:B------:R-:W-:-:S05]  /*a170*/  ISETP.GT.U32.AND P3, PT, R3, R237, PT ;  /* 0x000000ed0300720c */ /* 0x000fca0003f64070 */
[----:B------:R-:W-:Y:S01]  /*a180*/  @!P6 IMAD.IADD R228, R228, 0x1, -R3 ;  /* 0x00000001e4e4e824 */ /* 0x000fe200078e0a03 */
[----:B------:R-:W-:-:S03]  /*a190*/  ISETP.GT.U32.AND P6, PT, R3, R235, PT ;  /* 0x000000eb0300720c */ /* 0x000fc60003fc4070 */
[--C-:B------:R-:W-:Y:S02]  /*a1a0*/  @!P4 IMAD.IADD R231, R231, 0x1, -R3.reuse ;  /* 0x00000001e7e7c824 */ /* 0x100fe400078e0a03 */
[--C-:B------:R-:W-:Y:S01]  /*a1b0*/  @!P1 IMAD.IADD R234, R234, 0x1, -R3.reuse ;  /* 0x00000001eaea9824 */ /* 0x100fe200078e0a03 */
[----:B------:R-:W-:Y:S01]  /*a1c0*/  ISETP.GT.U32.AND P1, PT, R3, R241, PT ;  /* 0x000000f10300720c */ /* 0x000fe20003f24070 */
[----:B------:R-:W-:Y:S01]  /*a1d0*/  @!P3 IMAD.IADD R237, R237, 0x1, -R3 ;  /* 0x00000001ededb824 */ /* 0x000fe200078e0a03 */
[----:B------:R-:W-:-:S05]  /*a1e0*/  ISETP.GT.U32.AND P3, PT, R3, R231, PT ;  /* 0x000000e70300720c */ /* 0x000fca0003f64070 */
[----:B------:R-:W-:-:S06]  /*a1f0*/  @!P6 IMAD.IADD R235, R235, 0x1, -R3 ;  /* 0x00000001ebebe824 */ /* 0x000fcc00078e0a03 */
[--C-:B------:R-:W-:Y:S01]  /*a200*/  @!P1 IMAD.IADD R241, R241, 0x1, -R3.reuse ;  /* 0x00000001f1f19824 */ /* 0x100fe200078e0a03 */
[----:B------:R-:W-:Y:S01]  /*a210*/  ISETP.GT.U32.AND P1, PT, R3, R235, PT ;  /* 0x000000eb0300720c */ /* 0x000fe20003f24070 */
[--C-:B------:R-:W-:Y:S01]  /*a220*/  @!P3 IMAD.IADD R231, R231, 0x1, -R3.reuse ;  /* 0x00000001e7e7b824 */ /* 0x100fe200078e0a03 */
[----:B------:R-:W-:Y:S01]  /*a230*/  ISETP.GT.U32.AND P3, PT, R3, R237, PT ;  /* 0x000000ed0300720c */ /* 0x000fe20003f64070 */
[----:B------:R-:W1:Y:S10]  /*a240*/  S2R R10, SR_TID.X ;  /* 0x00000000000a7919 */ /* 0x000e740000002100 */
[--C-:B------:R-:W-:Y:S01]  /*a250*/  @!P1 IMAD.IADD R235, R235, 0x1, -R3.reuse ;  /* 0x00000001ebeb9824 */ /* 0x100fe200078e0a03 */
[----:B------:R-:W-:Y:S01]  /*a260*/  ISETP.GT.U32.AND P1, PT, R3, R242, PT ;  /* 0x000000f20300720c */ /* 0x000fe20003f24070 */
[----:B------:R-:W-:Y:S01]  /*a270*/  @!P3 IMAD.IADD R237, R237, 0x1, -R3 ;  /* 0x00000001ededb824 */ /* 0x000fe200078e0a03 */
[----:B------:R-:W-:Y:S01]  /*a280*/  ISETP.GT.U32.AND P3, PT, R3, R244, PT ;  /* 0x000000f40300720c */ /* 0x000fe20003f64070 */
[----:B------:R-:W-:-:S10]  /*a290*/  IMAD.HI.U32 R4, R4, R252, RZ ;  /* 0x000000fc04047227 */ /* 0x000fd400078e00ff */
[----:B------:R-:W-:Y:S02]  /*a2a0*/  @!P1 IADD3 R242, R242, -R3, RZ ;  /* 0x80000003f2f29210 */ /* 0x000fe40007ffe0ff */
[C---:B------:R-:W-:Y:S01]  /*a2b0*/  ISETP.GT.U32.AND P1, PT, R3.reuse, R249, PT ;  /* 0x000000f90300720c */ /* 0x040fe20003f24070 */
[----:B------:R-:W-:Y:S01]  /*a2c0*/  @!P3 IMAD.IADD R244, R244, 0x1, -R3 ;  /* 0x00000001f4f4b824 */ /* 0x000fe200078e0a03 */
[----:B------:R-:W-:Y:S01]  /*a2d0*/  ISETP.GT.U32.AND P3, PT, R3, R251, PT ;  /* 0x000000fb0300720c */ /* 0x000fe20003f64070 */
[----:B------:R-:W-:-:S04]  /*a2e0*/  IMAD.MOV R4, RZ, RZ, -R4 ;  /* 0x000000ffff047224 */ /* 0x000fc800078e0a04 */
[----:B------:R-:W-:Y:S01]  /*a2f0*/  IMAD R252, R3, R4, R252 ;  /* 0x0000000403fc7224 */ /* 0x000fe200078e02fc */
[C---:B-1----:R-:W-:Y:S01]  /*a300*/  LOP3.LUT R4, R10.reuse, 0x60, RZ, 0xc0, !PT ;  /* 0x000000600a047812 */ /* 0x042fe200078ec0ff */
[----:B------:R-:W-:-:S04]  /*a310*/  IMAD.SHL.U32 R10, R10, 0x4, RZ ;  /* 0x000000040a0a7824 */ /* 0x000fc800078e00ff */
[--C-:B------:R-:W-:Y:S01]  /*a320*/  @!P1 IMAD.IADD R249, R249, 0x1, -R3.reuse ;  /* 0x00000001f9f99824 */ /* 0x100fe200078e0a03 */
[----:B--2---:R-:W-:Y:S01]  /*a330*/  ISETP.GE.AND P1, PT, R5, RZ, PT ;  /* 0x000000ff0500720c */ /* 0x004fe20003f26270 */
[----:B------:R-:W-:Y:S01]  /*a340*/  @!P3 IMAD.IADD R251, R251, 0x1, -R3 ;  /* 0x00000001fbfbb824 */ /* 0x000fe200078e0a03 */
[----:B---3--:R-:W-:Y:S02]  /*a350*/  ISETP.NE.AND P3, PT, R0, RZ, PT ;  /* 0x000000ff0000720c */ /* 0x008fe40003f65270 */
[----:B------:R-:W-:-:S05]  /*a360*/  LOP3.LUT R10, R10, 0x7c, RZ, 0xc0, !PT ;  /* 0x0000007c0a0a7812 */ /* 0x000fca00078ec0ff */
[----:B------:R-:W-:-:S04]  /*a370*/  IMAD R10, R4, 0x400, R10 ;  /* 0x00000400040a7824 */ /* 0x000fc800078e020a */
[----:B------:R-:W-:Y:S02]  /*a380*/  @!P1 IMAD.MOV R2, RZ, RZ, -R2 ;  /* 0x000000ffff029224 */ /* 0x000fe400078e0a02 */
[----:B------:R-:W-:Y:S01]  /*a390*/  @!P3 LOP3.LUT R2, RZ, R0, RZ, 0x33, !PT ;  /* 0x00000000ff02b212 */ /* 0x000fe200078e33ff */
[----:B------:R1:W-:Y:S04]  /*a3a0*/  STL [R1+0x1114], R10 ;  /* 0x0011140a01007387 */ /* 0x0003e80000100800 */
[----:B------:R-:W2:Y:S01]  /*a3b0*/  LDL R5, [R1+0xd24] ;  /* 0x000d240001057983 */ /* 0x000ea20000100800 */
[----:B------:R-:W-:-:S03]  /*a3c0*/  IMAD R4, R2, UR4, RZ ;  /* 0x0000000402047c24 */ /* 0x000fc6000f8e02ff */
[----:B------:R-:W3:Y:S04]  /*a3d0*/  LDL R0, [R1+0xd14] ;  /* 0x000d140001007983 */ /* 0x000ee80000100800 */
[----:B-1----:R-:W4:Y:S04]  /*a3e0*/  LDL R10, [R1+0xd18] ;  /* 0x000d1800010a7983 */ /* 0x002f280000100800 */
[----:B------:R1:W-:Y:S04]  /*a3f0*/  STL [R1+0x1118], R7 ;  /* 0x0011180701007387 */ /* 0x0003e80000100800 */
[----:B------:R-:W2:Y:S01]  /*a400*/  LDL R2, [R1+0x1110] ;  /* 0x0011100001027983 */ /* 0x000ea20000100800 */
[----:B------:R-:W-:-:S13]  /*a410*/  ISETP.GT.U32.AND P0, PT, R3, R212, PT ;  /* 0x000000d40300720c */ /* 0x000fda0003f04070 */
[----:B------:R-:W-:Y:S01]  /*a420*/  @!P0 IMAD.IADD R212, R212, 0x1, -R3 ;  /* 0x00000001d4d48824 */ /* 0x000fe200078e0a03 */
[----:B------:R-:W-:-:S13]  /*a430*/  ISETP.GT.U32.AND P0, PT, R3, R206, PT ;  /* 0x000000ce0300720c */ /* 0x000fda0003f04070 */
[----:B------:R-:W-:Y:S01]  /*a440*/  @!P0 IMAD.IADD R206, R206, 0x1, -R3 ;  /* 0x00000001cece8824 */ /* 0x000fe200078e0a03 */
[----:B------:R-:W-:-:S13]  /*a450*/  ISETP.GT.U32.AND P0, PT, R3, R212, PT ;  /* 0x000000d40300720c */ /* 0x000fda0003f04070 */
[----:B------:R-:W-:Y:S01]  /*a460*/  @!P0 IMAD.IADD R212, R212, 0x1, -R3 ;  /* 0x00000001d4d48824 */ /* 0x000fe200078e0a03 */
[C---:B------:R-:W-:Y:S02]  /*a470*/  ISETP.GT.U32.AND P0, PT, R3.reuse, R219, PT ;  /* 0x000000db0300720c */ /* 0x040fe40003f04070 */
[----:B------:R-:W-:-:S11]  /*a480*/  ISETP.GT.U32.AND P5, PT, R3, R225, PT ;  /* 0x000000e10300720c */ /* 0x000fd60003fa4070 */
[--C-:B------:R-:W-:Y:S01]  /*a490*/  @!P0 IMAD.IADD R219, R219, 0x1, -R3.reuse ;  /* 0x00000001dbdb8824 */ /* 0x100fe200078e0a03 */
[----:B------:R-:W-:Y:S01]  /*a4a0*/  ISETP.GT.U32.AND P0, PT, R3, R226, PT ;  /* 0x000000e20300720c */ /* 0x000fe20003f04070 */
[----:B------:R-:W-:-:S03]  /*a4b0*/  @!P5 IMAD.IADD R225, R225, 0x1, -R3 ;  /* 0x00000001e1e1d824 */ /* 0x000fc600078e0a03 */
[C---:B------:R-:W-:Y:S02]  /*a4c0*/  ISETP.GT.U32.AND P5, PT, R3.reuse, R219, PT ;  /* 0x000000db0300720c */ /* 0x040fe40003fa4070 */
[----:B------:R-:W-:-:S07]  /*a4d0*/  ISETP.GT.U32.AND P2, PT, R3, R222, PT ;  /* 0x000000de0300720c */ /* 0x000fce0003f44070 */
[----:B------:R-:W-:Y:S01]  /*a4e0*/  @!P0 IMAD.IADD R226, R226, 0x1, -R3 ;  /* 0x00000001e2e28824 */ /* 0x000fe200078e0a03 */
[----:B------:R-:W-:-:S03]  /*a4f0*/  ISETP.GT.U32.AND P0, PT, R3, R220, PT ;  /* 0x000000dc0300720c */ /* 0x000fc60003f04070 */
[--C-:B------:R-:W-:Y:S01]  /*a500*/  @!P5 IMAD.IADD R219, R219, 0x1, -R3.reuse ;  /* 0x00000001dbdbd824 */ /* 0x100fe200078e0a03 */
[C---:B------:R-:W-:Y:S01]  /*a510*/  ISETP.GT.U32.AND P5, PT, R3.reuse, R225, PT ;  /* 0x000000e10300720c */ /* 0x040fe20003fa4070 */
[----:B------:R-:W-:Y:S01]  /*a520*/  @!P2 IMAD.IADD R222, R222, 0x1, -R3 ;  /* 0x00000001dedea824 */ /* 0x000fe200078e0a03 */
[----:B------:R-:W-:-:S07]  /*a530*/  ISETP.GT.U32.AND P2, PT, R3, R229, PT ;  /* 0x000000e50300720c */ /* 0x000fce0003f44070 */
[-C--:B------:R-:W-:Y:S02]  /*a540*/  @!P0 IADD3 R220, R220, -R3.reuse, RZ ;  /* 0x80000003dcdc8210 */ /* 0x080fe40007ffe0ff */
[----:B------:R-:W-:Y:S02]  /*a550*/  ISETP.GT.U32.AND P0, PT, R3, R226, PT ;  /* 0x000000e20300720c */ /* 0x000fe40003f04070 */
[----:B------:R-:W-:Y:S01]  /*a560*/  @!P5 IMAD.IADD R225, R225, 0x1, -R3 ;  /* 0x00000001e1e1d824 */ /* 0x000fe200078e0a03 */
[----:B------:R-:W-:Y:S02]  /*a570*/  ISETP.GT.U32.AND P5, PT, R3, R232, PT ;  /* 0x000000e80300720c */ /* 0x000fe40003fa4070 */
[----:B------:R-:W-:Y:S02]  /*a580*/  @!P2 IADD3 R229, R229, -R3, RZ ;  /* 0x80000003e5e5a210 */ /* 0x000fe40007ffe0ff */
[----:B------:R-:W-:-:S06]  /*a590*/  ISETP.GT.U32.AND P2, PT, R3, R236, PT ;  /* 0x000000ec0300720c */ /* 0x000fcc0003f44070 */
[--C-:B------:R-:W-:Y:S01]  /*a5a0*/  @!P0 IMAD.IADD R226, R226, 0x1, -R3.reuse ;  /* 0x00000001e2e28824 */ /* 0x100fe200078e0a03 */
[C---:B------:R-:W-:Y:S02]  /*a5b0*/  ISETP.GT.U32.AND P0, PT, R3.reuse, R233, PT ;  /* 0x000000e90300720c */ /* 0x040fe40003f04070 */
[C---:B------:R-:W-:Y:S01]  /*a5c0*/  ISETP.GT.U32.AND P4, PT, R3.reuse, R238, PT ;  /* 0x000000ee0300720c */ /* 0x040fe20003f84070 */
[--C-:B------:R-:W-:Y:S01]  /*a5d0*/  @!P5 IMAD.IADD R232, R232, 0x1, -R3.reuse ;  /* 0x00000001e8e8d824 */ /* 0x100fe200078e0a03 */
[C---:B------:R-:W-:Y:S02]  /*a5e0*/  ISETP.GT.U32.AND P5, PT, R3.reuse, R239, PT ;  /* 0x000000ef0300720c */ /* 0x040fe40003fa4070 */
[----:B------:R-:W-:Y:S01]  /*a5f0*/  @!P2 IMAD.IADD R236, R236, 0x1, -R3 ;  /* 0x00000001ececa824 */ /* 0x000fe200078e0a03 */
[----:B------:R-:W-:-:S06]  /*a600*/  ISETP.GT.U32.AND P2, PT, R3, R230, PT ;  /* 0x000000e60300720c */ /* 0x000fcc0003f44070 */
[--C-:B------:R-:W-:Y:S01]  /*a610*/  @!P0 IMAD.IADD R233, R233, 0x1, -R3.reuse ;  /* 0x00000001e9e98824 */ /* 0x100fe200078e0a03 */
[----:B------:R-:W-:Y:S02]  /*a620*/  ISETP.GT.U32.AND P0, PT, R3, R240, PT ;  /* 0x000000f00300720c */ /* 0x000fe40003f04070 */
[----:B------:R-:W-:Y:S01]  /*a630*/  @!P4 IADD3 R238, R238, -R3, RZ ;  /* 0x80000003eeeec210 */ /* 0x000fe20007ffe0ff */
[--C-:B------:R-:W-:Y:S01]  /*a640*/  @!P5 IMAD.IADD R239, R239, 0x1, -R3.reuse ;  /* 0x00000001efefd824 */ /* 0x100fe200078e0a03 */
[C---:B------:R-:W-:Y:S02]  /*a650*/  ISETP.GT.U32.AND P4, PT, R3.reuse, R232, PT ;  /* 0x000000e80300720c */ /* 0x040fe40003f84070 */
[C---:B------:R-:W-:Y:S01]  /*a660*/  ISETP.GT.U32.AND P5, PT, R3.reuse, R233, PT ;  /* 0x000000e90300720c */ /* 0x040fe20003fa4070 */
[----:B------:R-:W-:Y:S01]  /*a670*/  @!P2 IMAD.IADD R230, R230, 0x1, -R3 ;  /* 0x00000001e6e6a824 */ /* 0x000fe200078e0a03 */
[C---:B------:R-:W-:Y:S02]  /*a680*/  ISETP.GT.U32.AND P2, PT, R3.reuse, R236, PT ;  /* 0x000000ec0300720c */ /* 0x040fe40003f44070 */
[----:B------:R-:W-:-:S03]  /*a690*/  ISETP.GT.U32.AND P6, PT, R3, R229, PT ;  /* 0x000000e50300720c */ /* 0x000fc60003fc4070 */
[----:B------:R-:W-:Y:S01]  /*a6a0*/  @!P0 IMAD.IADD R240, R240, 0x1, -R3 ;  /* 0x00000001f0f08824 */ /* 0x000fe200078e0a03 */
[----:B------:R-:W-:-:S03]  /*a6b0*/  ISETP.GT.U32.AND P0, PT, R3, R234, PT ;  /* 0x000000ea0300720c */ /* 0x000fc60003f04070 */
[--C-:B------:R-:W-:Y:S01]  /*a6c0*/  @!P4 IMAD.IADD R232, R232, 0x1, -R3.reuse ;  /* 0x00000001e8e8c824 */ /* 0x100fe200078e0a03 */
[----:B------:R-:W-:Y:S02]  /*a6d0*/  ISETP.GT.U32.AND P4, PT, R3, R238, PT ;  /* 0x000000ee0300720c */ /* 0x000fe40003f84070 */
[----:B------:R-:W-:Y:S02]  /*a6e0*/  @!P5 IADD3 R233, R233, -R3, RZ ;  /* 0x80000003e9e9d210 */ /* 0x000fe40007ffe0ff */
[C---:B------:R-:W-:Y:S01]  /*a6f0*/  ISETP.GT.U32.AND P5, PT, R3.reuse, R239, PT ;  /* 0x000000ef0300720c */ /* 0x040fe20003fa4070 */
[--C-:B------:R-:W-:Y:S01]  /*a700*/  @!P2 IMAD.IADD R236, R236, 0x1, -R3.reuse ;  /* 0x00000001ececa824 */ /* 0x100fe200078e0a03 */
[----:B------:R-:W-:Y:S01]  /*a710*/  ISETP.GT.U32.AND P2, PT, R3, R243, PT ;  /* 0x000000f30300720c */ /* 0x000fe20003f44070 */
[--C-:B------:R-:W-:Y:S02]  /*a720*/  @!P6 IMAD.IADD R229, R229, 0x1, -R3.reuse ;  /* 0x00000001e5e5e824 */ /* 0x100fe400078e0a03 */
[----:B------:R-:W-:Y:S01]  /*a730*/  @!P0 IMAD.IADD R234, R234, 0x1, -R3 ;  /* 0x00000001eaea8824 */ /* 0x000fe200078e0a03 */
[----:B------:R-:W-:-:S02]  /*a740*/  ISETP.GT.U32.AND P0, PT, R3, R240, PT ;  /* 0x000000f00300720c */ /* 0x000fc40003f04070 */
[C---:B------:R-:W-:Y:S01]  /*a750*/  ISETP.GT.U32.AND P6, PT, R3.reuse, R241, PT ;  /* 0x000000f10300720c */ /* 0x040fe20003fc4070 */
[----:B------:R-:W-:Y:S01]  /*a760*/  @!P4 IMAD.IADD R238, R238, 0x1, -R3 ;  /* 0x00000001eeeec824 */ /* 0x000fe200078e0a03 */
[----:B------:R-:W-:-:S03]  /*a770*/  ISETP.GT.U32.AND P4, PT, R3, R245, PT ;  /* 0x000000f50300720c */ /* 0x000fc60003f84070 */
[--C-:B------:R-:W-:Y:S01]  /*a780*/  @!P5 IMAD.IADD R239, R239, 0x1, -R3.reuse ;  /* 0x00000001efefd824 */ /* 0x100fe200078e0a03 */
[----:B------:R-:W-:Y:S01]  /*a790*/  ISETP.GT.U32.AND P5, PT, R3, R246, PT ;  /* 0x000000f60300720c */ /* 0x000fe20003fa4070 */
[----:B------:R-:W-:Y:S01]  /*a7a0*/  @!P2 IMAD.IADD R243, R243, 0x1, -R3 ;  /* 0x00000001f3f3a824 */ /* 0x000fe200078e0a03 */
[----:B------:R-:W-:-:S03]  /*a7b0*/  ISETP.GT.U32.AND P2, PT, R3, R250, PT ;  /* 0x000000fa0300720c */ /* 0x000fc60003f44070 */
[--C-:B------:R-:W-:Y:S01]  /*a7c0*/  @!P0 IMAD.IADD R240, R240, 0x1, -R3.reuse ;  /* 0x00000001f0f08824 */ /* 0x100fe200078e0a03 */
[----:B------:R-:W-:Y:S01]  /*a7d0*/  ISETP.GT.U32.AND P0, PT, R3, R247, PT ;  /* 0x000000f70300720c */ /* 0x000fe20003f04070 */
[--C-:B------:R-:W-:Y:S01]  /*a7e0*/  @!P6 IMAD.IADD R241, R241, 0x1, -R3.reuse ;  /* 0x00000001f1f1e824 */ /* 0x100fe200078e0a03 */
[----:B------:R-:W-:Y:S01]  /*a7f0*/  ISETP.GT.U32.AND P6, PT, R3, R248, PT ;  /* 0x000000f80300720c */ /* 0x000fe20003fc4070 */
[----:B------:R-:W-:Y:S01]  /*a800*/  @!P4 IMAD.IADD R245, R245, 0x1, -R3 ;  /* 0x00000001f5f5c824 */ /* 0x000fe200078e0a03 */
[----:B------:R-:W-:-:S03]  /*a810*/  ISETP.GT.U32.AND P4, PT, R3, R252, PT ;  /* 0x000000fc0300720c */ /* 0x000fc60003f84070 */
[--C-:B------:R-:W-:Y:S01]  /*a820*/  @!P5 IMAD.IADD R246, R246, 0x1, -R3.reuse ;  /* 0x00000001f6f6d824 */ /* 0x100fe200078e0a03 */
[C---:B------:R-:W-:Y:S02]  /*a830*/  ISETP.GT.U32.AND P5, PT, R3.reuse, R242, PT ;  /* 0x000000f20300720c */ /* 0x040fe40003fa4070 */
[----:B------:R-:W-:Y:S02]  /*a840*/  @!P2 IADD3 R250, R250, -R3, RZ ;  /* 0x80000003fafaa210 */ /* 0x000fe40007ffe0ff */
[----:B------:R-:W-:Y:S01]  /*a850*/  ISETP.GT.U32.AND P2, PT, R3, R245, PT ;  /* 0x000000f50300720c */ /* 0x000fe20003f44070 */
[--C-:B------:R-:W-:Y:S01]  /*a860*/  @!P0 IMAD.IADD R247, R247, 0x1, -R3.reuse ;  /* 0x00000001f7f78824 */ /* 0x100fe200078e0a03 */
[C---:B------:R-:W-:Y:S01]  /*a870*/  ISETP.GT.U32.AND P0, PT, R3.reuse, R243, PT ;  /* 0x000000f30300720c */ /* 0x040fe20003f04070 */
[--C-:B------:R-:W-:Y:S01]  /*a880*/  @!P6 IMAD.IADD R248, R248, 0x1, -R3.reuse ;  /* 0x00000001f8f8e824 */ /* 0x100fe200078e0a03 */
[C---:B------:R-:W-:Y:S01]  /*a890*/  ISETP.GT.U32.AND P6, PT, R3.reuse, R244, PT ;  /* 0x000000f40300720c */ /* 0x040fe20003fc4070 */
[----:B------:R-:W-:Y:S01]  /*a8a0*/  @!P4 IMAD.IADD R252, R252, 0x1, -R3 ;  /* 0x00000001fcfcc824 */ /* 0x000fe200078e0a03 */
[----:B------:R-:W-:-:S03]  /*a8b0*/  ISETP.GT.U32.AND P1, PT, R3, R249, PT ;  /* 0x000000f90300720c */ /* 0x000fc60003f24070 */
        /* <DEDUP_REMOVED lines=8> */
[C---:B------:R-:W-:Y:S02]  /*a940*/  ISETP.GT.U32.AND P6, PT, R3.reuse, R251, PT ;  /* 0x000000fb0300720c */ /* 0x040fe40003fc4070 */
[----:B------:R-:W-:Y:S01]  /*a950*/  ISETP.GT.U32.AND P3, PT, R3, R252, PT ;  /* 0x000000fc0300720c */ /* 0x000fe20003f64070 */
[----:B------:R-:W-:-:S02]  /*a960*/  @!P1 IMAD.IADD R249, R249, 0x1, -R3 ;  /* 0x00000001f9f99824 */ /* 0x000fc400078e0a03 */
[--C-:B------:R-:W-:Y:S02]  /*a970*/  @!P5 IMAD.IADD R248, R248, 0x1, -R3.reuse ;  /* 0x00000001f8f8d824 */ /* 0x100fe400078e0a03 */
[--C-:B------:R-:W-:Y:S01]  /*a980*/  @!P4 IMAD.IADD R246, R246, 0x1, -R3.reuse ;  /* 0x00000001f6f6c824 */ /* 0x100fe200078e0a03 */
[----:B------:R-:W-:Y:S01]  /*a990*/  ISETP.GE.AND P4, PT, R7, RZ, PT ;  /* 0x000000ff0700720c */ /* 0x000fe20003f86270 */
[--C-:B------:R-:W-:Y:S01]  /*a9a0*/  @!P2 IMAD.IADD R250, R250, 0x1, -R3.reuse ;  /* 0x00000001fafaa824 */ /* 0x100fe200078e0a03 */
[----:B-1----:R-:W4:Y:S01]  /*a9b0*/  LDL R7, [R1+0xd1c] ;  /* 0x000d1c0001077983 */ /* 0x002f220000100800 */
[----:B------:R-:W-:Y:S02]  /*a9c0*/  @!P0 IADD3 R247, R247, -R3, RZ ;  /* 0x80000003f7f78210 */ /* 0x000fe40007ffe0ff */
[--C-:B------:R-:W-:Y:S01]  /*a9d0*/  @!P6 IMAD.IADD R251, R251, 0x1, -R3.reuse ;  /* 0x00000001fbfbe824 */ /* 0x100fe200078e0a03 */
[----:B------:R-:W-:Y:S01]  /*a9e0*/  STL [R1+0x1140], R248 ;  /* 0x001140f801007387 */ /* 0x000fe20000100800 */
[----:B------:R-:W-:-:S03]  /*a9f0*/  @!P3 IMAD.IADD R252, R252, 0x1, -R3 ;  /* 0x00000001fcfcb824 */ /* 0x000fc600078e0a03 */
[----:B------:R1:W-:Y:S04]  /*aa00*/  STL [R1+0x1144], R249 ;  /* 0x001144f901007387 */ /* 0x0003e80000100800 */
[----:B-1----:R-:W4:Y:S04]  /*aa10*/  LDL R249, [R1+0xd48] ;  /* 0x000d480001f97983 */ /* 0x002f280000100800 */
[----:B------:R1:W-:Y:S04]  /*aa20*/  STL [R1+0x1148], R250 ;  /* 0x001148fa01007387 */ /* 0x0003e80000100800 */
[----:B-1----:R-:W4:Y:S04]  /*aa30*/  LDL R250, [R1+0xd58] ;  /* 0x000d580001fa7983 */ /* 0x002f280000100800 */
[----:B------:R1:W-:Y:S04]  /*aa40*/  STL [R1+0x114c], R251 ;  /* 0x00114cfb01007387 */ /* 0x0003e80000100800 */
[----:B-1----:R-:W4:Y:S01]  /*aa50*/  LDL R251, [R1+0xd4c] ;  /* 0x000d4c0001fb7983 */ /* 0x002f220000100800 */
[----:B--2---:R-:W-:-:S02]  /*aa60*/  ISETP.GE.AND P0, PT, R2, RZ, PT ;  /* 0x000000ff0200720c */ /* 0x004fc40003f06270 */
[----:B------:R-:W-:-:S04]  /*aa70*/  LEA R2, P1, R4, UR6, 0x2 ;  /* 0x0000000604027c11 */ /* 0x000fc8000f8210ff */
[----:B------:R-:W-:Y:S01]  /*aa80*/  LEA.HI.X.SX32 R3, R4, UR7, 0x2, P1 ;  /* 0x0000000704037c11 */ /* 0x000fe200088f16ff */
[----:B------:R1:W-:Y:S04]  /*aa90*/  STL [R1+0x1120], R2 ;  /* 0x0011200201007387 */ /* 0x0003e80000100800 */
[----:B-1----:R-:W2:Y:S04]  /*aaa0*/  LDL R2, [R1+0xd44] ;  /* 0x000d440001027983 */ /* 0x002ea80000100800 */
[----:B------:R1:W-:Y:S01]  /*aab0*/  STL [R1+0x111c], R3 ;  /* 0x00111c0301007387 */ /* 0x0003e20000100800 */
[----:B------:R-:W-:-:S02]  /*aac0*/  ISETP.GE.AND P5, PT, R5, RZ, PT ;  /* 0x000000ff0500720c */ /* 0x000fc40003fa6270 */
[----:B------:R-:W3:Y:S01]  /*aad0*/  LDC.64 R4, c[0x0][0x238] ;  /* 0x00008e00ff047b82 */ /* 0x000ee20000000a00 */
[----:B------:R-:W2:Y:S04]  /*aae0*/  LDL R248, [R1+0xd64] ;  /* 0x000d640001f87983 */ /* 0x000ea80000100800 */
[----:B-1----:R-:W4:Y:S01]  /*aaf0*/  LDL R3, [R1+0xd20] ;  /* 0x000d200001037983 */ /* 0x002f220000100800 */
[----:B---3--:R-:W-:-:S03]  /*ab00*/  ISETP.NE.AND P1, PT, R0, RZ, PT ;  /* 0x000000ff0000720c */ /* 0x008fc60003f25270 */
[----:B------:R1:W-:Y:S04]  /*ab10*/  STL [R1+0x1124], R4 ;  /* 0x0011240401007387 */ /* 0x0003e80000100800 */
[----:B-1----:R-:W3:Y:S01]  /*ab20*/  LDL R4, [R1+0xd40] ;  /* 0x000d400001047983 */ /* 0x002ee20000100800 */
[----:B----4-:R-:W-:-:S03]  /*ab30*/  ISETP.GE.AND P2, PT, R3, RZ, PT ;  /* 0x000000ff0300720c */ /* 0x010fc60003f46270 */
[----:B------:R-:W4:Y:S04]  /*ab40*/  LDL.LU R3, [R1+0x24] ;  /* 0x0000240001037983 */ /* 0x000f280000300800 */
[----:B------:R-:W2:Y:S01]  /*ab50*/  LDL.LU R0, [R1+0x1150] ;  /* 0x0011500001007983 */ /* 0x000ea20000300800 */
[----:B------:R-:W-:-:S03]  /*ab60*/  ISETP.GE.AND P3, PT, R7, RZ, PT ;  /* 0x000000ff0700720c */ /* 0x000fc60003f66270 */
[----:B------:R-:W3:Y:S01]  /*ab70*/  LDL R7, [R1+0xd68] ;  /* 0x000d680001077983 */ /* 0x000ee20000100800 */
[----:B----4-:R-:W-:Y:S01]  /*ab80*/  @!P4 IMAD.MOV R3, RZ, RZ, -R3 ;  /* 0x000000ffff03c224 */ /* 0x010fe200078e0a03 */
[----:B------:R-:W-:Y:S01]  /*ab90*/  ISETP.GE.AND P4, PT, R10, RZ, PT ;  /* 0x000000ff0a00720c */ /* 0x000fe20003f86270 */
[----:B--2---:R-:W-:-:S03]  /*aba0*/  @!P0 IMAD.MOV R0, RZ, RZ, -R0 ;  /* 0x000000ffff008224 */ /* 0x004fc600078e0a00 */
[----:B------:R1:W-:Y:S04]  /*abb0*/  STL [R1+0x28], R3 ;  /* 0x0000280301007387 */ /* 0x0003e80000100800 */
[----:B-1----:R-:W2:Y:S04]  /*abc0*/  LDL.LU R3, [R1+0x20] ;  /* 0x0000200001037983 */ /* 0x002ea80000300800 */
[----:B------:R-:W4:Y:S04]  /*abd0*/  LDL R10, [R1+0xd6c] ;  /* 0x000d6c00010a7983 */ /* 0x000f280000100800 */
[----:B------:R1:W-:Y:S04]  /*abe0*/  STL [R1+0x24], R0 ;  /* 0x0000240001007387 */ /* 0x0003e80000100800 */
[----:B-1----:R-:W4:Y:S01]  /*abf0*/  LDL.LU R0, [R1+0x1c] ;  /* 0x00001c0001007983 */ /* 0x002f220000300800 */
[----:B---3--:R-:W-:Y:S01]  /*ac00*/  ISETP.GE.AND P0, PT, R4, RZ, PT ;  /* 0x000000ff0400720c */ /* 0x008fe20003f06270 */
[----:B--2---:R-:W-:Y:S01]  /*ac10*/  @!P5 IMAD.MOV R3, RZ, RZ, -R3 ;  /* 0x000000ffff03d224 */ /* 0x004fe200078e0a03 */
[----:B------:R-:W-:-:S02]  /*ac20*/  ISETP.GE.AND P5, PT, R2, RZ, PT ;  /* 0x000000ff0200720c */ /* 0x000fc40003fa6270 */
[----:B------:R-:W2:Y:S04]  /*ac30*/  LDL.LU R2, [R1+0x18] ;  /* 0x0000180001027983 */ /* 0x000ea80000300800 */
[----:B------:R-:W-:Y:S01]  /*ac40*/  STL [R1+0x20], R3 ;  /* 0x0000200301007387 */ /* 0x000fe20000100800 */
[----:B----4-:R-:W-:Y:S02]  /*ac50*/  @!P2 IADD3 R0, -R0, RZ, RZ ;  /* 0x000000ff0000a210 */ /* 0x010fe40007ffe1ff */
[----:B------:R-:W-:-:S03]  /*ac60*/  ISETP.GE.AND P2, PT, R249, RZ, PT ;  /* 0x000000fff900720c */ /* 0x000fc60003f46270 */
[----:B------:R1:W-:Y:S04]  /*ac70*/  STL [R1+0x1c], R0 ;  /* 0x00001c0001007387 */ /* 0x0003e80000100800 */
[----:B-1----:R-:W3:Y:S04]  /*ac80*/  LDL.LU R0, [R1+0x14] ;  /* 0x0000140001007983 */ /* 0x002ee80000300800 */
[----:B------:R-:W4:Y:S04]  /*ac90*/  LDL R249, [R1+0xd78] ;  /* 0x000d780001f97983 */ /* 0x000f280000100800 */
[----:B------:R-:W4:Y:S01]  /*aca0*/  LDL.LU R4, [R1+0x10] ;  /* 0x0000100001047983 */ /* 0x000f220000300800 */
[----:B--2---:R-:W-:-:S05]  /*acb0*/  @!P3 IMAD.MOV R2, RZ, RZ, -R2 ;  /* 0x000000ffff02b224 */ /* 0x004fca00078e0a02 */
[----:B------:R1:W-:Y:S04]  /*acc0*/  STL [R1+0x18], R2 ;  /* 0x0000180201007387 */ /* 0x0003e80000100800 */
[----:B-1----:R-:W2:Y:S01]  /*acd0*/  LDL.LU R2, [R1+0xc] ;  /* 0x00000c0001027983 */ /* 0x002ea20000300800 */
[----:B---3--:R-:W-:Y:S02]  /*ace0*/  @!P4 IMAD.MOV R0, RZ, RZ, -R0 ;  /* 0x000000ffff00c224 */ /* 0x008fe400078e0a00 */
[----:B----4-:R-:W-:-:S03]  /*acf0*/  @!P0 IMAD.MOV R4, RZ, RZ, -R4 ;  /* 0x000000ffff048224 */ /* 0x010fc600078e0a04 */
[----:B------:R-:W-:Y:S04]  /*ad00*/  STL [R1+0x14], R0 ;  /* 0x0000140001007387 */ /* 0x000fe80000100800 */
[----:B------:R1:W-:Y:S04]  /*ad10*/  STL [R1+0x1128], R4 ;  /* 0x0011280401007387 */ /* 0x0003e80000100800 */
[----:B-1----:R-:W3:Y:S04]  /*ad20*/  LDL R4, [R1+0xd8c] ;  /* 0x000d8c0001047983 */ /* 0x002ee80000100800 */
[----:B------:R-:W4:Y:S04]  /*ad30*/  LDL.LU R3, [R1+0x8] ;  /* 0x0000080001037983 */ /* 0x000f280000300800 */
[----:B------:R-:W3:Y:S01]  /*ad40*/  LDL R0, [R1+0xd90] ;  /* 0x000d900001007983 */ /* 0x000ee20000100800 */
[----:B------:R-:W-:-:S02]  /*ad50*/  ISETP.GE.AND P0, PT, R248, RZ, PT ;  /* 0x000000fff800720c */ /* 0x000fc40003f06270 */
[----:B------:R-:W-:Y:S01]  /*ad60*/  ISETP.GE.AND P3, PT, R251, RZ, PT ;  /* 0x000000fffb00720c */ /* 0x000fe20003f66270 */
[----:B--2---:R-:W-:Y:S01]  /*ad70*/  @!P5 IMAD.MOV R2, RZ, RZ, -R2 ;  /* 0x000000ffff02d224 */ /* 0x004fe200078e0a02 */
[----:B------:R-:W-:-:S04]  /*ad80*/  ISETP.GE.AND P5, PT, R7, RZ, PT ;  /* 0x000000ff0700720c */ /* 0x000fc80003fa6270 */
[----:B------:R1:W-:Y:S04]  /*ad90*/  STL [R1+0x112c], R2 ;  /* 0x00112c0201007387 */ /* 0x0003e80000100800 */
[----:B-1----:R-:W2:Y:S04]  /*ada0*/  LDL R2, [R1+0xd84] ;  /* 0x000d840001027983 */ /* 0x002ea80000100800 */
[----:B------:R-:W2:Y:S04]  /*adb0*/  LDL.LU R7, [R1+0x4] ;  /* 0x0000040001077983 */ /* 0x000ea80000300800 */
[----:B------:R-:W2:Y:S01]  /*adc0*/  LDL R248, [R1+0xd94] ;  /* 0x000d940001f87983 */ /* 0x000ea20000100800 */
[----:B----4-:R-:W-:Y:S01]  /*add0*/  @!P2 IMAD.MOV R3, RZ, RZ, -R3 ;  /* 0x000000ffff03a224 */ /* 0x010fe200078e0a03 */
[----:B------:R-:W-:-:S04]  /*ade0*/  ISETP.GE.AND P2, PT, R10, RZ, PT ;  /* 0x000000ff0a00720c */ /* 0x000fc80003f46270 */
[----:B------:R1:W-:Y:S04]  /*adf0*/  STL [R1+0x1130], R3 ;  /* 0x0011300301007387 */ /* 0x0003e80000100800 */
[----:B------:R-:W4:Y:S04]  /*ae00*/  LDL R251, [R1+0xd9c] ;  /* 0x000d9c0001fb7983 */ /* 0x000f280000100800 */
[----:B-1----:R-:W4:Y:S04]  /*ae10*/  LDL R3, [R1+0xd74] ;  /* 0x000d740001037983 */ /* 0x002f280000100800 */
[----:B------:R-:W4:Y:S01]  /*ae20*/  LDL.LU R10, [R1] ;  /* 0x00000000010a7983 */ /* 0x000f220000300800 */
[----:B------:R-:W-:-:S03]  /*ae30*/  ISETP.GE.AND P4, PT, R250, RZ, PT ;  /* 0x000000fffa00720c */ /* 0x000fc60003f86270 */
[----:B------:R-:W4:Y:S01]  /*ae40*/  LDL R250, [R1+0xda4] ;  /* 0x000da40001fa7983 */ /* 0x000f220000100800 */
[----:B------:R-:W-:Y:S01]  /*ae50*/  @!P0 IMAD.MOV R6, RZ, RZ, -R6 ;  /* 0x000000ffff068224 */ /* 0x000fe200078e0a06 */
[----:B------:R-:W-:Y:S01]  /*ae60*/  @!P5 IADD3 R8, -R8, RZ, RZ ;  /* 0x000000ff0808d210 */ /* 0x000fe20007ffe1ff */
[----:B------:R-:W-:Y:S01]  /*ae70*/  @!P2 IMAD.MOV R9, RZ, RZ, -R9 ;  /* 0x000000ffff09a224 */ /* 0x000fe200078e0a09 */
[----:B---3--:R-:W-:Y:S02]  /*ae80*/  ISETP.GE.AND P5, PT, R4, RZ, PT ;  /* 0x000000ff0400720c */ /* 0x008fe40003fa6270 */
[----:B------:R-:W-:Y:S01]  /*ae90*/  ISETP.GE.AND P2, PT, R0, RZ, PT ;  /* 0x000000ff0000720c */ /* 0x000fe20003f46270 */
[----:B--2---:R-:W-:-:S05]  /*aea0*/  @!P3 IMAD.MOV R7, RZ, RZ, -R7 ;  /* 0x000000ffff07b224 */ /* 0x004fca00078e0a07 */
[----:B------:R1:W-:Y:S01]  /*aeb0*/  STL [R1+0x1134], R7 ;  /* 0x0011340701007387 */ /* 0x0003e20000100800 */
[----:B------:R-:W-:Y:S02]  /*aec0*/  ISETP.GE.AND P0, PT, R2, RZ, PT ;  /* 0x000000ff0200720c */ /* 0x000fe40003f06270 */
[----:B----4-:R-:W-:Y:S02]  /*aed0*/  ISETP.GE.AND P3, PT, R3, RZ, PT ;  /* 0x000000ff0300720c */ /* 0x010fe40003f66270 */
[----:B------:R-:W2:Y:S01]  /*aee0*/  LDL R3, [R1+0xdb0] ;  /* 0x000db00001037983 */ /* 0x000ea20000100800 */
[----:B------:R-:W-:Y:S01]  /*aef0*/  @!P4 IMAD.MOV R10, RZ, RZ, -R10 ;  /* 0x000000ffff0ac224 */ /* 0x000fe200078e0a0a */
[----:B------:R-:W-:-:S04]  /*af00*/  ISETP.GE.AND P4, PT, R249, RZ, PT ;  /* 0x000000fff900720c */ /* 0x000fc80003f86270 */
[----:B------:R-:W-:Y:S04]  /*af10*/  STL [R1+0x1138], R10 ;  /* 0x0011380a01007387 */ /* 0x000fe80000100800 */
[----:B------:R-:W3:Y:S04]  /*af20*/  LDL R249, [R1+0xdb4] ;  /* 0x000db40001f97983 */ /* 0x000ee80000100800 */
[----:B------:R4:W-:Y:S04]  /*af30*/  STL [R1+0x113c], R6 ;  /* 0x00113c0601007387 */ /* 0x0009e80000100800 */
[----:B------:R-:W4:Y:S04]  /*af40*/  LDL R2, [R1+0xdb8] ;  /* 0x000db80001027983 */ /* 0x000f280000100800 */
[----:B------:R-:W4:Y:S04]  /*af50*/  LDL R4, [R1+0xdc0] ;  /* 0x000dc00001047983 */ /* 0x000f280000100800 */
[----:B------:R-:W4:Y:S01]  /*af60*/  LDL R0, [R1+0xdc8] ;  /* 0x000dc80001007983 */ /* 0x000f220000100800 */
[----:B------:R-:W-:Y:S01]  /*af70*/  @!P3 IMAD.MOV R11, RZ, RZ, -R11 ;  /* 0x000000ffff0bb224 */ /* 0x000fe200078e0a0b */
[----:B------:R-:W-:-:S02]  /*af80*/  ISETP.GE.AND P3, PT, R248, RZ, PT ;  /* 0x000000fff800720c */ /* 0x000fc40003f66270 */
[----:B------:R-:W4:Y:S01]  /*af90*/  LDL R248, [R1+0xdd0] ;  /* 0x000dd00001f87983 */ /* 0x000f220000100800 */
[----:B------:R-:W-:Y:S01]  /*afa0*/  @!P4 IMAD.MOV R12, RZ, RZ, -R12 ;  /* 0x000000ffff0cc224 */ /* 0x000fe200078e0a0c */
[----:B------:R-:W-:Y:S01]  /*afb0*/  ISETP.GE.AND P4, PT, R251, RZ, PT ;  /* 0x000000fffb00720c */ /* 0x000fe20003f86270 */
[----:B------:R-:W-:Y:S01]  /*afc0*/  @!P0 IMAD.MOV R13, RZ, RZ, -R13 ;  /* 0x000000ffff0d8224 */ /* 0x000fe200078e0a0d */
[----:B------:R-:W-:Y:S01]  /*afd0*/  ISETP.GE.AND P0, PT, R250, RZ, PT ;  /* 0x000000fffa00720c */ /* 0x000fe20003f06270 */
[----:B------:R-:W-:Y:S01]  /*afe0*/  @!P5 IMAD.MOV R14, RZ, RZ, -R14 ;  /* 0x000000ffff0ed224 */ /* 0x000fe200078e0a0e */
[----:B------:R-:W4:Y:S04]  /*aff0*/  LDL R251, [R1+0xdd8] ;  /* 0x000dd80001fb7983 */ /* 0x000f280000100800 */
[----:B------:R-:W4:Y:S01]  /*b000*/  LDL R250, [R1+0xddc] ;  /* 0x000ddc0001fa7983 */ /* 0x000f220000100800 */
[----:B------:R-:W-:-:S02]  /*b010*/  @!P2 IMAD.MOV R15, RZ, RZ, -R15 ;  /* 0x000000ffff0fa224 */ /* 0x000fc400078e0a0f */
[----:B------:R-:W-:Y:S01]  /*b020*/  @!P3 IMAD.MOV R16, RZ, RZ, -R16 ;  /* 0x000000ffff10b224 */ /* 0x000fe200078e0a10 */
[----:B-1----:R-:W4:Y:S01]  /*b030*/  LDL R7, [R1+0xd88] ;  /* 0x000d880001077983 */ /* 0x002f220000100800 */
[----:B------:R-:W-:Y:S02]  /*b040*/  @!P4 IMAD.MOV R17, RZ, RZ, -R17 ;  /* 0x000000ffff11c224 */ /* 0x000fe400078e0a11 */
[----:B------:R-:W-:Y:S02]  /*b050*/  @!P0 IADD3 R18, -R18, RZ, RZ ;  /* 0x000000ff12128210 */ /* 0x000fe40007ffe1ff */
[----:B--2---:R-:W-:Y:S02]  /*b060*/  ISETP.GE.AND P5, PT, R3, RZ, PT ;  /* 0x000000ff0300720c */ /* 0x004fe40003fa6270 */
[----:B------:R-:W2:Y:S01]  /*b070*/  LDL R3, [R1+0xde8] ;  /* 0x000de80001037983 */ /* 0x000ea20000100800 */
[----:B---3--:R-:W-:-:S03]  /*b080*/  ISETP.GE.AND P2, PT, R249, RZ, PT ;  /* 0x000000fff900720c */ /* 0x008fc60003f46270 */
[----:B------:R-:W3:Y:S01]  /*b090*/  LDL R249, [R1+0xdec] ;  /* 0x000dec0001f97983 */ /* 0x000ee20000100800 */
[----:B----4-:R-:W-:-:S03]  /*b0a0*/  ISETP.GE.AND P3, PT, R2, RZ, PT ;  /* 0x000000ff0200720c */ /* 0x010fc60003f66270 */
[----:B------:R-:W4:Y:S01]  /*b0b0*/  LDL R2, [R1+0xdf4] ;  /* 0x000df40001027983 */ /* 0x000f220000100800 */
[----:B------:R-:W-:-:S03]  /*b0c0*/  ISETP.GE.AND P4, PT, R4, RZ, PT ;  /* 0x000000ff0400720c */ /* 0x000fc60003f86270 */
[----:B------:R-:W4:Y:S01]  /*b0d0*/  LDL R4, [R1+0xdf8] ;  /* 0x000df80001047983 */ /* 0x000f220000100800 */
[----:B------:R-:W-:-:S03]  /*b0e0*/  ISETP.GE.AND P0, PT, R0, RZ, PT ;  /* 0x000000ff0000720c */ /* 0x000fc60003f06270 */
[----:B------:R-:W4:Y:S01]  /*b0f0*/  LDL R0, [R1+0xe00] ;  /* 0x000e000001007983 */ /* 0x000f220000100800 */
[----:B------:R-:W-:Y:S01]  /*b100*/  @!P5 IMAD.MOV R19, RZ, RZ, -R19 ;  /* 0x000000ffff13d224 */ /* 0x000fe200078e0a13 */
[----:B------:R-:W-:Y:S02]  /*b110*/  ISETP.GE.AND P5, PT, R248, RZ, PT ;  /* 0x000000fff800720c */ /* 0x000fe40003fa6270 */
[----:B------:R-:W4:Y:S01]  /*b120*/  LDL R248, [R1+0xe04] ;  /* 0x000e040001f87983 */ /* 0x000f220000100800 */
[----:B------:R-:W-:Y:S02]  /*b130*/  @!P2 IMAD.MOV R20, RZ, RZ, -R20 ;  /* 0x000000ffff14a224 */ /* 0x000fe400078e0a14 */
[----:B------:R-:W-:Y:S01]  /*b140*/  @!P3 IMAD.MOV R21, RZ, RZ, -R21 ;  /* 0x000000ffff15b224 */ /* 0x000fe200078e0a15 */
[----:B------:R-:W-:Y:S01]  /*b150*/  ISETP.GE.AND P2, PT, R251, RZ, PT ;  /* 0x000000fffb00720c */ /* 0x000fe20003f46270 */
[----:B------:R-:W-:Y:S01]  /*b160*/  @!P4 IMAD.MOV R22, RZ, RZ, -R22 ;  /* 0x000000ffff16c224 */ /* 0x000fe200078e0a16 */
[----:B------:R-:W4:Y:S01]  /*b170*/  LDL R251, [R1+0xe14] ;  /* 0x000e140001fb7983 */ /* 0x000f220000100800 */
[----:B------:R-:W-:-:S03]  /*b180*/  ISETP.GE.AND P3, PT, R250, RZ, PT ;  /* 0x000000fffa00720c */ /* 0x000fc60003f66270 */
[----:B------:R-:W4:Y:S01]  /*b190*/  LDL R250, [R1+0xe18] ;  /* 0x000e180001fa7983 */ /* 0x000f220000100800 */
[----:B------:R-:W-:Y:S02]  /*b1a0*/  @!P0 IMAD.MOV R23, RZ, RZ, -R23 ;  /* 0x000000ffff178224 */ /* 0x000fe400078e0a17 */
[----:B------:R-:W-:-:S04]  /*b1b0*/  @!P5 IMAD.MOV R24, RZ, RZ, -R24 ;  /* 0x000000ffff18d224 */ /* 0x000fc800078e0a18 */
[----:B------:R-:W-:-:S03]  /*b1c0*/  @!P2 IMAD.MOV R25, RZ, RZ, -R25 ;  /* 0x000000ffff19a224 */ /* 0x000fc600078e0a19 */
[----:B------:R-:W-:Y:S01]  /*b1d0*/  @!P3 IMAD.MOV R26, RZ, RZ, -R26 ;  /* 0x000000ffff1ab224 */ /* 0x000fe200078e0a1a */
        /* <DEDUP_REMOVED lines=10> */
[----:B------:R-:W-:Y:S02]  /*b280*/  @!P4 IADD3 R27, -R27, RZ, RZ ;  /* 0x000000ff1b1bc210 */ /* 0x000fe40007ffe1ff */
        /* <DEDUP_REMOVED lines=26> */
[----:B------:R-:W-:Y:S01]  /*b430*/  @!P3 IADD3 R36, -R36, RZ, RZ ;  /* 0x000000ff2424b210 */ /* 0x000fe20007ffe1ff */
[----:B------:R-:W-:Y:S02]  /*b440*/  @!P4 IMAD.MOV R37, RZ, RZ, -R37 ;  /* 0x000000ffff25c224 */ /* 0x000fe400078e0a25 */
[----:B------:R-:W-:Y:S01]  /*b450*/  @!P0 IMAD.MOV R38, RZ, RZ, -R38 ;  /* 0x000000ffff268224 */ /* 0x000fe200078e0a26 */
[----:B------:R-:W-:Y:S02]  /*b460*/  ISETP.GE.AND P3, PT, R251, RZ, PT ;  /* 0x000000fffb00720c */ /* 0x000fe40003f66270 */
        /* <DEDUP_REMOVED lines=20> */
[----:B------:R-:W-:Y:S01]  /*b5b0*/  @!P5 IMAD.MOV R44, RZ, RZ, -R44 ;  /* 0x000000ffff2cd224 */ /* 0x000fe200078e0a2c */
[----:B------:R-:W-:Y:S01]  /*b5c0*/  @!P2 IADD3 R45, -R45, RZ, RZ ;  /* 0x000000ff2d2da210 */ /* 0x000fe20007ffe1ff */
        /* <DEDUP_REMOVED lines=47> */
[----:B------:R-:W-:Y:S02]  /*b8c0*/  @!P3 IMAD.MOV R61, RZ, RZ, -R61 ;  /* 0x000000ffff3db224 */ /* 0x000fe400078e0a3d */
[----:B------:R-:W-:Y:S01]  /*b8d0*/  @!P4 IMAD.MOV R62, RZ, RZ, -R62 ;  /* 0x000000ffff3ec224 */ /* 0x000fe200078e0a3e */
[----:B------:R-:W-:-:S02]  /*b8e0*/  ISETP.GE.AND P2, PT, R251, RZ, PT ;  /* 0x000000fffb00720c */ /* 0x000fc40003f46270 */
[----:B------:R-:W4:Y:S01]  /*b8f0*/  LDL R251, [R1+0xf2c] ;  /* 0x000f2c0001fb7983 */ /* 0x000f220000100800 */
[----:B------:R-:W-:-:S03]  /*b900*/  ISETP.GE.AND P3, PT, R250, RZ, PT ;  /* 0x000000fffa00720c */ /* 0x000fc60003f66270 */
[----:B------:R-:W4:Y:S01]  /*b910*/  LDL R250, [R1+0xf34] ;  /* 0x000f340001fa7983 */ /* 0x000f220000100800 */
[----:B------:R-:W-:Y:S01]  /*b920*/  @!P0 IADD3 R63, -R63, RZ, RZ ;  /* 0x000000ff3f3f8210 */ /* 0x000fe20007ffe1ff */
[----:B------:R-:W-:-:S05]  /*b930*/  @!P5 IMAD.MOV R64, RZ, RZ, -R64 ;  /* 0x000000ffff40d224 */ /* 0x000fca00078e0a40 */
        /* <DEDUP_REMOVED lines=22> */
[----:B------:R-:W-:Y:S01]  /*baa0*/  @!P3 IMAD.MOV R71, RZ, RZ, -R71 ;  /* 0x000000ffff47b224 */ /* 0x000fe200078e0a47 */
[----:B------:R-:W-:-:S05]  /*bab0*/  @!P4 IADD3 R72, -R72, RZ, RZ ;  /* 0x000000ff4848c210 */ /* 0x000fca0007ffe1ff */
        /* <DEDUP_REMOVED lines=22> */
[----:B------:R-:W-:Y:S02]  /*bc20*/  @!P5 IMAD.MOV R79, RZ, RZ, -R79 ;  /* 0x000000ffff4fd224 */ /* 0x000fe400078e0a4f */
[----:B------:R-:W-:-:S04]  /*bc30*/  @!P2 IMAD.MOV R80, RZ, RZ, -R80 ;  /* 0x000000ffff50a224 */ /* 0x000fc800078e0a50 */
[----:B------:R-:W-:-:S03]  /*bc40*/  @!P3 IADD3 R81, -R81, RZ, RZ ;  /* 0x000000ff5151b210 */ /* 0x000fc60007ffe1ff */
        /* <DEDUP_REMOVED lines=23> */
[----:B------:R-:W-:-:S03]  /*bdc0*/  @!P5 IMAD.MOV R89, RZ, RZ, -R89 ;  /* 0x000000ffff59d224 */ /* 0x000fc600078e0a59 */
        /* <DEDUP_REMOVED lines=431> */
[----:B------:R-:W-:Y:S01]  /*d8c0*/  @!P0 IMAD.MOV R233, RZ, RZ, -R233 ;  /* 0x000000ffffe98224 */ /* 0x000fe200078e0ae9 */
[----:B--2---:R-:W-:Y:S02]  /*d8d0*/  ISETP.GE.AND P2, PT, R3, RZ, PT ;  /* 0x000000ff0300720c */ /* 0x004fe40003f46270 */
[----:B------:R-:W2:Y:S01]  /*d8e0*/  LDL R3, [R1+0xd54] ;  /* 0x000d540001037983 */ /* 0x000ea20000100800 */
[----:B---3--:R-:W-:-:S03]  /*d8f0*/  ISETP.GE.AND P3, PT, R249, RZ, PT ;  /* 0x000000fff900720c */ /* 0x008fc60003f66270 */
[----:B------:R-:W3:Y:S07]  /*d900*/  LDL R249, [R1+0xd5c] ;  /* 0x000d5c0001f97983 */ /* 0x000eee0000100800 */
[----:B------:R-:W-:Y:S01]  /*d910*/  @!P2 IMAD.MOV R235, RZ, RZ, -R235 ;  /* 0x000000ffffeba224 */ /* 0x000fe200078e0aeb */
[----:B----4-:R-:W-:Y:S02]  /*d920*/  ISETP.GE.AND P4, PT, R2, RZ, PT ;  /* 0x000000ff0200720c */ /* 0x010fe40003f86270 */
        /* <DEDUP_REMOVED lines=8> */
[----:B------:R-:W-:Y:S02]  /*d9b0*/  @!P5 IADD3 R234, -R234, RZ, RZ ;  /* 0x000000ffeaead210 */ /* 0x000fe40007ffe1ff */
[----:B------:R-:W-:Y:S01]  /*d9c0*/  ISETP.GE.AND P5, PT, R7, RZ, PT ;  /* 0x000000ff0700720c */ /* 0x000fe20003fa6270 */
[----:B------:R-:W-:Y:S02]  /*d9d0*/  @!P4 IMAD.MOV R237, RZ, RZ, -R237 ;  /* 0x000000ffffedc224 */ /* 0x000fe400078e0aed */
[----:B------:R-:W-:Y:S01]  /*d9e0*/  @!P0 IMAD.MOV R238, RZ, RZ, -R238 ;  /* 0x000000ffffee8224 */ /* 0x000fe200078e0aee */
[----:B------:R-:W-:-:S02]  /*d9f0*/  ISETP.GE.AND P4, PT, R251, RZ, PT ;  /* 0x000000fffb00720c */ /* 0x000fc40003f86270 */
[----:B------:R-:W4:Y:S01]  /*da00*/  LDL R251, [R1+0xd30] ;  /* 0x000d300001fb7983 */ /* 0x000f220000100800 */
[----:B------:R-:W-:Y:S01]  /*da10*/  ISETP.GE.AND P0, PT, R250, RZ, PT ;  /* 0x000000fffa00720c */ /* 0x000fe20003f06270 */
[----:B------:R-:W-:Y:S02]  /*da20*/  @!P2 IMAD.MOV R240, RZ, RZ, -R240 ;  /* 0x000000fffff0a224 */ /* 0x000fe400078e0af0 */
[----:B------:R-:W4:Y:S03]  /*da30*/  LDL R250, [R1+0xd2c] ;  /* 0x000d2c0001fa7983 */ /* 0x000f260000100800 */
[----:B------:R-:W-:Y:S02]  /*da40*/  @!P5 IMAD.MOV R239, RZ, RZ, -R239 ;  /* 0x000000ffffefd224 */ /* 0x000fe400078e0aef */
[----:B------:R-:W-:Y:S02]  /*da50*/  @!P3 IMAD.MOV R241, RZ, RZ, -R241 ;  /* 0x000000fffff1b224 */ /* 0x000fe400078e0af1 */
[----:B------:R-:W-:-:S03]  /*da60*/  @!P4 IMAD.MOV R242, RZ, RZ, -R242 ;  /* 0x000000fffff2c224 */ /* 0x000fc600078e0af2 */
[----:B------:R-:W-:Y:S02]  /*da70*/  @!P0 IADD3 R243, -R243, RZ, RZ ;  /* 0x000000fff3f38210 */ /* 0x000fe40007ffe1ff */
[----:B--2---:R-:W-:Y:S02]  /*da80*/  ISETP.GE.AND P2, PT, R3, RZ, PT ;  /* 0x000000ff0300720c */ /* 0x004fe40003f46270 */
[----:B---3--:R-:W-:Y:S02]  /*da90*/  ISETP.GE.AND P5, PT, R249, RZ, PT ;  /* 0x000000fff900720c */ /* 0x008fe40003fa6270 */
[----:B------:R-:W2:Y:S04]  /*daa0*/  LDL R249, [R1+0xd28] ;  /* 0x000d280001f97983 */ /* 0x000ea80000100800 */
[----:B------:R-:W3:Y:S01]  /*dab0*/  LDL.LU R6, [R1+0x28] ;  /* 0x0000280001067983 */ /* 0x000ee20000300800 */
[----:B----4-:R-:W-:-:S03]  /*dac0*/  ISETP.GE.AND P3, PT, R2, RZ, PT ;  /* 0x000000ff0200720c */ /* 0x010fc60003f66270 */
[----:B------:R-:W4:Y:S01]  /*dad0*/  LDL.LU R10, [R1+0x24] ;  /* 0x00002400010a7983 */ /* 0x000f220000300800 */
[----:B------:R-:W-:-:S03]  /*dae0*/  ISETP.GE.AND P4, PT, R4, RZ, PT ;  /* 0x000000ff0400720c */ /* 0x000fc60003f86270 */
[----:B------:R-:W4:Y:S01]  /*daf0*/  LDL.LU R7, [R1+0x20] ;  /* 0x0000200001077983 */ /* 0x000f220000300800 */
[----:B------:R-:W-:-:S03]  /*db00*/  ISETP.GE.AND P0, PT, R0, RZ, PT ;  /* 0x000000ff0000720c */ /* 0x000fc60003f06270 */
[----:B------:R-:W4:Y:S01]  /*db10*/  LDL.LU R3, [R1+0x1c] ;  /* 0x00001c0001037983 */ /* 0x000f220000300800 */
[----:B------:R-:W-:-:S03]  /*db20*/  IMAD.MOV.U32 R0, RZ, RZ, R247 ;  /* 0x000000ffff007224 */ /* 0x000fc600078e00f7 */
[----:B------:R-:W4:Y:S04]  /*db30*/  LDL.LU R2, [R1+0x18] ;  /* 0x0000180001027983 */ /* 0x000f280000300800 */
[----:B------:R-:W4:Y:S04]  /*db40*/  LDL.LU R4, [R1+0x14] ;  /* 0x0000140001047983 */ /* 0x000f280000300800 */
[----:B------:R-:W3:Y:S01]  /*db50*/  LDL R247, [R1+0xd14] ;  /* 0x000d140001f77983 */ /* 0x000ee20000100800 */
[----:B------:R-:W-:Y:S01]  /*db60*/  @!P5 IMAD.MOV R244, RZ, RZ, -R244 ;  /* 0x000000fffff4d224 */ /* 0x000fe200078e0af4 */
[----:B------:R-:W-:-:S02]  /*db70*/  ISETP.GE.AND P5, PT, R248, RZ, PT ;  /* 0x000000fff800720c */ /* 0x000fc40003fa6270 */
[----:B------:R-:W1:Y:S01]  /*db80*/  S2R R248, SR_TID.X ;  /* 0x0000000000f87919 */ /* 0x000e620000002100 */
[----:B------:R-:W-:Y:S01]  /*db90*/  @!P2 IMAD.MOV R245, RZ, RZ, -R245 ;  /* 0x000000fffff5a224 */ /* 0x000fe200078e0af5 */
[----:B------:R-:W-:Y:S01]  /*dba0*/  ISETP.GE.AND P2, PT, R251, RZ, PT ;  /* 0x000000fffb00720c */ /* 0x000fe20003f46270 */
[----:B------:R-:W-:Y:S01]  /*dbb0*/  @!P3 IMAD.MOV R246, RZ, RZ, -R246 ;  /* 0x000000fffff6b224 */ /* 0x000fe200078e0af6 */
[----:B------:R-:W4:Y:S01]  /*dbc0*/  LDL.LU R251, [R1+0x114c] ;  /* 0x00114c0001fb7983 */ /* 0x000f220000300800 */
[----:B------:R-:W-:Y:S01]  /*dbd0*/  ISETP.GE.AND P3, PT, R250, RZ, PT ;  /* 0x000000fffa00720c */ /* 0x000fe20003f66270 */
[----:B------:R-:W-:Y:S02]  /*dbe0*/  @!P4 IMAD.MOV R0, RZ, RZ, -R0 ;  /* 0x000000ffff00c224 */ /* 0x000fe400078e0a00 */
[----:B------:R-:W4:Y:S01]  /*dbf0*/  LDL.LU R250, [R1+0x1148] ;  /* 0x0011480001fa7983 */ /* 0x000f220000300800 */
[----:B-1----:R-:W-:-:S05]  /*dc00*/  LOP3.LUT R248, R248, 0x7f, RZ, 0xc0, !PT ;  /* 0x0000007ff8f87812 */ /* 0x002fca00078ec0ff */
[----:B------:R-:W-:Y:S01]  /*dc10*/  IMAD R248, R248, R5, RZ ;  /* 0x00000005f8f87224 */ /* 0x000fe200078e02ff */
[----:B--2---:R-:W-:Y:S02]  /*dc20*/  ISETP.GE.AND P4, PT, R249, RZ, PT ;  /* 0x000000fff900720c */ /* 0x004fe40003f86270 */
[----:B------:R-:W2:Y:S04]  /*dc30*/  LDL.LU R249, [R1+0x1144] ;  /* 0x0011440001f97983 */ /* 0x000ea80000300800 */
[----:B------:R1:W-:Y:S04]  /*dc40*/  STL [R1+0x134], R248 ;  /* 0x000134f801007387 */ /* 0x0003e80000100800 */
[----:B-1----:R-:W2:Y:S01]  /*dc50*/  LDL.LU R248, [R1+0x1140] ;  /* 0x0011400001f87983 */ /* 0x002ea20000300800 */
[----:B---3--:R-:W-:-:S04]  /*dc60*/  LOP3.LUT R247, RZ, R247, RZ, 0x33, !PT ;  /* 0x000000f7fff77212 */ /* 0x008fc800078e33ff */
[C---:B------:R-:W-:Y:S02]  /*dc70*/  SEL R6, R247.reuse, R6, !P1 ;  /* 0x00000006f7067207 */ /* 0x040fe40004800000 */
[C---:B----4-:R-:W-:Y:S02]  /*dc80*/  SEL R10, R247.reuse, R10, !P1 ;  /* 0x0000000af70a7207 */ /* 0x050fe40004800000 */
[C---:B------:R-:W-:Y:S01]  /*dc90*/  SEL R7, R247.reuse, R7, !P1 ;  /* 0x00000007f7077207 */ /* 0x040fe20004800000 */
[----:B------:R1:W-:Y:S01]  /*dca0*/  STL [R1+0x30], R6 ;  /* 0x0000300601007387 */ /* 0x0003e20000100800 */
[C---:B------:R-:W-:Y:S02]  /*dcb0*/  SEL R3, R247.reuse, R3, !P1 ;  /* 0x00000003f7037207 */ /* 0x040fe40004800000 */
[C---:B------:R-:W-:Y:S02]  /*dcc0*/  SEL R2, R247.reuse, R2, !P1 ;  /* 0x00000002f7027207 */ /* 0x040fe40004800000 */
[----:B------:R-:W-:Y:S01]  /*dcd0*/  SEL R4, R247, R4, !P1 ;  /* 0x00000004f7047207 */ /* 0x000fe20004800000 */
[----:B-1----:R-:W3:Y:S04]  /*dce0*/  LDL.LU R6, [R1+0x113c] ;  /* 0x00113c0001067983 */ /* 0x002ee80000300800 */
[----:B------:R1:W-:Y:S04]  /*dcf0*/  STL [R1+0x130], R10 ;  /* 0x0001300a01007387 */ /* 0x0003e80000100800 */
[----:B-1----:R-:W4:Y:S04]  /*dd00*/  LDL.LU R10, [R1+0x1138] ;  /* 0x00113800010a7983 */ /* 0x002f280000300800 */
[----:B------:R1:W-:Y:S04]  /*dd10*/  STL [R1+0x2c], R7 ;  /* 0x00002c0701007387 */ /* 0x0003e80000100800 */
[----:B-1----:R-:W2:Y:S04]  /*dd20*/  LDL.LU R7, [R1+0x1134] ;  /* 0x0011340001077983 */ /* 0x002ea80000300800 */
[----:B------:R1:W-:Y:S04]  /*dd30*/  STL [R1+0x28], R3 ;  /* 0x0000280301007387 */ /* 0x0003e80000100800 */
[----:B-1----:R-:W2:Y:S04]  /*dd40*/  LDL.LU R3, [R1+0x1130] ;  /* 0x0011300001037983 */ /* 0x002ea80000300800 */
[----:B------:R1:W-:Y:S04]  /*dd50*/  STL [R1+0x24], R2 ;  /* 0x0000240201007387 */ /* 0x0003e80000100800 */
[----:B-1----:R-:W2:Y:S04]  /*dd60*/  LDL.LU R2, [R1+0x112c] ;  /* 0x00112c0001027983 */ /* 0x002ea80000300800 */
[----:B------:R1:W-:Y:S04]  /*dd70*/  STL [R1+0x20], R4 ;  /* 0x0000200401007387 */ /* 0x0003e80000100800 */
[----:B-1----:R-:W2:Y:S01]  /*dd80*/  LDL.LU R4, [R1+0x1128] ;  /* 0x0011280001047983 */ /* 0x002ea20000300800 */
[----:B------:R-:W-:Y:S01]  /*dd90*/  @!P2 IMAD.MOV R250, RZ, RZ, -R250 ;  /* 0x000000fffffaa224 */ /* 0x000fe200078e0afa */
[----:B------:R-:W-:Y:S01]  /*dda0*/  @!P3 IADD3 R251, -R251, RZ, RZ ;  /* 0x000000fffbfbb210 */ /* 0x000fe20007ffe1ff */
[----:B------:R-:W-:Y:S01]  /*ddb0*/  @!P4 IMAD.MOV R252, RZ, RZ, -R252 ;  /* 0x000000fffffcc224 */ /* 0x000fe200078e0afc */
[----:B------:R-:W-:-:S02]  /*ddc0*/  SEL R11, R247, R11, !P1 ;  /* 0x0000000bf70b7207 */ /* 0x000fc40004800000 */
[C---:B------:R-:W-:Y:S02]  /*ddd0*/  SEL R14, R247.reuse, R14, !P1 ;  /* 0x0000000ef70e7207 */ /* 0x040fe40004800000 */
[C---:B------:R-:W-:Y:S02]  /*dde0*/  SEL R22, R247.reuse, R22, !P1 ;  /* 0x00000016f7167207 */ /* 0x040fe40004800000 */
[C---:B------:R-:W-:Y:S02]  /*ddf0*/  SEL R30, R247.reuse, R30, !P1 ;  /* 0x0000001ef71e7207 */ /* 0x040fe40004800000 */
[C---:B------:R-:W-:Y:S02]  /*de00*/  SEL R31, R247.reuse, R31, !P1 ;  /* 0x0000001ff71f7207 */ /* 0x040fe40004800000 */
[C---:B------:R-:W-:Y:S02]  /*de10*/  SEL R38, R247.reuse, R38, !P1 ;  /* 0x00000026f7267207 */ /* 0x040fe40004800000 */
[----:B------:R-:W-:-:S02]  /*de20*/  SEL R40, R247, R40, !P1 ;  /* 0x00000028f7287207 */ /* 0x000fc40004800000 */
[C---:B------:R-:W-:Y:S02]  /*de30*/  SEL R46, R247.reuse, R46, !P1 ;  /* 0x0000002ef72e7207 */ /* 0x040fe40004800000 */
[C---:B------:R-:W-:Y:S02]  /*de40*/  SEL R54, R247.reuse, R54, !P1 ;  /* 0x00000036f7367207 */ /* 0x040fe40004800000 */
[C---:B------:R-:W-:Y:S02]  /*de50*/  SEL R55, R247.reuse, R55, !P1 ;  /* 0x00000037f7377207 */ /* 0x040fe40004800000 */
[C---:B------:R-:W-:Y:S02]  /*de60*/  SEL R62, R247.reuse, R62, !P1 ;  /* 0x0000003ef73e7207 */ /* 0x040fe40004800000 */
[C---:B---3--:R-:W-:Y:S02]  /*de70*/  SEL R6, R247.reuse, R6, !P1 ;  /* 0x00000006f7067207 */ /* 0x048fe40004800000 */
[----:B----4-:R-:W-:-:S02]  /*de80*/  SEL R10, R247, R10, !P1 ;  /* 0x0000000af70a7207 */ /* 0x010fc40004800000 */
[C---:B--2---:R-:W-:Y:S02]  /*de90*/  SEL R7, R247.reuse, R7, !P1 ;  /* 0x00000007f7077207 */ /* 0x044fe40004800000 */
[C---:B------:R-:W-:Y:S02]  /*dea0*/  SEL R3, R247.reuse, R3, !P1 ;  /* 0x00000003f7037207 */ /* 0x040fe40004800000 */
[C---:B------:R-:W-:Y:S02]  /*deb0*/  SEL R2, R247.reuse, R2, !P1 ;  /* 0x00000002f7027207 */ /* 0x040fe40004800000 */
[----:B------:R-:W-:-:S05]  /*dec0*/  SEL R4, R247, R4, !P1 ;  /* 0x00000004f7047207 */ /* 0x000fca0004800000 */
[----:B------:R1:W-:Y:S04]  /*ded0*/  STL [R1+0x1c], R4 ;  /* 0x00001c0401007387 */ /* 0x0003e80000100800 */
[----:B-1----:R-:W2:Y:S04]  /*dee0*/  LDL.LU R4, [R1+0x1124] ;  /* 0x0011240001047983 */ /* 0x002ea80000300800 */
[----:B------:R1:W-:Y:S04]  /*def0*/  STL [R1+0x18], R2 ;  /* 0x0000180201007387 */ /* 0x0003e80000100800 */
[----:B-1----:R-:W3:Y:S04]  /*df00*/  LDL.LU R2, [R1+0x1120] ;  /* 0x0011200001027983 */ /* 0x002ee80000300800 */
[----:B------:R1:W-:Y:S04]  /*df10*/  STL [R1+0x14], R3 ;  /* 0x0000140301007387 */ /* 0x0003e80000100800 */
[----:B-1----:R-:W3:Y:S04]  /*df20*/  LDL.LU R3, [R1+0x111c] ;  /* 0x00111c0001037983 */ /* 0x002ee80000300800 */
[----:B------:R1:W-:Y:S04]  /*df30*/  STL [R1+0x10], R7 ;  /* 0x0000100701007387 */ /* 0x0003e80000100800 */
[----:B-1----:R-:W5:Y:S04]  /*df40*/  LDL.LU R7, [R1+0x1118] ;  /* 0x0011180001077983 */ /* 0x002f680000300800 */
[----:B------:R1:W-:Y:S04]  /*df50*/  STL [R1+0xc], R10 ;  /* 0x00000c0a01007387 */ /* 0x0003e80000100800 */
[----:B-1----:R-:W4:Y:S04]  /*df60*/  LDL.LU R10, [R1+0x1114] ;  /* 0x00111400010a7983 */ /* 0x002f280000300800 */
[----:B------:R1:W-:Y:S02]  /*df70*/  STL [R1+0x8], R6 ;  /* 0x0000080601007387 */ /* 0x0003e40000100800 */
[----:B-1----:R-:W-:-:S02]  /*df80*/  SEL R6, R247, R8, !P1 ;  /* 0x00000008f7067207 */ /* 0x002fc40004800000 */
[----:B------:R-:W-:-:S03]  /*df90*/  SEL R8, R247, R9, !P1 ;  /* 0x00000009f7087207 */ /* 0x000fc60004800000 */
[----:B------:R1:W-:Y:S04]  /*dfa0*/  STL [R1+0x4], R6 ;  /* 0x0000040601007387 */ /* 0x0003e80000100800 */
[----:B------:R1:W-:Y:S02]  /*dfb0*/  STL [R1], R8 ;  /* 0x0000000801007387 */ /* 0x0003e40000100800 */
[C---:B-1----:R-:W-:Y:S02]  /*dfc0*/  SEL R6, R247.reuse, R12, !P1 ;  /* 0x0000000cf7067207 */ /* 0x042fe40004800000 */
[----:B------:R-:W-:-:S03]  /*dfd0*/  SEL R8, R247, R13, !P1 ;  /* 0x0000000df7087207 */ /* 0x000fc60004800000 */
[----:B------:R1:W-:Y:S01]  /*dfe0*/  STL [R1+0x128], R6 ;  /* 0x0001280601007387 */ /* 0x0003e20000100800 */
[----:B------:R-:W-:-:S03]  /*dff0*/  SEL R9, R247, R16, !P1 ;  /* 0x00000010f7097207 */ /* 0x000fc60004800000 */
[----:B------:R1:W-:Y:S02]  /*e000*/  STL [R1+0x12c], R8 ;  /* 0x00012c0801007387 */ /* 0x0003e40000100800 */
[C---:B-1----:R-:W-:Y:S02]  /*e010*/  SEL R6, R247.reuse, R15, !P1 ;  /* 0x0000000ff7067207 */ /* 0x042fe40004800000 */
[----:B------:R-:W-:-:S03]  /*e020*/  SEL R8, R247, R17, !P1 ;  /* 0x00000011f7087207 */ /* 0x000fc60004800000 */
[----:B------:R1:W-:Y:S04]  /*e030*/  STL [R1+0x40], R6 ;  /* 0x0000400601007387 */ /* 0x0003e80000100800 */
[----:B------:R1:W-:Y:S02]  /*e040*/  STL [R1+0x84], R9 ;  /* 0x0000840901007387 */ /* 0x0003e40000100800 */
[C---:B-1----:R-:W-:Y:S02]  /*e050*/  SEL R6, R247.reuse, R18, !P1 ;  /* 0x00000012f7067207 */ /* 0x042fe40004800000 */
[----:B------:R1:W-:Y:S01]  /*e060*/  STL [R1+0xc0], R8 ;  /* 0x0000c00801007387 */ /* 0x0003e20000100800 */
[----:B------:R-:W-:-:S03]  /*e070*/  SEL R9, R247, R19, !P1 ;  /* 0x00000013f7097207 */ /* 0x000fc60004800000 */
[----:B------:R1:W-:Y:S02]  /*e080*/  STL [R1+0xf0], R6 ;  /* 0x0000f00601007387 */ /* 0x0003e40000100800 */
[C---:B-1----:R-:W-:Y:S02]  /*e090*/  SEL R8, R247.reuse, R20, !P1 ;  /* 0x00000014f7087207 */ /* 0x042fe40004800000 */
[----:B------:R-:W-:Y:S01]  /*e0a0*/  STL [R1+0x10c], R9 ;  /* 0x00010c0901007387 */ /* 0x000fe20000100800 */
[----:B------:R-:W-:-:S03]  /*e0b0*/  SEL R6, R247, R21, !P1 ;  /* 0x00000015f7067207 */ /* 0x000fc60004800000 */
[----:B------:R1:W-:Y:S04]  /*e0c0*/  STL [R1+0x120], R8 ;  /* 0x0001200801007387 */ /* 0x0003e80000100800 */
[----:B------:R1:W-:Y:S02]  /*e0d0*/  STL [R1+0x124], R6 ;  /* 0x0001240601007387 */ /* 0x0003e40000100800 */
[C---:B-1----:R-:W-:Y:S02]  /*e0e0*/  SEL R8, R247.reuse, R25, !P1 ;  /* 0x00000019f7087207 */ /* 0x042fe40004800000 */
[----:B------:R-:W-:-:S03]  /*e0f0*/  SEL R6, R247, R26, !P1 ;  /* 0x0000001af7067207 */ /* 0x000fc60004800000 */
        /* <DEDUP_REMOVED lines=24> */
[----:B------:R1:W-:Y:S01]  /*e280*/  STL [R1+0xf8], R9 ;  /* 0x0000f80901007387 */ /* 0x0003e20000100800 */
[----:B------:R-:W-:-:S03]  /*e290*/  SEL R6, R247, R45, !P1 ;  /* 0x0000002df7067207 */ /* 0x000fc60004800000 */
[----:B------:R-:W-:Y:S04]  /*e2a0*/  STL [R1+0x104], R8 ;  /* 0x0001040801007387 */ /* 0x000fe80000100800 */
[----:B------:R1:W-:Y:S01]  /*e2b0*/  STL [R1+0xfc], R6 ;  /* 0x0000fc0601007387 */ /* 0x0003e20000100800 */
[C---:B------:R-:W-:Y:S02]  /*e2c0*/  SEL R13, R247.reuse, R51, !P1 ;  /* 0x00000033f70d7207 */ /* 0x040fe40004800000 */
[C---:B-1----:R-:W-:Y:S02]  /*e2d0*/  SEL R9, R247.reuse, R52, !P1 ;  /* 0x00000034f7097207 */ /* 0x042fe40004800000 */
[----:B------:R-:W-:-:S05]  /*e2e0*/  SEL R6, R247, R50, !P1 ;  /* 0x00000032f7067207 */ /* 0x000fca0004800000 */
[----:B------:R1:W-:Y:S04]  /*e2f0*/  STL [R1+0xc4], R6 ;  /* 0x0000c40601007387 */ /* 0x0003e80000100800 */
[----:B------:R1:W-:Y:S02]  /*e300*/  STL [R1+0xf4], R13 ;  /* 0x0000f40d01007387 */ /* 0x0003e40000100800 */
[C---:B-1----:R-:W-:Y:S02]  /*e310*/  SEL R6, R247.reuse, R53, !P1 ;  /* 0x00000035f7067207 */ /* 0x042fe40004800000 */
[----:B------:R-:W-:Y:S04]  /*e320*/  STL [R1+0xec], R9 ;  /* 0x0000ec0901007387 */ /* 0x000fe80000100800 */
[----:B------:R1:W-:Y:S01]  /*e330*/  STL [R1+0xe8], R6 ;  /* 0x0000e80601007387 */ /* 0x0003e20000100800 */
[----:B------:R-:W-:-:S02]  /*e340*/  SEL R13, R247, R59, !P1 ;  /* 0x0000003bf70d7207 */ /* 0x000fc40004800000 */
[C---:B-1----:R-:W-:Y:S02]  /*e350*/  SEL R6, R247.reuse, R58, !P1 ;  /* 0x0000003af7067207 */ /* 0x042fe40004800000 */
[----:B------:R-:W-:-:S03]  /*e360*/  SEL R9, R247, R60, !P1 ;  /* 0x0000003cf7097207 */ /* 0x000fc60004800000 */
[----:B------:R1:W-:Y:S04]  /*e370*/  STL [R1+0xb8], R6 ;  /* 0x0000b80601007387 */ /* 0x0003e80000100800 */
[----:B------:R2:W-:Y:S01]  /*e380*/  STL [R1+0xe0], R13 ;  /* 0x0000e00d01007387 */ /* 0x0005e20000100800 */
[----:B-1----:R-:W-:-:S03]  /*e390*/  SEL R6, R247, R61, !P1 ;  /* 0x0000003df7067207 */ /* 0x002fc60004800000 */
[----:B------:R-:W-:Y:S04]  /*e3a0*/  STL [R1+0xdc], R9 ;  /* 0x0000dc0901007387 */ /* 0x000fe80000100800 */
[----:B------:R1:W-:Y:S01]  /*e3b0*/  STL [R1+0xd8], R6 ;  /* 0x0000d80601007387 */ /* 0x0003e20000100800 */
[C---:B--2---:R-:W-:Y:S02]  /*e3c0*/  SEL R13, R247.reuse, R67, !P1 ;  /* 0x00000043f70d7207 */ /* 0x044fe40004800000 */
[C---:B-1----:R-:W-:Y:S02]  /*e3d0*/  SEL R6, R247.reuse, R66, !P1 ;  /* 0x00000042f7067207 */ /* 0x042fe40004800000 */
[----:B------:R-:W-:-:S03]  /*e3e0*/  SEL R9, R247, R68, !P1 ;  /* 0x00000044f7097207 */ /* 0x000fc60004800000 */
[----:B------:R1:W-:Y:S04]  /*e3f0*/  STL [R1+0xac], R6 ;  /* 0x0000ac0601007387 */ /* 0x0003e80000100800 */
[----:B------:R-:W-:Y:S01]  /*e400*/  STL [R1+0xcc], R13 ;  /* 0x0000cc0d01007387 */ /* 0x000fe20000100800 */
[----:B-1----:R-:W-:-:S03]  /*e410*/  SEL R6, R247, R69, !P1 ;  /* 0x00000045f7067207 */ /* 0x002fc60004800000 */
[----:B------:R-:W-:Y:S04]  /*e420*/  STL [R1+0xc8], R9 ;  /* 0x0000c80901007387 */ /* 0x000fe80000100800 */
[----:B------:R1:W-:Y:S01]  /*e430*/  STL [R1+0xbc], R6 ;  /* 0x0000bc0601007387 */ /* 0x0003e20000100800 */
[C---:B------:R-:W-:Y:S02]  /*e440*/  SEL R15, R247.reuse, R75, !P1 ;  /* 0x0000004bf70f7207 */ /* 0x040fe40004800000 */
[C---:B-1----:R-:W-:Y:S02]  /*e450*/  SEL R6, R247.reuse, R74, !P1 ;  /* 0x0000004af7067207 */ /* 0x042fe40004800000 */
[----:B------:R-:W-:-:S03]  /*e460*/  SEL R9, R247, R76, !P1 ;  /* 0x0000004cf7097207 */ /* 0x000fc60004800000 */
[----:B------:R1:W-:Y:S04]  /*e470*/  STL [R1+0x9c], R6 ;  /* 0x00009c0601007387 */ /* 0x0003e80000100800 */
[----:B------:R2:W-:Y:S01]  /*e480*/  STL [R1+0xb0], R15 ;  /* 0x0000b00f01007387 */ /* 0x0005e20000100800 */
[----:B-1----:R-:W-:-:S03]  /*e490*/  SEL R6, R247, R77, !P1 ;  /* 0x0000004df7067207 */ /* 0x002fc60004800000 */
[----:B------:R-:W-:Y:S04]  /*e4a0*/  STL [R1+0xa8], R9 ;  /* 0x0000a80901007387 */ /* 0x000fe80000100800 */
[----:B------:R1:W-:Y:S01]  /*e4b0*/  STL [R1+0xa0], R6 ;  /* 0x0000a00601007387 */ /* 0x0003e20000100800 */
[C---:B------:R-:W-:Y:S02]  /*e4c0*/  SEL R16, R247.reuse, R23, !P1 ;  /* 0x00000017f7107207 */ /* 0x040fe40004800000 */
[C---:B------:R-:W-:Y:S02]  /*e4d0*/  SEL R23, R247.reuse, R83, !P1 ;  /* 0x00000053f7177207 */ /* 0x040fe40004800000 */
[C---:B--2---:R-:W-:Y:S02]  /*e4e0*/  SEL R15, R247.reuse, R84, !P1 ;  /* 0x00000054f70f7207 */ /* 0x044fe40004800000 */
[----:B-1----:R-:W-:-:S05]  /*e4f0*/  SEL R6, R247, R82, !P1 ;  /* 0x00000052f7067207 */ /* 0x002fca0004800000 */
        /* <DEDUP_REMOVED lines=35> */
[----:B------:R1:W-:Y:S01]  /*e730*/  STL [R1+0x48], R15 ;  /* 0x0000480f01007387 */ /* 0x0003e20000100800 */
[----:B--2---:R-:W-:-:S03]  /*e740*/  SEL R23, R247, R122, !P1 ;  /* 0x0000007af7177207 */ /* 0x004fc60004800000 */
[----:B------:R2:W-:Y:S01]  /*e750*/  STL [R1+0x44], R6 ;  /* 0x0000440601007387 */ /* 0x0005e20000100800 */
[----:B-1----:R-:W-:-:S03]  /*e760*/  SEL R15, R247, R123, !P1 ;  /* 0x0000007bf70f7207 */ /* 0x002fc60004800000 */
[----:B------:R-:W-:Y:S01]  /*e770*/  STL [R1+0x3c], R23 ;  /* 0x00003c1701007387 */ /* 0x000fe20000100800 */
[----:B--2---:R-:W-:-:S03]  /*e780*/  SEL R6, R247, R124, !P1 ;  /* 0x0000007cf7067207 */ /* 0x004fc60004800000 */
[----:B------:R1:W-:Y:S04]  /*e790*/  STL [R1+0x38], R15 ;  /* 0x0000380f01007387 */ /* 0x0003e80000100800 */
[----:B------:R2:W-:Y:S01]  /*e7a0*/  STL [R1+0x34], R6 ;  /* 0x0000340601007387 */ /* 0x0005e20000100800 */
[----:B------:R-:W-:Y:S01]  /*e7b0*/  @!P0 IMAD.MOV R248, RZ, RZ, -R248 ;  /* 0x000000fffff88224 */ /* 0x000fe200078e0af8 */
[C---:B------:R-:W-:Y:S01]  /*e7c0*/  SEL R20, R247.reuse, R32, !P1 ;  /* 0x00000020f7147207 */ /* 0x040fe20004800000 */
[----:B------:R-:W-:Y:S01]  /*e7d0*/  @!P5 IMAD.MOV R249, RZ, RZ, -R249 ;  /* 0x000000fffff9d224 */ /* 0x000fe200078e0af9 */
[C---:B------:R-:W-:Y:S02]  /*e7e0*/  SEL R12, R247.reuse, R39, !P1 ;  /* 0x00000027f70c7207 */ /* 0x040fe40004800000 */
        /* <DEDUP_REMOVED lines=159> */
[C---:B-1----:R-:W-:Y:S02]  /*f1e0*/  SEL R15, R247.reuse, R0, !P1 ;  /* 0x00000000f70f7207 */ /* 0x042fe40004800000 */
[C---:B------:R-:W-:Y:S01]  /*f1f0*/  SEL R248, R247.reuse, R248, !P1 ;  /* 0x000000f8f7f87207 */ /* 0x040fe20004800000 */
[----:B--2---:R-:W2:Y:S01]  /*f200*/  LDL.LU R6, [R1+0x134] ;  /* 0x0001340001067983 */ /* 0x004ea20000300800 */
[----:B------:R-:W-:Y:S01]  /*f210*/  ULDC UR26, c[0x0][0x240] ;  /* 0x00009000001a7ab9 */ /* 0x000fe20000000800 */
[----:B------:R-:W-:Y:S01]  /*f220*/  ULDC UR57, c[0x0][0x240] ;  /* 0x0000900000397ab9 */ /* 0x000fe20000000800 */
[----:B------:R-:W-:Y:S01]  /*f230*/  ULDC.64 UR4, c[0x0][0x218] ;  /* 0x0000860000047ab9 */ /* 0x000fe20000000a00 */
[----:B------:R1:W-:Y:S01]  /*f240*/  STL.64 [R1+0x11b0], R4 ;  /* 0x0011b00401007387 */ /* 0x0003e20000100a00 */
[----:B------:R-:W-:Y:S01]  /*f250*/  ULDC UR58, c[0x0][0x240] ;  /* 0x00009000003a7ab9 */ /* 0x000fe20000000800 */
[----:B------:R-:W-:Y:S01]  /*f260*/  ULDC UR59, c[0x0][0x240] ;  /* 0x00009000003b7ab9 */ /* 0x000fe20000000800 */
[----:B------:R-:W-:Y:S01]  /*f270*/  ULDC UR60, c[0x0][0x240] ;  /* 0x00009000003c7ab9 */ /* 0x000fe20000000800 */
[----:B---3--:R3:W-:Y:S01]  /*f280*/  STL.64 [R1+0x11a8], R2 ;  /* 0x0011a80201007387 */ /* 0x0087e20000100a00 */
[----:B------:R-:W-:Y:S01]  /*f290*/  ULDC UR38, c[0x0][0x240] ;  /* 0x0000900000267ab9 */ /* 0x000fe20000000800 */
[----:B------:R-:W-:Y:S01]  /*f2a0*/  ULDC UR61, c[0x0][0x240] ;  /* 0x00009000003d7ab9 */ /* 0x000fe20000000800 */
[----:B------:R-:W-:Y:S01]  /*f2b0*/  ULDC UR11, c[0x0][0x240] ;  /* 0x00009000000b7ab9 */ /* 0x000fe20000000800 */
[----:B------:R-:W4:Y:S01]  /*f2c0*/  LDL.LU R65, [R1+0x30] ;  /* 0x0000300001417983 */ /* 0x000f220000300800 */
[----:B------:R-:W-:Y:S01]  /*f2d0*/  ULDC UR20, c[0x0][0x240] ;  /* 0x0000900000147ab9 */ /* 0x000fe20000000800 */
[----:B------:R-:W-:Y:S01]  /*f2e0*/  ULDC UR37, c[0x0][0x240] ;  /* 0x0000900000257ab9 */ /* 0x000fe20000000800 */
[----:B------:R-:W-:Y:S01]  /*f2f0*/  ULDC UR22, c[0x0][0x240] ;  /* 0x0000900000167ab9 */ /* 0x000fe20000000800 */
[----:B------:R-:W3:Y:S01]  /*f300*/  LDL.LU R48, [R1+0x2c] ;  /* 0x00002c0001307983 */ /* 0x000ee20000300800 */
[----:B------:R-:W-:Y:S01]  /*f310*/  ULDC UR23, c[0x0][0x240] ;  /* 0x0000900000177ab9 */ /* 0x000fe20000000800 */
[----:B------:R-:W-:Y:S01]  /*f320*/  ULDC UR27, c[0x0][0x240] ;  /* 0x00009000001b7ab9 */ /* 0x000fe20000000800 */
[----:B------:R-:W-:Y:S01]  /*f330*/  ULDC UR36, c[0x0][0x240] ;  /* 0x0000900000247ab9 */ /* 0x000fe20000000800 */
[----:B------:R-:W3:Y:S01]  /*f340*/  LDL.LU R25, [R1+0x28] ;  /* 0x0000280001197983 */ /* 0x000ee20000300800 */
        /* <DEDUP_REMOVED lines=39> */
[----:B------:R-:W1:Y:S01]  /*f5c0*/  LDL.LU R42, [R1] ;  /* 0x00000000012a7983 */ /* 0x000e620000300800 */
[----:B------:R-:W-:Y:S01]  /*f5d0*/  ULDC UR46, c[0x0][0x240] ;  /* 0x00009000002e7ab9 */ /* 0x000fe20000000800 */
[----:B------:R-:W-:Y:S01]  /*f5e0*/  ULDC UR45, c[0x0][0x240] ;  /* 0x00009000002d7ab9 */ /* 0x000fe20000000800 */
[----:B------:R-:W-:Y:S01]  /*f5f0*/  ULDC UR43, c[0x0][0x240] ;  /* 0x00009000002b7ab9 */ /* 0x000fe20000000800 */
[----:B------:R-:W-:Y:S01]  /*f600*/  ULDC UR40, c[0x0][0x240] ;  /* 0x0000900000287ab9 */ /* 0x000fe20000000800 */
[C---:B------:R-:W-:Y:S01]  /*f610*/  SEL R24, R247.reuse, R249, !P1 ;  /* 0x000000f9f7187207 */ /* 0x040fe20004800000 */
[----:B------:R-:W-:Y:S01]  /*f620*/  ULDC UR49, c[0x0][0x240] ;  /* 0x0000900000317ab9 */ /* 0x000fe20000000800 */
[C---:B------:R-:W-:Y:S01]  /*f630*/  SEL R250, R247.reuse, R250, !P1 ;  /* 0x000000faf7fa7207 */ /* 0x040fe20004800000 */
[----:B------:R-:W-:Y:S01]  /*f640*/  ULDC UR47, c[0x0][0x240] ;  /* 0x00009000002f7ab9 */ /* 0x000fe20000000800 */
[----:B------:R-:W-:Y:S01]  /*f650*/  SEL R251, R247, R251, !P1 ;  /* 0x000000fbf7fb7207 */ /* 0x000fe20004800000 */
[----:B------:R-:W-:Y:S01]  /*f660*/  ULDC UR50, c[0x0][0x240] ;  /* 0x0000900000327ab9 */ /* 0x000fe20000000800 */
[----:B------:R-:W-:Y:S01]  /*f670*/  ULDC UR16, c[0x0][0x240] ;  /* 0x0000900000107ab9 */ /* 0x000fe20000000800 */
[----:B------:R-:W-:Y:S01]  /*f680*/  ULDC UR48, c[0x0][0x240] ;  /* 0x0000900000307ab9 */ /* 0x000fe20000000800 */
[----:B------:R-:W-:Y:S01]  /*f690*/  ULDC UR19, c[0x0][0x240] ;  /* 0x0000900000137ab9 */ /* 0x000fe20000000800 */
[----:B------:R-:W-:Y:S01]  /*f6a0*/  ULDC UR18, c[0x0][0x240] ;  /* 0x0000900000127ab9 */ /* 0x000fe20000000800 */
[----:B------:R-:W-:Y:S01]  /*f6b0*/  ULDC UR25, c[0x0][0x240] ;  /* 0x0000900000197ab9 */ /* 0x000fe20000000800 */
[----:B--2---:R-:W-:Y:S01]  /*f6c0*/  LEA R0, P0, R6, UR4, 0x2 ;  /* 0x0000000406007c11 */ /* 0x004fe2000f8010ff */
[----:B----4-:R-:W-:-:S03]  /*f6d0*/  IMAD R201, R64, UR26, RZ ;  /* 0x0000001a40c97c24 */ /* 0x010fc6000f8e02ff */
[----:B------:R-:W-:Y:S01]  /*f6e0*/  LEA.HI.X.SX32 R6, R6, UR5, 0x2, P0 ;  /* 0x0000000506067c11 */ /* 0x000fe200080f16ff */
[----:B------:R-:W-:Y:S01]  /*f6f0*/  IMAD R76, R65, UR26, RZ ;  /* 0x0000001a414c7c24 */ /* 0x000fe2000f8e02ff */
[----:B------:R-:W-:Y:S01]  /*f700*/  ULDC UR5, c[0x0][0x240] ;  /* 0x0000900000057ab9 */ /* 0x000fe20000000800 */
[----:B---3--:R-:W-:Y:S01]  /*f710*/  IMAD R200, R44, UR26, RZ ;  /* 0x0000001a2cc87c24 */ /* 0x008fe2000f8e02ff */
[----:B------:R-:W-:Y:S01]  /*f720*/  SEL R247, R247, R252, !P1 ;  /* 0x000000fcf7f77207 */ /* 0x000fe20004800000 */
[----:B-1----:R-:W-:-:S03]  /*f730*/  IMAD R5, R42, UR26, RZ ;  /* 0x0000001a2a057c24 */ /* 0x002fc6000f8e02ff */
[----:B------:R-:W-:Y:S04]  /*f740*/  STL.64 [R1+0x11b8], R200 ;  /* 0x0011b8c801007387 */ /* 0x000fe80000100a00 */
[----:B------:R-:W2:Y:S01]  /*f750*/  LDL.LU R42, [R1+0x40] ;  /* 0x00004000012a7983 */ /* 0x000ea20000300800 */
[----:B------:R-:W-:Y:S01]  /*f760*/  IMAD R65, R16, UR58, RZ ;  /* 0x0000003a10417c24 */ /* 0x000fe2000f8e02ff */
[----:B------:R-:W-:Y:S01]  /*f770*/  ULDC UR58, c[0x0][0x240] ;  /* 0x00009000003a7ab9 */ /* 0x000fe20000000800 */
        /* <DEDUP_REMOVED lines=10> */
[----:B--2---:R-:W-:Y:S01]  /*f820*/  IMAD R64, R42, UR57, RZ ;  /* 0x000000392a407c24 */ /* 0x004fe2000f8e02ff */
[----:B------:R-:W-:Y:S01]  /*f830*/  ULDC UR57, c[0x0][0x240] ;  /* 0x0000900000397ab9 */ /* 0x000fe20000000800 */
[----:B------:R-:W2:Y:S01]  /*f840*/  LDL.LU R42, [R1+0x84] ;  /* 0x00008400012a7983 */ /* 0x000ea20000300800 */
[----:B------:R-:W-:-:S02]  /*f850*/  IMAD R48, R48, UR26, RZ ;  /* 0x0000001a30307c24 */ /* 0x000fc4000f8e02ff */
[----:B------:R-:W-:Y:S02]  /*f860*/  IMAD R25, R25, UR26, RZ ;  /* 0x0000001a19197c24 */ /* 0x000fe4000f8e02ff */
[----:B------:R-:W-:Y:S02]  /*f870*/  IMAD R2, R60, UR26, RZ ;  /* 0x0000001a3c027c24 */ /* 0x000fe4000f8e02ff */
[----:B------:R-:W-:Y:S02]  /*f880*/  IMAD R4, R58, UR26, RZ ;  /* 0x0000001a3a047c24 */ /* 0x000fe4000f8e02ff */
[----:B------:R-:W-:Y:S02]  /*f890*/  IMAD R238, R51, UR26, RZ ;  /* 0x0000001a33ee7c24 */ /* 0x000fe4000f8e02ff */
[----:B------:R-:W-:Y:S02]  /*f8a0*/  IMAD R233, R50, UR26, RZ ;  /* 0x0000001a32e97c24 */ /* 0x000fe4000f8e02ff */
[----:B------:R-:W-:-:S02]  /*f8b0*/  IMAD R77, R49, UR26, RZ ;  /* 0x0000001a314d7c24 */ /* 0x000fc4000f8e02ff */
[----:B------:R-:W-:Y:S02]  /*f8c0*/  IMAD R47, R47, UR26, RZ ;  /* 0x0000001a2f2f7c24 */ /* 0x000fe4000f8e02ff */
[----:B------:R-:W-:Y:S02]  /*f8d0*/  IMAD R23, R23, UR26, RZ ;  /* 0x0000001a17177c24 */ /* 0x000fe4000f8e02ff */
[----:B------:R-:W-:Y:S01]  /*f8e0*/  IMAD R3, R11, UR26, RZ ;  /* 0x0000001a0b037c24 */ /* 0x000fe2000f8e02ff */
[----:B------:R-:W-:Y:S01]  /*f8f0*/  ULDC UR26, c[0x0][0x240] ;  /* 0x00009000001a7ab9 */ /* 0x000fe20000000800 */
[----:B------:R-:W-:Y:S02]  /*f900*/  IMAD R103, R103, UR11, RZ ;  /* 0x0000000b67677c24 */ /* 0x000fe4000f8e02ff */
[----:B------:R-:W-:Y:S01]  /*f910*/  IMAD R102, R175, UR20, RZ ;  /* 0x00000014af667c24 */ /* 0x000fe2000f8e02ff */
[----:B------:R-:W-:Y:S01]  /*f920*/  STL.64 [R1+0x1268], R64 ;  /* 0x0012684001007387 */ /* 0x000fe20000100a00 */
[----:B------:R-:W-:Y:S01]  /*f930*/  IMAD R100, R94, UR37, RZ ;  /* 0x000000255e647c24 */ /* 0x000fe2000f8e02ff */
[----:B------:R-:W-:Y:S01]  /*f940*/  ULDC UR37, c[0x0][0x240] ;  /* 0x0000900000257ab9 */ /* 0x000fe20000000800 */
[----:B------:R-:W-:-:S02]  /*f950*/  IMAD R106, R106, UR22, RZ ;  /* 0x000000166a6a7c24 */ /* 0x000fc4000f8e02ff */
[----:B------:R-:W-:Y:S01]  /*f960*/  IMAD R107, R107, UR23, RZ ;  /* 0x000000176b6b7c24 */ /* 0x000fe2000f8e02ff */
[----:B------:R1:W-:Y:S01]  /*f970*/  STL.64 [R1+0x1258], R66 ;  /* 0x0012584201007387 */ /* 0x0003e20000100a00 */
[----:B------:R-:W-:Y:S01]  /*f980*/  IMAD R80, R14, UR27, RZ ;  /* 0x0000001b0e507c24 */ /* 0x000fe2000f8e02ff */
[----:B------:R-:W-:Y:S01]  /*f990*/  ULDC UR27, c[0x0][0x240] ;  /* 0x00009000001b7ab9 */ /* 0x000fe20000000800 */
[----:B------:R-:W-:Y:S01]  /*f9a0*/  IMAD R98, R86, UR36, RZ ;  /* 0x0000002456627c24 */ /* 0x000fe2000f8e02ff */
[----:B------:R-:W-:Y:S01]  /*f9b0*/  ULDC UR11, c[0x0][0x240] ;  /* 0x00009000000b7ab9 */ /* 0x000fe20000000800 */
[----:B------:R-:W-:Y:S01]  /*f9c0*/  IMAD R95, R95, UR10, RZ ;  /* 0x0000000a5f5f7c24 */ /* 0x000fe2000f8e02ff */
[----:B------:R-:W-:Y:S01]  /*f9d0*/  ULDC UR20, c[0x0][0x240] ;  /* 0x0000900000147ab9 */ /* 0x000fe20000000800 */
[----:B------:R-:W-:Y:S01]  /*f9e0*/  IMAD R94, R207, UR24, RZ ;  /* 0x00000018cf5e7c24 */ /* 0x000fe2000f8e02ff */
[----:B------:R-:W-:Y:S01]  /*f9f0*/  STL.64 [R1+0x1250], R68 ;  /* 0x0012504401007387 */ /* 0x000fe20000100a00 */
        /* <DEDUP_REMOVED lines=17> */
[----:B------:R3:W-:Y:S01]  /*fb10*/  STL.64 [R1+0x1248], R86 ;  /* 0x0012485601007387 */ /* 0x0007e20000100a00 */
[----:B------:R-:W-:Y:S01]  /*fb20*/  ULDC UR30, c[0x0][0x240] ;  /* 0x00009000001e7ab9 */ /* 0x000fe20000000800 */
[----:B------:R-:W-:Y:S01]  /*fb30*/  IMAD R88, R54, UR32, RZ ;  /* 0x0000002036587c24 */ /* 0x000fe2000f8e02ff */
[----:B------:R-:W-:Y:S01]  /*fb40*/  ULDC UR32, c[0x0][0x240] ;  /* 0x0000900000207ab9 */ /* 0x000fe20000000800 */
[----:B------:R-:W-:Y:S01]  /*fb50*/  STL [R1+0x1270], R87 ;  /* 0x0012705701007387 */ /* 0x000fe20000100800 */
[----:B------:R-:W-:Y:S01]  /*fb60*/  IMAD R90, R62, UR33, RZ ;  /* 0x000000213e5a7c24 */ /* 0x000fe2000f8e02ff */
[----:B------:R-:W-:Y:S01]  /*fb70*/  ULDC UR33, c[0x0][0x240] ;  /* 0x0000900000217ab9 */ /* 0x000fe20000000800 */
[----:B------:R-:W-:Y:S01]  /*fb80*/  IMAD R92, R70, UR34, RZ ;  /* 0x00000022465c7c24 */ /* 0x000fe2000f8e02ff */
[----:B------:R-:W-:Y:S01]  /*fb90*/  STL.64 [R1+0x1260], R78 ;  /* 0x0012604e01007387 */ /* 0x000fe20000100a00 */
[----:B------:R-:W-:Y:S01]  /*fba0*/  ULDC UR34, c[0x0][0x240] ;  /* 0x0000900000227ab9 */ /* 0x000fe20000000800 */
[----:B------:R-:W-:Y:S01]  /*fbb0*/  IMAD R126, R126, UR41, RZ ;  /* 0x000000297e7e7c24 */ /* 0x000fe2000f8e02ff */
[----:B------:R-:W-:Y:S01]  /*fbc0*/  ULDC UR41, c[0x0][0x240] ;  /* 0x0000900000297ab9 */ /* 0x000fe20000000800 */
[----:B------:R-:W-:Y:S01]  /*fbd0*/  STL.64 [R1+0x1278], R72 ;  /* 0x0012784801007387 */ /* 0x000fe20000100a00 */
[----:B------:R-:W-:Y:S01]  /*fbe0*/  IMAD R134, R134, UR42, RZ ;  /* 0x0000002a86867c24 */ /* 0x000fe2000f8e02ff */
[----:B------:R-:W-:Y:S01]  /*fbf0*/  ULDC UR42, c[0x0][0x240] ;  /* 0x00009000002a7ab9 */ /* 0x000fe20000000800 */
[----:B------:R-:W-:Y:S01]  /*fc00*/  IMAD R52, R52, UR35, RZ ;  /* 0x0000002334347c24 */ /* 0x000fe2000f8e02ff */
[----:B------:R-:W-:Y:S01]  /*fc10*/  STL [R1+0x1298], R73 ;  /* 0x0012984901007387 */ /* 0x000fe20000100800 */
[----:B------:R-:W-:Y:S01]  /*fc20*/  IMAD R53, R53, UR36, RZ ;  /* 0x0000002435357c24 */ /* 0x000fe2000f8e02ff */
[----:B------:R-:W-:Y:S01]  /*fc30*/  ULDC UR9, c[0x0][0x240] ;  /* 0x0000900000097ab9 */ /* 0x000fe20000000800 */
[----:B------:R-:W-:Y:S01]  /*fc40*/  IMAD R109, R109, UR52, RZ ;  /* 0x000000346d6d7c24 */ /* 0x000fe2000f8e02ff */
[----:B------:R-:W4:Y:S01]  /*fc50*/  LDL.LU R44, [R1+0xc0] ;  /* 0x0000c000012c7983 */ /* 0x000f220000300800 */
        /* <DEDUP_REMOVED lines=50> */
[----:B-1----:R-:W-:Y:S01]  /*ff80*/  IMAD.MOV.U32 R66, RZ, RZ, R233 ;  /* 0x000000ffff427224 */ /* 0x002fe200078e00e9 */
[----:B------:R-:W-:Y:S01]  /*ff90*/  ULDC UR22, c[0x0][0x240] ;  /* 0x0000900000167ab9 */ /* 0x000fe20000000800 */
[----:B------:R-:W-:Y:S01]  /*ffa0*/  IMAD.MOV.U32 R64, RZ, RZ, R238 ;  /* 0x000000ffff407224 */ /* 0x000fe200078e00ee */
[----:B------:R-:W-:Y:S01]  /*ffb0*/  ULDC UR7, c[0x0][0x240] ;  /* 0x0000900000077ab9 */ /* 0x000fe20000000800 */
[----:B------:R-:W-:Y:S01]  /*ffc0*/  IMAD.MOV.U32 R67, RZ, RZ, R4 ;  /* 0x000000ffff437224 */ /* 0x000fe200078e0004 */
[----:B------:R-:W-:Y:S01]  /*ffd0*/  ULDC UR24, c[0x0][0x240] ;  /* 0x0000900000187ab9 */ /* 0x000fe20000000800 */
[----:B------:R-:W-:Y:S01]  /*ffe0*/  IMAD R153, R153, UR20, RZ ;  /* 0x0000001499997c24 */ /* 0x000fe2000f8e02ff */
[----:B------:R-:W-:Y:S01]  /*fff0*/  ULDC UR20, c[0x0][0x240] ;  /* 0x0000900000147ab9 */ /* 0x000fe20000000800 */
[----:B------:R-:W-:Y:S01]  /*10000*/  IMAD R121, R121, UR47, RZ ;  /* 0x0000002f79797c24 */ /* 0x000fe2000f8e02ff */
[----:B------:R-:W-:Y:S01]  /*10010*/  ULDC UR26, c[0x0][0x240] ;  /* 0x00009000001a7ab9 */ /* 0x000fe20000000800 */
[----:B------:R-:W-:Y:S01]  /*10020*/  IMAD R124, R124, UR50, RZ ;  /* 0x000000327c7c7c24 */ /* 0x000fe2000f8e02ff */
[----:B------:R-:W-:Y:S01]  /*10030*/  ULDC UR27, c[0x0][0x240] ;  /* 0x00009000001b7ab9 */ /* 0x000fe20000000800 */
[----:B--2---:R-:W-:-:S02]  /*10040*/  IMAD R60, R42, UR30, RZ ;  /* 0x0000001e2a3c7c24 */ /* 0x004fc4000f8e02ff */
[----:B------:R-:W-:Y:S01]  /*10050*/  IMAD R28, R28, UR8, RZ ;  /* 0x000000081c1c7c24 */ /* 0x000fe2000f8e02ff */
[----:B------:R-:W2:Y:S01]  /*10060*/  LDL.LU R42, [R1+0xb4] ;  /* 0x0000b400012a7983 */ /* 0x000ea20000300800 */
[----:B------:R-:W-:Y:S01]  /*10070*/  IMAD R49, R20, UR32, RZ ;  /* 0x0000002014317c24 */ /* 0x000fe2000f8e02ff */
[-C--:B---3--:R-:W-:Y:S01]  /*10080*/  LEA R86, P3, R76, R0.reuse, 0x2 ;  /* 0x000000004c567211 */ /* 0x088fe200078610ff */
[----:B------:R-:W-:Y:S01]  /*10090*/  IMAD R50, R40, UR33, RZ ;  /* 0x0000002128327c24 */ /* 0x000fe2000f8e02ff */
[----:B------:R-:W3:Y:S01]  /*100a0*/  LDL.LU R150, [R1+0xa4] ;  /* 0x0000a40001967983 */ /* 0x000ee20000300800 */
[----:B------:R-:W-:Y:S01]  /*100b0*/  IMAD R51, R17, UR34, RZ ;  /* 0x0000002211337c24 */ /* 0x000fe2000f8e02ff */
[----:B------:R-:W-:Y:S01]  /*100c0*/  ULDC UR33, c[0x0][0x240] ;  /* 0x0000900000217ab9 */ /* 0x000fe20000000800 */
[----:B------:R-:W-:Y:S01]  /*100d0*/  IMAD R54, R13, UR37, RZ ;  /* 0x000000250d367c24 */ /* 0x000fe2000f8e02ff */
[----:B------:R-:W2:Y:S01]  /*100e0*/  LDL.LU R142, [R1+0x98] ;  /* 0x00009800018e7983 */ /* 0x000ea20000300800 */
[----:B------:R-:W-:Y:S01]  /*100f0*/  IMAD R104, R104, UR41, RZ ;  /* 0x0000002968687c24 */ /* 0x000fe2000f8e02ff */
[----:B------:R-:W-:Y:S01]  /*10100*/  ULDC UR41, c[0x0][0x240] ;  /* 0x0000900000297ab9 */ /* 0x000fe20000000800 */
[----:B------:R-:W-:Y:S01]  /*10110*/  IMAD R112, R112, UR42, RZ ;  /* 0x0000002a70707c24 */ /* 0x000fe2000f8e02ff */
[----:B------:R1:W-:Y:S01]  /*10120*/  STL.64 [R1+0x1280], R48 ;  /* 0x0012803001007387 */ /* 0x0003e20000100a00 */
        /* <DEDUP_REMOVED lines=25> */
[----:B------:R-:W-:Y:S01]  /*102c0*/  LEA R94, P5, R85, R0, 0x2 ;  /* 0x00000000555e7211 */ /* 0x000fe200078a10ff */
        /* <DEDUP_REMOVED lines=21> */
[----:B------:R-:W2:Y:S01]  /*10420*/  LDL.LU R206, [R1+0xf0] ;  /* 0x0000f00001ce7983 */ /* 0x000ea20000300800 */
[----:B------:R-:W-:Y:S01]  /*10430*/  IMAD R41, R41, UR28, RZ ;  /* 0x0000001c29297c24 */ /* 0x000fe2000f8e02ff */
[----:B------:R-:W-:Y:S01]  /*10440*/  ULDC UR28, c[0x0][0x240] ;  /* 0x00009000001c7ab9 */ /* 0x000fe20000000800 */
[----:B------:R-:W-:Y:S01]  /*10450*/  IMAD R143, R143, UR16, RZ ;  /* 0x000000108f8f7c24 */ /* 0x000fe2000f8e02ff */
        /* <DEDUP_REMOVED lines=15> */
[----:B----4-:R-:W-:Y:S01]  /*10550*/  IMAD R44, R44, UR60, RZ ;  /* 0x0000003c2c2c7c24 */ /* 0x010fe2000f8e02ff */
[----:B------:R-:W4:Y:S01]  /*10560*/  LDL.LU R190, [R1+0xb8] ;  /* 0x0000b80001be7983 */ /* 0x000f220000300800 */
[----:B------:R-:W-:Y:S01]  /*10570*/  IMAD R27, R27, UR7, RZ ;  /* 0x000000071b1b7c24 */ /* 0x000fe2000f8e02ff */
[----:B------:R-:W-:Y:S01]  /*10580*/  ULDC UR32, c[0x0][0x240] ;  /* 0x0000900000207ab9 */ /* 0x000fe20000000800 */
[----:B------:R-:W-:Y:S01]  /*10590*/  IMAD R185, R185, UR24, RZ ;  /* 0x00000018b9b97c24 */ /* 0x000fe2000f8e02ff */
[----:B------:R-:W4:Y:S01]  /*105a0*/  LDL.LU R183, [R1+0xac] ;  /* 0x0000ac0001b77983 */ /* 0x000f220000300800 */
[----:B------:R-:W-:Y:S01]  /*105b0*/  IMAD R45, R45, UR26, RZ ;  /* 0x0000001a2d2d7c24 */ /* 0x000fe2000f8e02ff */
[----:B------:R-:W-:Y:S01]  /*105c0*/  ULDC UR57, c[0x0][0x240] ;  /* 0x0000900000397ab9 */ /* 0x000fe20000000800 */
[----:B------:R-:W-:Y:S01]  /*105d0*/  IMAD R43, R43, UR27, RZ ;  /* 0x0000001b2b2b7c24 */ /* 0x000fe2000f8e02ff */
[----:B------:R-:W4:Y:S01]  /*105e0*/  LDL.LU R182, [R1+0x9c] ;  /* 0x00009c0001b67983 */ /* 0x000f220000300800 */
[----:B------:R-:W-:Y:S01]  /*105f0*/  ULDC UR58, c[0x0][0x240] ;  /* 0x00009000003a7ab9 */ /* 0x000fe20000000800 */
[----:B------:R-:W-:Y:S01]  /*10600*/  ULDC UR8, c[0x0][0x240] ;  /* 0x0000900000087ab9 */ /* 0x000fe20000000800 */
[----:B------:R-:W-:Y:S01]  /*10610*/  ULDC UR11, c[0x0][0x240] ;  /* 0x00009000000b7ab9 */ /* 0x000fe20000000800 */
[----:B------:R-:W4:Y:S01]  /*10620*/  LDL.LU R174, [R1+0x88] ;  /* 0x0000880001ae7983 */ /* 0x000f220000300800 */
[----:B---3--:R-:W-:-:S03]  /*10630*/  IMAD R40, R150, UR5, RZ ;  /* 0x0000000596287c24 */ /* 0x008fc6000f8e02ff */
[----:B------:R-:W3:Y:S01]  /*10640*/  LDL.LU R167, [R1+0x74] ;  /* 0x0000740001a77983 */ /* 0x000ee20000300800 */
[----:B--2---:R-:W-:-:S03]  /*10650*/  IMAD R38, R142, UR6, RZ ;  /* 0x000000068e267c24 */ /* 0x004fc6000f8e02ff */
[----:B------:R-:W2:Y:S01]  /*10660*/  LDL.LU R166, [R1+0x64] ;  /* 0x0000640001a67983 */ /* 0x000ea20000300800 */
[----:B-1----:R-:W-:Y:S02]  /*10670*/  LEA R48, P4, R82, R0, 0x2 ;  /* 0x0000000052307211 */ /* 0x002fe400078810ff */
[----:B------:R-:W-:Y:S01]  /*10680*/  LEA.HI.X.SX32 R87, R76, R6, 0x2, P3 ;  /* 0x000000064c577211 */ /* 0x000fe200018f16ff */
[----:B------:R-:W2:Y:S01]  /*10690*/  LDL.LU R158, [R1+0x58] ;  /* 0x00005800019e7983 */ /* 0x000ea20000300800 */
[----:B------:R-:W-:Y:S01]  /*106a0*/  LEA R104, P6, R83, R0, 0x2 ;  /* 0x0000000053687211 */ /* 0x000fe200078c10ff */
[----:B------:R-:W-:Y:S01]  /*106b0*/  IMAD R161, R161, UR21, RZ ;  /* 0x00000015a1a17c24 */ /* 0x000fe2000f8e02ff */
[----:B------:R-:W-:Y:S01]  /*106c0*/  LEA.HI.X.SX32 R95, R85, R6, 0x2, P5 ;  /* 0x00000006555f7211 */ /* 0x000fe200028f16ff */
[----:B------:R-:W2:Y:S01]  /*106d0*/  LDL.LU R150, [R1+0x4c] ;  /* 0x00004c0001967983 */ /* 0x000ea20000300800 */
[----:B------:R-:W-:Y:S01]  /*106e0*/  IMAD.MOV.U32 R70, RZ, RZ, R66 ;  /* 0x000000ffff467224 */ /* 0x000fe200078e0042 */
[----:B------:R-:W-:Y:S01]  /*106f0*/  ULDC UR16, c[0x0][0x240] ;  /* 0x0000900000107ab9 */ /* 0x000fe20000000800 */
[----:B------:R-:W-:Y:S01]  /*10700*/  IMAD R42, R42, UR61, RZ ;  /* 0x0000003d2a2a7c24 */ /* 0x000fe2000f8e02ff */
[----:B------:R-:W2:Y:S01]  /*10710*/  LDL.LU R142, [R1+0x3c] ;  /* 0x00003c00018e7983 */ /* 0x000ea20000300800 */
[----:B------:R-:W-:Y:S01]  /*10720*/  ULDC UR29, c[0x0][0x240] ;  /* 0x00009000001d7ab9 */ /* 0x000fe20000000800 */
[----:B------:R-:W-:Y:S01]  /*10730*/  ULDC UR31, c[0x0][0x240] ;  /* 0x00009000001f7ab9 */ /* 0x000fe20000000800 */
[----:B------:R-:W-:Y:S01]  /*10740*/  ULDC UR52, c[0x0][0x240] ;  /* 0x0000900000347ab9 */ /* 0x000fe20000000800 */
[----:B------:R1:W-:Y:S01]  /*10750*/  STL.64 [R1+0x11c8], R28 ;  /* 0x0011c81c01007387 */ /* 0x0003e20000100a00 */
        /* <DEDUP_REMOVED lines=11> */
[----:B------:R-:W-:Y:S01]  /*10810*/  STL.64 [R1+0x1228], R34 ;  /* 0x0012282201007387 */ /* 0x000fe20000100a00 */
[----:B------:R-:W-:Y:S01]  /*10820*/  ULDC UR17, c[0x0][0x240] ;  /* 0x0000900000117ab9 */ /* 0x000fe20000000800 */
[----:B------:R-:W-:-:S02]  /*10830*/  IMAD R22, R206, UR33, RZ ;  /* 0x00000021ce167c24 */ /* 0x000fc4000f8e02ff */
        /* <DEDUP_REMOVED lines=9> */
[----:B------:R-:W-:Y:S01]  /*108d0*/  ULDC UR22, c[0x0][0x240] ;  /* 0x0000900000167ab9 */ /* 0x000fe20000000800 */
        /* <DEDUP_REMOVED lines=9> */
[----:B----4-:R-:W-:Y:S01]  /*10970*/  IMAD R17, R190, UR38, RZ ;  /* 0x00000026be117c24 */ /* 0x010fe2000f8e02ff */
        /* <DEDUP_REMOVED lines=14> */
[----:B---3--:R-:W-:Y:S01]  /*10a60*/  IMAD R12, R167, UR42, RZ ;  /* 0x0000002aa70c7c24 */ /* 0x008fe2000f8e02ff */
[----:B------:R-:W-:Y:S01]  /*10a70*/  ULDC UR42, c[0x0][0x240] ;  /* 0x00009000002a7ab9 */ /* 0x000fe20000000800 */
[----:B--2---:R-:W-:-:S02]  /*10a80*/  IMAD R13, R166, UR43, RZ ;  /* 0x0000002ba60d7c24 */ /* 0x004fc4000f8e02ff */
[----:B------:R-:W-:Y:S02]  /*10a90*/  IMAD R14, R158, UR44, RZ ;  /* 0x0000002c9e0e7c24 */ /* 0x000fe4000f8e02ff */
[----:B------:R-:W-:Y:S01]  /*10aa0*/  IMAD R9, R182, UR40, RZ ;  /* 0x00000028b6097c24 */ /* 0x000fe2000f8e02ff */
[----:B------:R-:W-:Y:S01]  /*10ab0*/  ULDC UR40, c[0x0][0x240] ;  /* 0x0000900000287ab9 */ /* 0x000fe20000000800 */
[----:B------:R-:W-:Y:S01]  /*10ac0*/  IMAD R15, R150, UR45, RZ ;  /* 0x0000002d960f7c24 */ /* 0x000fe2000f8e02ff */
[----:B------:R-:W-:Y:S01]  /*10ad0*/  ULDC UR45, c[0x0][0x240] ;  /* 0x00009000002d7ab9 */ /* 0x000fe20000000800 */
[----:B------:R-:W-:Y:S02]  /*10ae0*/  LEA R106, P3, R88, R0, 0x2 ;  /* 0x00000000586a7211 */ /* 0x000fe400078610ff */
[----:B------:R-:W-:Y:S01]  /*10af0*/  LEA.HI.X.SX32 R105, R83, R6, 0x2, P6 ;  /* 0x0000000653697211 */ /* 0x000fe200030f16ff */
[----:B------:R-:W-:Y:S01]  /*10b00*/  IMAD R16, R142, UR46, RZ ;  /* 0x0000002e8e107c24 */ /* 0x000fe2000f8e02ff */
[-C--:B-1----:R-:W-:Y:S01]  /*10b10*/  LEA R28, P2, R77, R0.reuse, 0x2 ;  /* 0x000000004d1c7211 */ /* 0x082fe200078410ff */
[----:B------:R-:W2:Y:S01]  /*10b20*/  LDL.LU R142, [R1+0x10c] ;  /* 0x00010c00018e7983 */ /* 0x000ea20000300800 */
[----:B------:R-:W-:Y:S01]  /*10b30*/  LEA R30, P1, R80, R0, 0x2 ;  /* 0x00000000501e7211 */ /* 0x000fe200078210ff */
[----:B------:R-:W-:Y:S01]  /*10b40*/  IMAD R32, R157, UR28, RZ ;  /* 0x0000001c9d207c24 */ /* 0x000fe2000f8e02ff */
[----:B------:R-:W-:Y:S01]  /*10b50*/  LEA.HI.X.SX32 R107, R88, R6, 0x2, P3 ;  /* 0x00000006586b7211 */ /* 0x000fe200018f16ff */
[----:B------:R-:W3:Y:S01]  /*10b60*/  LDL.LU R150, [R1+0x108] ;  /* 0x0001080001967983 */ /* 0x000ee20000300800 */
[----:B------:R-:W-:Y:S01]  /*10b70*/  LEA R56, P6, R100, R0, 0x2 ;  /* 0x0000000064387211 */ /* 0x000fe200078c10ff */
[----:B------:R-:W-:Y:S01]  /*10b80*/  IMAD.MOV.U32 R128, RZ, RZ, R67 ;  /* 0x000000ffff807224 */ /* 0x000fe200078e0043 */
[----:B------:R-:W-:Y:S01]  /*10b90*/  ULDC UR21, c[0x0][0x240] ;  /* 0x0000900000157ab9 */ /* 0x000fe20000000800 */
[----:B------:R-:W4:Y:S01]  /*10ba0*/  LDL.LU R158, [R1+0x100] ;  /* 0x00010000019e7983 */ /* 0x000f220000300800 */
[----:B------:R-:W-:Y:S01]  /*10bb0*/  IMAD R36, R36, UR16, RZ ;  /* 0x0000001024247c24 */ /* 0x000fe2000f8e02ff */
[-C--:B------:R-:W-:Y:S01]  /*10bc0*/  LEA.HI.X.SX32 R29, R77, R6.reuse, 0x2, P2 ;  /* 0x000000064d1d7211 */ /* 0x080fe200010f16ff */
[----:B------:R-:W-:Y:S01]  /*10bd0*/  IMAD.MOV.U32 R76, RZ, RZ, R28 ;  /* 0x000000ffff4c7224 */ /* 0x000fe200078e001c */
[----:B------:R-:W4:Y:S01]  /*10be0*/  LDL.LU R166, [R1+0xf8] ;  /* 0x0000f80001a67983 */ /* 0x000f220000300800 */
[----:B------:R-:W-:Y:S01]  /*10bf0*/  LEA.HI.X.SX32 R31, R80, R6, 0x2, P1 ;  /* 0x00000006501f7211 */ /* 0x000fe200008f16ff */
[----:B------:R-:W-:Y:S01]  /*10c00*/  ULDC UR16, c[0x0][0x240] ;  /* 0x0000900000107ab9 */ /* 0x000fe20000000800 */
[----:B------:R-:W-:Y:S01]  /*10c10*/  IMAD R145, R145, UR19, RZ ;  /* 0x0000001391917c24 */ /* 0x000fe2000f8e02ff */
[----:B------:R-:W4:Y:S01]  /*10c20*/  LDL.LU R167, [R1+0xf4] ;  /* 0x0000f40001a77983 */ /* 0x000f220000300800 */
[-C--:B------:R-:W-:Y:S01]  /*10c30*/  LEA R50, P2, R90, R0.reuse, 0x2 ;  /* 0x000000005a327211 */ /* 0x080fe200078410ff */
[----:B------:R-:W-:Y:S01]  /*10c40*/  IMAD R155, R155, UR23, RZ ;  /* 0x000000179b9b7c24 */ /* 0x000fe2000f8e02ff */
[----:B------:R-:W-:Y:S01]  /*10c50*/  LEA R60, P1, R92, R0, 0x2 ;  /* 0x000000005c3c7211 */ /* 0x000fe200078210ff */
[----:B------:R-:W4:Y:S01]  /*10c60*/  LDL.LU R174, [R1+0xe0] ;  /* 0x0000e00001ae7983 */ /* 0x000f220000300800 */
[----:B------:R-:W-:Y:S01]  /*10c70*/  LEA.HI.X.SX32 R51, R90, R6, 0x2, P2 ;  /* 0x000000065a337211 */ /* 0x000fe200010f16ff */
[--C-:B------:R-:W-:Y:S01]  /*10c80*/  IMAD.MOV.U32 R80, RZ, RZ, R48.reuse ;  /* 0x000000ffff507224 */ /* 0x100fe200078e0030 */
[----:B------:R-:W-:Y:S01]  /*10c90*/  LEA R54, P3, R110, R0, 0x2 ;  /* 0x000000006e367211 */ /* 0x000fe200078610ff */
[----:B------:R-:W2:Y:S01]  /*10ca0*/  LDL.LU R206, [R1+0xcc] ;  /* 0x0000cc0001ce7983 */ /* 0x000ea20000300800 */
[----:B------:R-:W-:Y:S01]  /*10cb0*/  IMAD.MOV.U32 R83, RZ, RZ, R31 ;  /* 0x000000ffff537224 */ /* 0x000fe200078e001f */
[-C--:B------:R-:W-:Y:S01]  /*10cc0*/  LEA.HI.X.SX32 R57, R100, R6.reuse, 0x2, P6 ;  /* 0x0000000664397211 */ /* 0x080fe200030f16ff */
[----:B------:R-:W-:Y:S01]  /*10cd0*/  ULDC UR19, c[0x0][0x240] ;  /* 0x0000900000137ab9 */ /* 0x000fe20000000800 */
[----:B------:R-:W4:Y:S01]  /*10ce0*/  LDL.LU R182, [R1+0xb0] ;  /* 0x0000b00001b67983 */ /* 0x000f220000300800 */
[----:B------:R-:W-:Y:S01]  /*10cf0*/  MOV R77, R29 ;  /* 0x0000001d004d7202 */ /* 0x000fe20000000f00 */
[----:B------:R-:W-:Y:S01]  /*10d00*/  ULDC UR23, c[0x0][0x240] ;  /* 0x0000900000177ab9 */ /* 0x000fe20000000800 */
[----:B------:R-:W-:Y:S01]  /*10d10*/  IMAD R147, R147, UR22, RZ ;  /* 0x0000001693937c24 */ /* 0x000fe2000f8e02ff */
        /* <DEDUP_REMOVED lines=8> */
[----:B------:R-:W3:Y:S01]  /*10da0*/  LDL.LU R191, [R1+0x70] ;  /* 0x0000700001bf7983 */ /* 0x000ee20000300800 */
        /* <DEDUP_REMOVED lines=28> */
[----:B------:R-:W-:Y:S01]  /*10f70*/  ULDC UR43, c[0x0][0x240] ;  /* 0x00009000002b7ab9 */ /* 0x000fe20000000800 */
[----:B------:R-:W-:Y:S01]  /*10f80*/  ULDC UR57, c[0x0][0x240] ;  /* 0x0000900000397ab9 */ /* 0x000fe20000000800 */
[----:B--2---:R-:W-:Y:S01]  /*10f90*/  IMAD R175, R206, UR12, RZ ;  /* 0x0000000cceaf7c24 */ /* 0x004fe2000f8e02ff */
[-C--:B------:R-:W-:Y:S01]  /*10fa0*/  LEA.HI.X.SX32 R61, R92, R6.reuse, 0x2, P1 ;  /* 0x000000065c3d7211 */ /* 0x080fe200008f16ff */
[----:B------:R-:W2:Y:S01]  /*10fb0*/  LDL.LU R206, [R1+0x128] ;  /* 0x0001280001ce7983 */ /* 0x000ea20000300800 */
[----:B------:R-:W-:Y:S01]  /*10fc0*/  IMAD.MOV.U32 R80, RZ, RZ, R48 ;  /* 0x000000ffff507224 */ /* 0x000fe200078e0030 */
[----:B------:R-:W-:Y:S01]  /*10fd0*/  LEA.HI.X.SX32 R55, R110, R6, 0x2, P3 ;  /* 0x000000066e377211 */ /* 0x000fe200018f16ff */
[----:B------:R-:W-:Y:S01]  /*10fe0*/  IMAD.MOV.U32 R90, RZ, RZ, R128 ;  /* 0x000000ffff5a7224 */ /* 0x000fe200078e0080 */
[----:B------:R-:W2:Y:S01]  /*10ff0*/  LDL.LU R249, [R1+0x120] ;  /* 0x0001200001f97983 */ /* 0x000ea20000300800 */
[-C--:B------:R-:W-:Y:S01]  /*11000*/  LEA R112, P6, R115, R0.reuse, 0x2 ;  /* 0x0000000073707211 */ /* 0x080fe200078c10ff */
[----:B------:R-:W-:Y:S01]  /*11010*/  IMAD R139, R139, UR21, RZ ;  /* 0x000000158b8b7c24 */ /* 0x000fe2000f8e02ff */
[----:B------:R-:W-:Y:S01]  /*11020*/  LEA R66, P1, R126, R0, 0x2 ;  /* 0x000000007e427211 */ /* 0x000fe200078210ff */
[----:B------:R-:W2:Y:S01]  /*11030*/  LDL.LU R246, [R1+0x11c] ;  /* 0x00011c0001f67983 */ /* 0x000ea20000300800 */
[----:B------:R-:W-:Y:S01]  /*11040*/  ULDC UR22, c[0x0][0x240] ;  /* 0x0000900000167ab9 */ /* 0x000fe20000000800 */
[----:B------:R-:W-:Y:S01]  /*11050*/  ULDC UR48, c[0x0][0x240] ;  /* 0x0000900000307ab9 */ /* 0x000fe20000000800 */
[----:B------:R-:W-:Y:S01]  /*11060*/  IMAD R130, R130, UR47, RZ ;  /* 0x0000002f82827c24 */ /* 0x000fe2000f8e02ff */
[----:B------:R-:W2:Y:S01]  /*11070*/  LDL.LU R209, [R1+0x114] ;  /* 0x0001140001d17983 */ /* 0x000ea20000300800 */
[----:B------:R-:W-:Y:S01]  /*11080*/  IMAD R154, R154, UR50, RZ ;  /* 0x000000329a9a7c24 */ /* 0x000fe2000f8e02ff */
[----:B------:R-:W-:Y:S01]  /*11090*/  ULDC UR18, c[0x0][0x240] ;  /* 0x0000900000127ab9 */ /* 0x000fe20000000800 */
[----:B---3--:R-:W-:Y:S01]  /*110a0*/  IMAD R191, R191, UR16, RZ ;  /* 0x00000010bfbf7c24 */ /* 0x008fe2000f8e02ff */
[----:B------:R-:W3:Y:S01]  /*110b0*/  LDL.LU R214, [R1+0x104] ;  /* 0x0001040001d67983 */ /* 0x000ee20000300800 */
[----:B------:R-:W-:Y:S01]  /*110c0*/  IMAD R162, R162, UR51, RZ ;  /* 0x00000033a2a27c24 */ /* 0x000fe2000f8e02ff */
[----:B------:R-:W-:Y:S01]  /*110d0*/  ULDC UR25, c[0x0][0x240] ;  /* 0x0000900000197ab9 */ /* 0x000fe20000000800 */
[----:B------:R-:W-:Y:S01]  /*110e0*/  IMAD R242, R242, UR61, RZ ;  /* 0x0000003df2f27c24 */ /* 0x000fe2000f8e02ff */
[----:B------:R-:W3:Y:S01]  /*110f0*/  LDL.LU R215, [R1+0xec] ;  /* 0x0000ec0001d77983 */ /* 0x000ee20000300800 */
[----:B------:R-:W-:Y:S01]  /*11100*/  IMAD R142, R142, UR6, RZ ;  /* 0x000000068e8e7c24 */ /* 0x000fe2000f8e02ff */
[----:B------:R-:W-:Y:S01]  /*11110*/  ULDC UR29, c[0x0][0x240] ;  /* 0x00009000001d7ab9 */ /* 0x000fe20000000800 */
[----:B------:R-:W-:Y:S01]  /*11120*/  IMAD R150, R150, UR7, RZ ;  /* 0x0000000796967c24 */ /* 0x000fe2000f8e02ff */
[----:B------:R-:W3:Y:S01]  /*11130*/  LDL.LU R241, [R1+0xdc] ;  /* 0x0000dc0001f17983 */ /* 0x000ee20000300800 */
[----:B----4-:R-:W-:Y:S01]  /*11140*/  IMAD R158, R158, UR8, RZ ;  /* 0x000000089e9e7c24 */ /* 0x010fe2000f8e02ff */
        /* <DEDUP_REMOVED lines=31> */
[----:B------:R-:W-:Y:S01]  /*11340*/  IMAD R180, R180, UR57, RZ ;  /* 0x00000039b4b47c24 */ /* 0x000fe2000f8e02ff */
[----:B------:R-:W-:Y:S01]  /*11350*/  ULDC UR12, c[0x0][0x240] ;  /* 0x00009000000c7ab9 */ /* 0x000fe20000000800 */
[----:B------:R-:W-:Y:S01]  /*11360*/  ULDC UR24, c[0x0][0x240] ;  /* 0x0000900000187ab9 */ /* 0x000fe20000000800 */
[----:B------:R-:W4:Y:S01]  /*11370*/  LDL.LU R233, [R1+0x12c] ;  /* 0x00012c0001e97983 */ /* 0x000f220000300800 */
[----:B------:R-:W-:Y:S01]  /*11380*/  ULDC UR26, c[0x0][0x240] ;  /* 0x00009000001a7ab9 */ /* 0x000fe20000000800 */
[----:B------:R-:W-:Y:S01]  /*11390*/  ULDC UR27, c[0x0][0x240] ;  /* 0x00009000001b7ab9 */ /* 0x000fe20000000800 */
[----:B--2---:R-:W-:Y:S01]  /*113a0*/  IMAD R207, R249, UR37, RZ ;  /* 0x00000025f9cf7c24 */ /* 0x004fe2000f8e02ff */
[----:B------:R-:W2:Y:S01]  /*113b0*/  LDL.LU R238, [R1+0x124] ;  /* 0x0001240001ee7983 */ /* 0x000ea20000300800 */
[-C--:B------:R-:W-:Y:S01]  /*113c0*/  LEA.HI.X.SX32 R67, R126, R6.reuse, 0x2, P1 ;  /* 0x000000067e437211 */ /* 0x080fe200008f16ff */
[----:B------:R-:W-:Y:S01]  /*113d0*/  ULDC UR16, c[0x0][0x240] ;  /* 0x0000900000107ab9 */ /* 0x000fe20000000800 */
[----:B------:R-:W-:Y:S01]  /*113e0*/  IMAD R208, R246, UR38, RZ ;  /* 0x00000026f6d07c24 */ /* 0x000fe2000f8e02ff */
[----:B------:R-:W-:Y:S01]  /*113f0*/  LEA.HI.X.SX32 R113, R115, R6, 0x2, P6 ;  /* 0x0000000673717211 */ /* 0x000fe200030f16ff */
[----:B------:R-:W-:Y:S01]  /*11400*/  ULDC UR19, c[0x0][0x240] ;  /* 0x0000900000137ab9 */ /* 0x000fe20000000800 */
[-C--:B------:R-:W-:Y:S01]  /*11410*/  LEA R62, P3, R117, R0.reuse, 0x2 ;  /* 0x00000000753e7211 */ /* 0x080fe200078610ff */
[----:B------:R-:W-:Y:S01]  /*11420*/  ULDC UR21, c[0x0][0x240] ;  /* 0x0000900000157ab9 */ /* 0x000fe20000000800 */
[----:B------:R-:W-:Y:S01]  /*11430*/  IMAD R138, R138, UR48, RZ ;  /* 0x000000308a8a7c24 */ /* 0x000fe2000f8e02ff */
[----:B------:R-:W-:Y:S01]  /*11440*/  ULDC UR51, c[0x0][0x240] ;  /* 0x0000900000337ab9 */ /* 0x000fe20000000800 */
[----:B------:R-:W-:Y:S01]  /*11450*/  IMAD R206, R206, UR36, RZ ;  /* 0x00000024cece7c24 */ /* 0x000fe2000f8e02ff */
[----:B------:R-:W-:Y:S01]  /*11460*/  ULDC UR8, c[0x0][0x240] ;  /* 0x0000900000087ab9 */ /* 0x000fe20000000800 */
[----:B---3--:R-:W-:Y:S01]  /*11470*/  IMAD R214, R214, UR40, RZ ;  /* 0x00000028d6d67c24 */ /* 0x008fe2000f8e02ff */
        /* <DEDUP_REMOVED lines=36> */
[----:B------:R-:W-:Y:S01]  /*116c0*/  LEA R102, P1, R122, R0, 0x2 ;  /* 0x000000007a667211 */ /* 0x000fe200078210ff */
[----:B------:R-:W3:Y:S01]  /*116d0*/  LDL.LU R239, [R1+0x118] ;  /* 0x0001180001ef7983 */ /* 0x000ee20000300800 */
[----:B------:R-:W-:Y:S01]  /*116e0*/  LEA.HI.X.SX32 R63, R117, R6, 0x2, P3 ;  /* 0x00000006753f7211 */ /* 0x000fe200018f16ff */
[----:B------:R-:W-:Y:S01]  /*116f0*/  IMAD.MOV.U32 R115, RZ, RZ, R87 ;  /* 0x000000ffff737224 */ /* 0x000fe200078e0057 */
[----:B------:R-:W-:Y:S01]  /*11700*/  ULDC UR48, c[0x0][0x240] ;  /* 0x0000900000307ab9 */ /* 0x000fe20000000800 */
[----:B------:R-:W4:Y:S01]  /*11710*/  LDL.LU R240, [R1+0x110] ;  /* 0x0001100001f07983 */ /* 0x000f220000300800 */
[----:B------:R-:W-:Y:S01]  /*11720*/  IMAD R132, R132, UR51, RZ ;  /* 0x0000003384847c24 */ /* 0x000fe2000f8e02ff */
[----:B------:R-:W-:Y:S01]  /*11730*/  ULDC UR18, c[0x0][0x240] ;  /* 0x0000900000127ab9 */ /* 0x000fe20000000800 */
[----:B------:R-:W-:Y:S01]  /*11740*/  IMAD R244, R244, UR8, RZ ;  /* 0x00000008f4f47c24 */ /* 0x000fe2000f8e02ff */
[----:B------:R-:W2:Y:S01]  /*11750*/  LDL.LU R241, [R1+0xfc] ;  /* 0x0000fc0001f17983 */ /* 0x000ea20000300800 */
        /* <DEDUP_REMOVED lines=19> */
[----:B------:R-:W2:Y:S01]  /*11890*/  LDL.LU R68, [R1+0x8c] ;  /* 0x00008c0001447983 */ /* 0x000ea20000300800 */
[----:B------:R-:W-:Y:S01]  /*118a0*/  ULDC UR38, c[0x0][0x240] ;  /* 0x0000900000267ab9 */ /* 0x000fe20000000800 */
[----:B------:R-:W-:-:S02]  /*118b0*/  ULDC UR39, c[0x0][0x240] ;  /* 0x0000900000277ab9 */ /* 0x000fc40000000800 */
[----:B------:R-:W3:Y:S04]  /*118c0*/  LDL.LU R69, [R1+0x78] ;  /* 0x0000780001457983 */ /* 0x000ee80000300800 */
[----:B------:R-:W4:Y:S04]  /*118d0*/  LDL.LU R200, [R1+0x68] ;  /* 0x0000680001c87983 */ /* 0x000f280000300800 */
[----:B------:R-:W4:Y:S04]  /*118e0*/  LDL.LU R201, [R1+0x54] ;  /* 0x0000540001c97983 */ /* 0x000f280000300800 */
[----:B------:R-:W4:Y:S04]  /*118f0*/  LDL.LU R4, [R1+0x44] ;  /* 0x0000440001047983 */ /* 0x000f280000300800 */
[----:B------:R-:W2:Y:S04]  /*11900*/  LDL.LU R65, [R1+0x130] ;  /* 0x0001300001417983 */ /* 0x000ea80000300800 */
[----:B------:R-:W-:Y:S04]  /*11910*/  STL [R1+0x530], R48 ;  /* 0x0005303001007387 */ /* 0x000fe80000100800 */
[----:B------:R-:W-:Y:S04]  /*11920*/  STL.64 [R1+0x430], R86 ;  /* 0x0004305601007387 */ /* 0x000fe80000100a00 */
[----:B------:R1:W-:Y:S04]  /*11930*/  STL.64 [R1+0x470], R28 ;  /* 0x0004701c01007387 */ /* 0x0003e80000100a00 */
[----:B------:R2:W-:Y:S01]  /*11940*/  STL.64 [R1+0x4b0], R30 ;  /* 0x0004b01e01007387 */ /* 0x0005e20000100a00 */
[----:B-1----:R-:W-:-:S04]  /*11950*/  LEA R28, P2, R118, R0, 0x2 ;  /* 0x00000000761c7211 */ /* 0x002fc800078410ff */
[----:B------:R-:W-:Y:S01]  /*11960*/  LEA.HI.X.SX32 R29, R118, R6, 0x2, P2 ;  /* 0x00000006761d7211 */ /* 0x000fe200010f16ff */
[----:B---3--:R-:W-:Y:S02]  /*11970*/  IMAD R35, R69, UR20, RZ ;  /* 0x0000001445237c24 */ /* 0x008fe4000f8e02ff */
[----:B------:R-:W-:Y:S02]  /*11980*/  IMAD.MOV.U32 R69, RZ, RZ, R64 ;  /* 0x000000ffff457224 */ /* 0x000fe400078e0040 */
[----:B------:R-:W-:Y:S01]  /*11990*/  IMAD.MOV.U32 R64, RZ, RZ, R2 ;  /* 0x000000ffff407224 */ /* 0x000fe200078e0002 */
[----:B------:R-:W-:Y:S01]  /*119a0*/  LEA R2, P0, R81, R0, 0x2 ;  /* 0x0000000051027211 */ /* 0x000fe200078010ff */
[----:B--2---:R-:W-:Y:S02]  /*119b0*/  IMAD R157, R65, UR40, RZ ;  /* 0x00000028419d7c24 */ /* 0x004fe4000f8e02ff */
[----:B------:R-:W-:Y:S01]  /*119c0*/  IMAD.MOV.U32 R65, RZ, RZ, R3 ;  /* 0x000000ffff417224 */ /* 0x000fe200078e0003 */
[----:B------:R-:W-:-:S02]  /*119d0*/  LEA.HI.X.SX32 R3, R81, R6, 0x2, P0 ;  /* 0x0000000651037211 */ /* 0x000fc400000f16ff */
[----:B------:R-:W-:Y:S02]  /*119e0*/  MOV R81, R49 ;  /* 0x0000003100517202 */ /* 0x000fe40000000f00 */
[----:B------:R-:W-:Y:S02]  /*119f0*/  LEA.HI.X.SX32 R81, R82, R6, 0x2, P4 ;  /* 0x0000000652517211 */ /* 0x000fe400020f16ff */
[CC--:B------:R-:W-:Y:S01]  /*11a00*/  LEA R58, P0, R97.reuse, R0.reuse, 0x2 ;  /* 0x00000000613a7211 */ /* 0x0c0fe200078010ff */
[----:B------:R-:W-:Y:S01]  /*11a10*/  STL.64 [R1+0x4f0], R2 ;  /* 0x0004f00201007387 */ /* 0x000fe20000100a00 */
[-C--:B------:R-:W-:Y:S01]  /*11a20*/  LEA R74, P4, R98, R0.reuse, 0x2 ;  /* 0x00000000624a7211 */ /* 0x080fe200078810ff */
[----:B------:R-:W-:Y:S01]  /*11a30*/  IMAD.MOV.U32 R82, RZ, RZ, R30 ;  /* 0x000000ffff527224 */ /* 0x000fe200078e001e */
[----:B------:R-:W-:Y:S01]  /*11a40*/  LEA R30, P5, R108, R0, 0x2 ;  /* 0x000000006c1e7211 */ /* 0x000fe200078a10ff */
[----:B------:R-:W-:Y:S01]  /*11a50*/  STL [R1+0x534], R81 ;  /* 0x0005345101007387 */ /* 0x000fe20000100800 */
[----:B------:R-:W-:-:S02]  /*11a60*/  LEA.HI.X.SX32 R59, R97, R6, 0x2, P0 ;  /* 0x00000006613b7211 */ /* 0x000fc400000f16ff */
[----:B------:R-:W-:Y:S01]  /*11a70*/  LEA.HI.X.SX32 R75, R98, R6, 0x2, P4 ;  /* 0x00000006624b7211 */ /* 0x000fe200020f16ff */
[----:B------:R-:W-:Y:S01]  /*11a80*/  STL.64 [R1+0x570], R104 ;  /* 0x0005706801007387 */ /* 0x000fe20000100a00 */
[----:B------:R-:W-:-:S03]  /*11a90*/  LEA R48, P0, R134, R0, 0x2 ;  /* 0x0000000086307211 */ /* 0x000fc600078010ff */
[----:B------:R-:W-:Y:S01]  /*11aa0*/  STL.64 [R1+0x5b0], R94 ;  /* 0x0005b05e01007387 */ /* 0x000fe20000100a00 */
[----:B------:R-:W-:-:S03]  /*11ab0*/  LEA.HI.X.SX32 R31, R108, R6, 0x2, P5 ;  /* 0x000000066c1f7211 */ /* 0x000fc600028f16ff */
[----:B------:R-:W-:Y:S01]  /*11ac0*/  STL.64 [R1+0x768], R106 ;  /* 0x0007686a01007387 */ /* 0x000fe20000100a00 */
[----:B------:R-:W-:-:S03]  /*11ad0*/  LEA R72, P4, R114, R0, 0x2 ;  /* 0x0000000072487211 */ /* 0x000fc600078810ff */
[----:B------:R-:W-:Y:S01]  /*11ae0*/  STL.64 [R1+0x7a8], R50 ;  /* 0x0007a83201007387 */ /* 0x000fe20000100a00 */
[----:B------:R-:W-:-:S03]  /*11af0*/  LEA.HI.X.SX32 R49, R134, R6, 0x2, P0 ;  /* 0x0000000686317211 */ /* 0x000fc600000f16ff */
[----:B------:R-:W-:Y:S01]  /*11b00*/  STL.64 [R1+0x7e0], R60 ;  /* 0x0007e03c01007387 */ /* 0x000fe20000100a00 */
[----:B------:R-:W-:-:S03]  /*11b10*/  LEA.HI.X.SX32 R73, R114, R6, 0x2, P4 ;  /* 0x0000000672497211 */ /* 0x000fc600020f16ff */
[----:B------:R-:W-:Y:S04]  /*11b20*/  STL.64 [R1+0x820], R58 ;  /* 0x0008203a01007387 */ /* 0x000fe80000100a00 */
[----:B------:R-:W-:Y:S04]  /*11b30*/  STL.64 [R1+0x860], R74 ;  /* 0x0008604a01007387 */ /* 0x000fe80000100a00 */
[----:B------:R-:W-:Y:S04]  /*11b40*/  STL.64 [R1+0x8a0], R56 ;  /* 0x0008a03801007387 */ /* 0x000fe80000100a00 */
[----:B------:R-:W-:Y:S04]  /*11b50*/  STL.64 [R1+0x8e0], R30 ;  /* 0x0008e01e01007387 */ /* 0x000fe80000100a00 */
[----:B------:R-:W-:Y:S04]  /*11b60*/  STL.64 [R1+0x920], R54 ;  /* 0x0009203601007387 */ /* 0x000fe80000100a00 */
[----:B------:R-:W-:Y:S04]  /*11b70*/  STL.64 [R1+0x960], R28 ;  /* 0x0009601c01007387 */ /* 0x000fe80000100a00 */
[----:B------:R-:W-:Y:S04]  /*11b80*/  STL.64 [R1+0x9a0], R66 ;  /* 0x0009a04201007387 */ /* 0x000fe80000100a00 */
[----:B------:R-:W-:Y:S04]  /*11b90*/  STL.64 [R1+0x9e0], R48 ;  /* 0x0009e03001007387 */ /* 0x000fe80000100a00 */
[----:B------:R1:W-:Y:S04]  /*11ba0*/  STL.64 [R1+0xa20], R72 ;  /* 0x000a204801007387 */ /* 0x0003e80000100a00 */
[----:B-1----:R-:W2:Y:S04]  /*11bb0*/  LDL.LU R73, [R1+0x1298] ;  /* 0x0012980001497983 */ /* 0x002ea80000300800 */
[----:B------:R1:W-:Y:S04]  /*11bc0*/  STL.64 [R1+0xa60], R112 ;  /* 0x000a607001007387 */ /* 0x0003e80000100a00 */
[----:B-1----:R-:W3:Y:S01]  /*11bd0*/  LDL.LU.64 R112, [R1+0x1290] ;  /* 0x0012900001707983 */ /* 0x002ee20000300a00 */
[----:B------:R-:W-:Y:S01]  /*11be0*/  IMAD.MOV.U32 R85, RZ, RZ, R64 ;  /* 0x000000ffff557224 */ /* 0x000fe200078e0040 */
[-C--:B------:R-:W-:Y:S01]  /*11bf0*/  LEA R64, P5, R116, R0.reuse, 0x2 ;  /* 0x0000000074407211 */ /* 0x080fe200078a10ff */
[----:B------:R-:W-:Y:S01]  /*11c00*/  IMAD.MOV.U32 R78, RZ, RZ, R69 ;  /* 0x000000ffff4e7224 */ /* 0x000fe200078e0045 */
[-C--:B------:R-:W-:Y:S01]  /*11c10*/  LEA R52, P2, R121, R0.reuse, 0x2 ;  /* 0x0000000079347211 */ /* 0x080fe200078410ff */
[----:B------:R-:W-:Y:S01]  /*11c20*/  IMAD.MOV.U32 R69, RZ, RZ, R65 ;  /* 0x000000ffff457224 */ /* 0x000fe200078e0041 */
[----:B------:R-:W-:-:S02]  /*11c30*/  LEA R72, P4, R124, R0, 0x2 ;  /* 0x000000007c487211 */ /* 0x000fc400078810ff */
[----:B------:R-:W-:Y:S02]  /*11c40*/  LEA.HI.X.SX32 R65, R116, R6, 0x2, P5 ;  /* 0x0000000674417211 */ /* 0x000fe400028f16ff */
[----:B------:R-:W-:Y:S01]  /*11c50*/  LEA R48, P0, R123, R0, 0x2 ;  /* 0x000000007b307211 */ /* 0x000fe200078010ff */
[----:B------:R-:W-:Y:S01]  /*11c60*/  IMAD R248, R103, UR16, RZ ;  /* 0x0000001067f87c24 */ /* 0x000fe2000f8e02ff */
[-C--:B------:R-:W-:Y:S01]  /*11c70*/  LEA.HI.X.SX32 R53, R121, R6.reuse, 0x2, P2 ;  /* 0x0000000679357211 */ /* 0x080fe200010f16ff */
[----:B------:R-:W-:Y:S01]  /*11c80*/  IMAD.MOV.U32 R114, RZ, RZ, R86 ;  /* 0x000000ffff727224 */ /* 0x000fe200078e0056 */
[----:B------:R-:W-:Y:S01]  /*11c90*/  STL [R1+0xca0], R72 ;  /* 0x000ca04801007387 */ /* 0x000fe20000100800 */
[-C--:B------:R-:W-:Y:S02]  /*11ca0*/  LEA.HI.X.SX32 R103, R122, R6.reuse, 0x2, P1 ;  /* 0x000000067a677211 */ /* 0x080fe400008f16ff */
[----:B------:R-:W-:Y:S01]  /*11cb0*/  LEA.HI.X.SX32 R49, R123, R6, 0x2, P0 ;  /* 0x000000067b317211 */ /* 0x000fe200000f16ff */
[----:B------:R1:W-:Y:S04]  /*11cc0*/  STL.64 [R1+0xaa0], R64 ;  /* 0x000aa04001007387 */ /* 0x0003e80000100a00 */
[----:B------:R4:W-:Y:S01]  /*11cd0*/  STL.64 [R1+0xad8], R62 ;  /* 0x000ad83e01007387 */ /* 0x0009e20000100a00 */
[----:B------:R-:W-:Y:S01]  /*11ce0*/  IMAD.MOV.U32 R122, RZ, RZ, R72 ;  /* 0x000000ffff7a7224 */ /* 0x000fe200078e0048 */
[----:B-1----:R-:W-:-:S02]  /*11cf0*/  LEA R64, P5, R109, R0, 0x2 ;  /* 0x000000006d407211 */ /* 0x002fc400078a10ff */
[----:B----4-:R-:W4:Y:S02]  /*11d00*/  LDL.LU.64 R62, [R1+0x1288] ;  /* 0x00128800013e7983 */ /* 0x010f240000300a00 */
[-C--:B------:R-:W-:Y:S02]  /*11d10*/  LEA.HI.X.SX32 R65, R109, R6.reuse, 0x2, P5 ;  /* 0x000000066d417211 */ /* 0x080fe400028f16ff */
[----:B------:R-:W-:Y:S04]  /*11d20*/  STL.64 [R1+0xb18], R52 ;  /* 0x000b183401007387 */ /* 0x000fe80000100a00 */
[----:B------:R-:W-:Y:S04]  /*11d30*/  STL.64 [R1+0xb50], R102 ;  /* 0x000b506601007387 */ /* 0x000fe80000100a00 */
[----:B------:R1:W-:Y:S04]  /*11d40*/  STL.64 [R1+0xc70], R48 ;  /* 0x000c703001007387 */ /* 0x0003e80000100a00 */
[----:B-1----:R-:W4:Y:S01]  /*11d50*/  LDL.LU.64 R48, [R1+0x1280] ;  /* 0x0012800001307983 */ /* 0x002f220000300a00 */
[----:B--2---:R-:W-:Y:S01]  /*11d60*/  IMAD.MOV.U32 R123, RZ, RZ, R73 ;  /* 0x000000ffff7b7224 */ /* 0x004fe200078e0049 */
[----:B------:R-:W-:-:S02]  /*11d70*/  LEA.HI.X.SX32 R123, R124, R6, 0x2, P4 ;  /* 0x000000067c7b7211 */ /* 0x000fc400020f16ff */
[----:B------:R-:W2:Y:S04]  /*11d80*/  LDL.LU.64 R72, [R1+0x1278] ;  /* 0x0012780001487983 */ /* 0x000ea80000300a00 */
[----:B------:R-:W-:Y:S01]  /*11d90*/  STL [R1+0xca4], R123 ;  /* 0x000ca47b01007387 */ /* 0x000fe20000100800 */
[----:B---3--:R-:W-:-:S04]  /*11da0*/  LEA R86, P6, R113, R0, 0x2 ;  /* 0x0000000071567211 */ /* 0x008fc800078c10ff */
[----:B------:R-:W-:-:S05]  /*11db0*/  LEA.HI.X.SX32 R87, R113, R6, 0x2, P6 ;  /* 0x0000000671577211 */ /* 0x000fca00030f16ff */
[----:B------:R1:W-:Y:S04]  /*11dc0*/  STL.64 [R1+0xcc0], R86 ;  /* 0x000cc05601007387 */ /* 0x0003e80000100a00 */
[----:B-1----:R-:W3:Y:S04]  /*11dd0*/  LDL.LU R87, [R1+0x1270] ;  /* 0x0012700001577983 */ /* 0x002ee80000300800 */
[----:B------:R1:W-:Y:S04]  /*11de0*/  STL.64 [R1+0xcd8], R64 ;  /* 0x000cd84001007387 */ /* 0x0003e80000100a00 */
[----:B-1----:R-:W4:Y:S01]  /*11df0*/  LDL.LU.64 R64, [R1+0x1268] ;  /* 0x0012680001407983 */ /* 0x002f220000300a00 */
[----:B------:R-:W-:-:S04]  /*11e00*/  IMAD.MOV.U32 R116, RZ, RZ, R66 ;  /* 0x000000ffff747224 */ /* 0x000fc800078e0042 */
[----:B------:R-:W-:Y:S02]  /*11e10*/  IMAD.MOV.U32 R122, RZ, RZ, R116 ;  /* 0x000000ffff7a7224 */ /* 0x000fe400078e0074 */
[----:B------:R-:W-:Y:S02]  /*11e20*/  IMAD.MOV.U32 R116, RZ, RZ, R114 ;  /* 0x000000ffff747224 */ /* 0x000fe400078e0072 */
[----:B------:R-:W-:Y:S01]  /*11e30*/  IMAD.MOV.U32 R114, RZ, RZ, R82 ;  /* 0x000000ffff727224 */ /* 0x000fe200078e0052 */
[-C--:B------:R-:W-:Y:S01]  /*11e40*/  LEA R66, P3, R99, R0.reuse, 0x2 ;  /* 0x0000000063427211 */ /* 0x080fe200078610ff */
[----:B------:R-:W-:Y:S02]  /*11e50*/  IMAD.MOV.U32 R82, RZ, RZ, R32 ;  /* 0x000000ffff527224 */ /* 0x000fe400078e0020 */
[----:B------:R-:W-:Y:S02]  /*11e60*/  IMAD.MOV.U32 R32, RZ, RZ, R70 ;  /* 0x000000ffff207224 */ /* 0x000fe400078e0046 */
[----:B------:R-:W-:Y:S01]  /*11e70*/  IMAD.MOV.U32 R70, RZ, RZ, R78 ;  /* 0x000000ffff467224 */ /* 0x000fe200078e004e */
[-C--:B------:R-:W-:Y:S01]  /*11e80*/  LEA R78, P6, R47, R0.reuse, 0x2 ;  /* 0x000000002f4e7211 */ /* 0x080fe200078c10ff */
[----:B------:R-:W-:Y:S01]  /*11e90*/  IMAD.MOV.U32 R117, RZ, RZ, R67 ;  /* 0x000000ffff757224 */ /* 0x000fe200078e0043 */
[-C--:B------:R-:W-:Y:S01]  /*11ea0*/  LEA R52, P2, R93, R0.reuse, 0x2 ;  /* 0x000000005d347211 */ /* 0x080fe200078410ff */
[----:B------:R-:W-:Y:S01]  /*11eb0*/  IMAD R34, R68, UR19, RZ ;  /* 0x0000001344227c24 */ /* 0x000fe2000f8e02ff */
[----:B------:R-:W-:-:S02]  /*11ec0*/  LEA R102, P1, R89, R0, 0x2 ;  /* 0x0000000059667211 */ /* 0x000fc400078210ff */
[----:B------:R-:W-:Y:S02]  /*11ed0*/  LEA.HI.X.SX32 R67, R99, R6, 0x2, P3 ;  /* 0x0000000663437211 */ /* 0x000fe400018f16ff */
[C---:B------:R-:W-:Y:S01]  /*11ee0*/  LEA R68, P0, R84.reuse, R0, 0x2 ;  /* 0x0000000054447211 */ /* 0x040fe200078010ff */
[----:B------:R1:W-:Y:S01]  /*11ef0*/  STL [R1+0x478], R78 ;  /* 0x0004784e01007387 */ /* 0x0003e20000100800 */
[----:B------:R-:W-:Y:S01]  /*11f00*/  IMAD.MOV.U32 R108, RZ, RZ, R78 ;  /* 0x000000ffff6c7224 */ /* 0x000fe200078e004e */
[-C--:B------:R-:W-:Y:S01]  /*11f10*/  LEA.HI.X.SX32 R53, R93, R6.reuse, 0x2, P2 ;  /* 0x000000065d357211 */ /* 0x080fe200010f16ff */
[----:B------:R-:W-:Y:S01]  /*11f20*/  IMAD.MOV.U32 R109, RZ, RZ, R79 ;  /* 0x000000ffff6d7224 */ /* 0x000fe200078e004f */
[-C--:B------:R-:W-:Y:S01]  /*11f30*/  LEA.HI.X.SX32 R103, R89, R6.reuse, 0x2, P1 ;  /* 0x0000000659677211 */ /* 0x080fe200008f16ff */
[----:B------:R-:W-:Y:S01]  /*11f40*/  IMAD.MOV.U32 R71, RZ, RZ, R69 ;  /* 0x000000ffff477224 */ /* 0x000fe200078e0045 */
[----:B------:R-:W-:Y:S01]  /*11f50*/  LEA.HI.X.SX32 R69, R84, R6, 0x2, P0 ;  /* 0x0000000654457211 */ /* 0x000fe200000f16ff */
[----:B-1----:R-:W2:Y:S04]  /*11f60*/  LDL.LU.64 R78, [R1+0x1260] ;  /* 0x00126000014e7983 */ /* 0x002ea80000300a00 */
[----:B------:R1:W-:Y:S04]  /*11f70*/  STL.64 [R1+0xce8], R66 ;  /* 0x000ce84201007387 */ /* 0x0003e80000100a00 */
[----:B-1----:R-:W2:Y:S01]  /*11f80*/  LDL.LU.64 R66, [R1+0x1258] ;  /* 0x0012580001427983 */ /* 0x002ea20000300a00 */
[----:B----4-:R-:W-:-:S05]  /*11f90*/  LEA R86, P5, R64, R0, 0x2 ;  /* 0x0000000040567211 */ /* 0x010fca00078a10ff */
[----:B------:R-:W-:Y:S04]  /*11fa0*/  STL [R1+0x4b8], R86 ;  /* 0x0004b85601007387 */ /* 0x000fe80000100800 */
[----:B------:R-:W-:Y:S04]  /*11fb0*/  STL.64 [R1+0xcf8], R52 ;  /* 0x000cf83401007387 */ /* 0x000fe80000100a00 */
[----:B------:R-:W-:Y:S04]  /*11fc0*/  STL.64 [R1+0xd00], R102 ;  /* 0x000d006601007387 */ /* 0x000fe80000100a00 */
[----:B------:R1:W-:Y:S04]  /*11fd0*/  STL.64 [R1+0xd08], R68 ;  /* 0x000d084401007387 */ /* 0x0003e80000100a00 */
[----:B-1----:R-:W4:Y:S01]  /*11fe0*/  LDL.LU.64 R68, [R1+0x1250] ;  /* 0x0012500001447983 */ /* 0x002f220000300a00 */
[----:B------:R-:W-:-:S02]  /*11ff0*/  IMAD.MOV.U32 R123, RZ, RZ, R117 ;  /* 0x000000ffff7b7224 */ /* 0x000fc400078e0075 */
[----:B------:R-:W-:Y:S02]  /*12000*/  IMAD.MOV.U32 R117, RZ, RZ, R115 ;  /* 0x000000ffff757224 */ /* 0x000fe400078e0073 */
[----:B------:R-:W-:Y:S01]  /*12010*/  IMAD.MOV.U32 R115, RZ, RZ, R83 ;  /* 0x000000ffff737224 */ /* 0x000fe200078e0053 */
[----:B------:R-:W-:Y:S02]  /*12020*/  MOV R83, R34 ;  /* 0x0000002200537202 */ /* 0x000fe40000000f00 */
[CC--:B------:R-:W-:Y:S01]  /*12030*/  LEA R34, P4, R48.reuse, R0.reuse, 0x2 ;  /* 0x0000000030227211 */ /* 0x0c0fe200078810ff */
[----:B------:R-:W-:Y:S02]  /*12040*/  IMAD.MOV.U32 R88, RZ, RZ, R35 ;  /* 0x000000ffff587224 */ /* 0x000fe400078e0023 */
[----:B------:R-:W-:Y:S01]  /*12050*/  IMAD.MOV.U32 R98, RZ, RZ, R94 ;  /* 0x000000ffff627224 */ /* 0x000fe200078e005e */
[----:B------:R-:W-:Y:S02]  /*12060*/  LEA R94, P3, R65, R0, 0x2 ;  /* 0x00000000415e7211 */ /* 0x000fe400078610ff */
[----:B------:R-:W-:-:S02]  /*12070*/  LEA.HI.X.SX32 R35, R48, R6, 0x2, P4 ;  /* 0x0000000630237211 */ /* 0x000fc400020f16ff */
[----:B------:R-:W-:Y:S01]  /*12080*/  MOV R92, R85 ;  /* 0x00000055005c7202 */ /* 0x000fe20000000f00 */
[----:B------:R-:W-:Y:S01]  /*12090*/  IMAD.MOV.U32 R99, RZ, RZ, R95 ;  /* 0x000000ffff637224 */ /* 0x000fe200078e005f */
[----:B---3--:R-:W-:Y:S01]  /*120a0*/  MOV R85, R87 ;  /* 0x0000005700557202 */ /* 0x008fe20000000f00 */
[----:B------:R-:W-:Y:S01]  /*120b0*/  IMAD.MOV.U32 R84, RZ, RZ, R86 ;  /* 0x000000ffff547224 */ /* 0x000fe200078e0056 */
[----:B------:R-:W-:Y:S01]  /*120c0*/  LEA.HI.X.SX32 R109, R47, R6, 0x2, P6 ;  /* 0x000000062f6d7211 */ /* 0x000fe200030f16ff */
[----:B------:R-:W3:Y:S01]  /*120d0*/  LDL.LU.64 R86, [R1+0x1248] ;  /* 0x0012480001567983 */ /* 0x000ee20000300a00 */
[----:B--2---:R-:W-:Y:S02]  /*120e0*/  LEA R52, P2, R66, R0, 0x2 ;  /* 0x0000000042347211 */ /* 0x004fe400078410ff */
[----:B------:R-:W-:Y:S01]  /*120f0*/  LEA.HI.X.SX32 R85, R64, R6, 0x2, P5 ;  /* 0x0000000640557211 */ /* 0x000fe200028f16ff */
[----:B------:R-:W-:Y:S01]  /*12100*/  STL.64 [R1+0x438], R34 ;  /* 0x0004382201007387 */ /* 0x000fe20000100a00 */
[----:B------:R-:W-:-:S02]  /*12110*/  LEA R102, P1, R67, R0, 0x2 ;  /* 0x0000000043667211 */ /* 0x000fc400078210ff */
[-C--:B------:R-:W-:Y:S02]  /*12120*/  LEA.HI.X.SX32 R95, R65, R6.reuse, 0x2, P3 ;  /* 0x00000006415f7211 */ /* 0x080fe400018f16ff */
[-C--:B------:R-:W-:Y:S02]  /*12130*/  LEA.HI.X.SX32 R53, R66, R6.reuse, 0x2, P2 ;  /* 0x0000000642357211 */ /* 0x080fe400010f16ff */
[----:B------:R-:W-:Y:S01]  /*12140*/  LEA.HI.X.SX32 R103, R67, R6, 0x2, P1 ;  /* 0x0000000643677211 */ /* 0x000fe200008f16ff */
[----:B------:R-:W-:Y:S01]  /*12150*/  IMAD.MOV.U32 R65, RZ, RZ, R129 ;  /* 0x000000ffff417224 */ /* 0x000fe200078e0081 */
[----:B----4-:R-:W-:-:S05]  /*12160*/  LEA R128, P0, R68, R0, 0x2 ;  /* 0x0000000044807211 */ /* 0x010fca00078010ff */
[----:B------:R-:W-:Y:S01]  /*12170*/  STL [R1+0x5b8], R128 ;  /* 0x0005b88001007387 */ /* 0x000fe20000100800 */
[----:B------:R-:W-:-:S03]  /*12180*/  IMAD.MOV.U32 R64, RZ, RZ, R128 ;  /* 0x000000ffff407224 */ /* 0x000fc600078e0080 */
[----:B------:R-:W-:Y:S04]  /*12190*/  STL [R1+0x47c], R109 ;  /* 0x00047c6d01007387 */ /* 0x000fe80000100800 */
[----:B------:R-:W-:Y:S04]  /*121a0*/  STL [R1+0x4bc], R85 ;  /* 0x0004bc5501007387 */ /* 0x000fe80000100800 */
[----:B------:R1:W-:Y:S04]  /*121b0*/  STL.64 [R1+0x4f8], R94 ;  /* 0x0004f85e01007387 */ /* 0x0003e80000100a00 */
[----:B-1----:R-:W2:Y:S04]  /*121c0*/  LDL.LU.64 R94, [R1+0x1240] ;  /* 0x00124000015e7983 */ /* 0x002ea80000300a00 */
[----:B------:R-:W4:Y:S04]  /*121d0*/  LDL.LU.64 R128, [R1+0x1238] ;  /* 0x0012380001807983 */ /* 0x000f280000300a00 */
[----:B------:R-:W-:Y:S04]  /*121e0*/  STL.64 [R1+0x538], R52 ;  /* 0x0005383401007387 */ /* 0x000fe80000100a00 */
[----:B------:R1:W-:Y:S04]  /*121f0*/  STL.64 [R1+0x578], R102 ;  /* 0x0005786601007387 */ /* 0x0003e80000100a00 */
[----:B-1----:R-:W4:Y:S01]  /*12200*/  LDL.LU.64 R102, [R1+0x1230] ;  /* 0x0012300001667983 */ /* 0x002f220000300a00 */
[-C--:B------:R-:W-:Y:S01]  /*12210*/  LEA R34, P4, R69, R0.reuse, 0x2 ;  /* 0x0000000045227211 */ /* 0x080fe200078810ff */
[----:B------:R-:W-:Y:S01]  /*12220*/  IMAD.MOV.U32 R97, RZ, RZ, R88 ;  /* 0x000000ffff617224 */ /* 0x000fe200078e0058 */
[----:B------:R-:W-:Y:S01]  /*12230*/  LEA R108, P6, R63, R0, 0x2 ;  /* 0x000000003f6c7211 */ /* 0x000fe200078c10ff */
[----:B------:R-:W-:-:S02]  /*12240*/  IMAD.MOV.U32 R84, RZ, RZ, R98 ;  /* 0x000000ffff547224 */ /* 0x000fc400078e0062 */
[----:B------:R-:W-:Y:S01]  /*12250*/  IMAD.MOV.U32 R88, RZ, RZ, R32 ;  /* 0x000000ffff587224 */ /* 0x000fe200078e0020 */
[----:B------:R-:W-:Y:S01]  /*12260*/  LEA R32, P3, R79, R0, 0x2 ;  /* 0x000000004f207211 */ /* 0x000fe200078610ff */
[----:B------:R-:W-:Y:S01]  /*12270*/  IMAD.MOV.U32 R98, RZ, RZ, R90 ;  /* 0x000000ffff627224 */ /* 0x000fe200078e005a */
[----:B------:R-:W-:Y:S01]  /*12280*/  LEA.HI.X.SX32 R65, R68, R6, 0x2, P0 ;  /* 0x0000000644417211 */ /* 0x000fe200000f16ff */
[----:B------:R-:W-:Y:S01]  /*12290*/  IMAD.MOV.U32 R90, RZ, RZ, R82 ;  /* 0x000000ffff5a7224 */ /* 0x000fe200078e0052 */
[----:B------:R-:W-:Y:S02]  /*122a0*/  MOV R82, R104 ;  /* 0x0000006800527202 */ /* 0x000fe40000000f00 */
[----:B------:R-:W-:Y:S01]  /*122b0*/  LEA.HI.X.SX32 R35, R69, R6, 0x2, P4 ;  /* 0x0000000645237211 */ /* 0x000fe200020f16ff */
[----:B------:R-:W-:Y:S01]  /*122c0*/  IMAD.MOV.U32 R100, RZ, RZ, R92 ;  /* 0x000000ffff647224 */ /* 0x000fe200078e005c */
[C---:B------:R-:W-:Y:S01]  /*122d0*/  LEA R104, P5, R72.reuse, R0, 0x2 ;  /* 0x0000000048687211 */ /* 0x040fe200078a10ff */
[----:B------:R-:W-:Y:S01]  /*122e0*/  IMAD.MOV.U32 R92, RZ, RZ, R83 ;  /* 0x000000ffff5c7224 */ /* 0x000fe200078e0053 */
[----:B------:R-:W-:Y:S01]  /*122f0*/  LEA.HI.X.SX32 R109, R63, R6, 0x2, P6 ;  /* 0x000000063f6d7211 */ /* 0x000fe200030f16ff */
[----:B------:R1:W-:Y:S01]  /*12300*/  STL [R1+0x7a0], R32 ;  /* 0x0007a02001007387 */ /* 0x0003e20000100800 */
[----:B------:R-:W-:Y:S01]  /*12310*/  IMAD.MOV.U32 R83, RZ, RZ, R105 ;  /* 0x000000ffff537224 */ /* 0x000fe200078e0069 */
[----:B---3--:R-:W-:Y:S01]  /*12320*/  LEA R52, P2, R87, R0, 0x2 ;  /* 0x0000000057347211 */ /* 0x008fe200078410ff */
[----:B------:R-:W-:Y:S01]  /*12330*/  IMAD.MOV.U32 R66, RZ, RZ, R50 ;  /* 0x000000ffff427224 */ /* 0x000fe200078e0032 */
[----:B------:R-:W-:Y:S01]  /*12340*/  STL [R1+0x5bc], R65 ;  /* 0x0005bc4101007387 */ /* 0x000fe20000100800 */
[----:B------:R-:W-:Y:S01]  /*12350*/  LEA.HI.X.SX32 R105, R72, R6, 0x2, P5 ;  /* 0x0000000648697211 */ /* 0x000fe200028f16ff */
[----:B------:R-:W-:-:S02]  /*12360*/  IMAD.MOV.U32 R68, RZ, RZ, R32 ;  /* 0x000000ffff447224 */ /* 0x000fc400078e0020 */
[----:B------:R3:W-:Y:S01]  /*12370*/  STL.64 [R1+0x5f0], R34 ;  /* 0x0005f02201007387 */ /* 0x0007e20000100a00 */
[----:B------:R-:W-:Y:S01]  /*12380*/  IMAD.MOV.U32 R69, RZ, RZ, R33 ;  /* 0x000000ffff457224 */ /* 0x000fe200078e0021 */
[----:B-1----:R-:W-:Y:S01]  /*12390*/  LEA R32, P4, R111, R0, 0x2 ;  /* 0x000000006f207211 */ /* 0x002fe200078810ff */
[----:B------:R-:W-:Y:S01]  /*123a0*/  IMAD.MOV.U32 R67, RZ, RZ, R51 ;  /* 0x000000ffff437224 */ /* 0x000fe200078e0033 */
[-C--:B------:R-:W-:Y:S02]  /*123b0*/  LEA.HI.X.SX32 R69, R79, R6.reuse, 0x2, P3 ;  /* 0x000000064f457211 */ /* 0x080fe400018f16ff */
[-C--:B------:R-:W-:Y:S01]  /*123c0*/  LEA.HI.X.SX32 R53, R87, R6.reuse, 0x2, P2 ;  /* 0x0000000657357211 */ /* 0x080fe200010f16ff */
[----:B------:R-:W-:Y:S01]  /*123d0*/  IMAD.MOV.U32 R68, RZ, RZ, R66 ;  /* 0x000000ffff447224 */ /* 0x000fe200078e0042 */
[----:B---3--:R-:W3:Y:S04]  /*123e0*/  LDL.LU.64 R34, [R1+0x1228] ;  /* 0x0012280001227983 */ /* 0x008ee80000300a00 */
[----:B------:R1:W-:Y:S01]  /*123f0*/  STL.64 [R1+0x628], R108 ;  /* 0x0006286c01007387 */ /* 0x0003e20000100a00 */
[----:B------:R-:W-:Y:S01]  /*12400*/  LEA.HI.X.SX32 R33, R111, R6, 0x2, P4 ;  /* 0x000000066f217211 */ /* 0x000fe200020f16ff */
[----:B------:R-:W-:-:S02]  /*12410*/  IMAD.MOV.U32 R66, RZ, RZ, R106 ;  /* 0x000000ffff427224 */ /* 0x000fc400078e006a */
[----:B------:R1:W-:Y:S01]  /*12420*/  STL.64 [R1+0x760], R104 ;  /* 0x0007606801007387 */ /* 0x0003e20000100a00 */
[----:B------:R-:W-:-:S03]  /*12430*/  LEA R106, P3, R135, R0, 0x2 ;  /* 0x00000000876a7211 */ /* 0x000fc600078610ff */
[----:B------:R1:W-:Y:S02]  /*12440*/  STL [R1+0x7a4], R69 ;  /* 0x0007a44501007387 */ /* 0x0003e40000100800 */
[----:B-1----:R-:W-:Y:S01]  /*12450*/  IMAD.MOV.U32 R108, RZ, RZ, R30 ;  /* 0x000000ffff6c7224 */ /* 0x002fe200078e001e */
[-C--:B------:R-:W-:Y:S01]  /*12460*/  LEA R30, P6, R119, R0.reuse, 0x2 ;  /* 0x00000000771e7211 */ /* 0x080fe200078c10ff */
[----:B------:R1:W-:Y:S01]  /*12470*/  STL.64 [R1+0x7d8], R52 ;  /* 0x0007d83401007387 */ /* 0x0003e20000100a00 */
[----:B------:R-:W-:Y:S02]  /*12480*/  MOV R109, R31 ;  /* 0x0000001f006d7202 */ /* 0x000fe40000000f00 */
[----:B------:R-:W-:Y:S02]  /*12490*/  LEA R104, P5, R127, R0, 0x2 ;  /* 0x000000007f687211 */ /* 0x000fe400078a10ff */
[-C--:B------:R-:W-:Y:S01]  /*124a0*/  LEA.HI.X.SX32 R31, R119, R6.reuse, 0x2, P6 ;  /* 0x00000006771f7211 */ /* 0x080fe200030f16ff */
[----:B------:R-:W-:Y:S01]  /*124b0*/  IMAD.MOV.U32 R69, RZ, RZ, R67 ;  /* 0x000000ffff457224 */ /* 0x000fe200078e0043 */
[-C--:B------:R-:W-:Y:S01]  /*124c0*/  LEA.HI.X.SX32 R105, R127, R6.reuse, 0x2, P5 ;  /* 0x000000067f697211 */ /* 0x080fe200028f16ff */
[----:B------:R-:W-:Y:S01]  /*124d0*/  IMAD.MOV.U32 R67, RZ, RZ, R107 ;  /* 0x000000ffff437224 */ /* 0x000fe200078e006b */
[----:B------:R-:W-:Y:S01]  /*124e0*/  LEA.HI.X.SX32 R107, R135, R6, 0x2, P3 ;  /* 0x00000006876b7211 */ /* 0x000fe200018f16ff */
[----:B------:R-:W-:Y:S01]  /*124f0*/  IMAD.MOV.U32 R110, RZ, RZ, R58 ;  /* 0x000000ffff6e7224 */ /* 0x000fe200078e003a */
[-C--:B-1----:R-:W-:Y:S01]  /*12500*/  LEA R52, P2, R143, R0.reuse, 0x2 ;  /* 0x000000008f347211 */ /* 0x082fe200078410ff */
[----:B------:R-:W-:Y:S01]  /*12510*/  IMAD.MOV.U32 R134, RZ, RZ, R100 ;  /* 0x000000ffff867224 */ /* 0x000fe200078e0064 */
[----:B------:R-:W-:Y:S01]  /*12520*/  LEA R58, P4, R101, R0, 0x2 ;  /* 0x00000000653a7211 */ /* 0x000fe200078810ff */
[----:B------:R-:W-:Y:S01]  /*12530*/  IMAD.MOV.U32 R100, RZ, RZ, R98 ;  /* 0x000000ffff647224 */ /* 0x000fe200078e0062 */
[----:B------:R-:W-:Y:S01]  /*12540*/  LEA.HI.X.SX32 R53, R143, R6, 0x2, P2 ;  /* 0x000000068f357211 */ /* 0x000fe200010f16ff */
[----:B------:R-:W-:Y:S01]  /*12550*/  IMAD.MOV.U32 R98, RZ, RZ, R70 ;  /* 0x000000ffff627224 */ /* 0x000fe200078e0046 */
[----:B------:R-:W-:-:S02]  /*12560*/  MOV R111, R59 ;  /* 0x0000003b006f7202 */ /* 0x000fc40000000f00 */
[----:B------:R-:W-:Y:S01]  /*12570*/  LEA.HI.X.SX32 R59, R101, R6, 0x2, P4 ;  /* 0x00000006653b7211 */ /* 0x000fe200020f16ff */
[----:B------:R-:W-:Y:S02]  /*12580*/  IMAD.MOV.U32 R118, RZ, RZ, R71 ;  /* 0x000000ffff767224 */ /* 0x000fe400078e0047 */
[----:B------:R-:W-:Y:S02]  /*12590*/  IMAD.MOV.U32 R121, RZ, RZ, R100 ;  /* 0x000000ffff797224 */ /* 0x000fe400078e0064 */
[----:B------:R-:W-:Y:S02]  /*125a0*/  IMAD.MOV.U32 R100, RZ, RZ, R60 ;  /* 0x000000ffff647224 */ /* 0x000fe400078e003c */
[----:B------:R-:W-:Y:S01]  /*125b0*/  IMAD.MOV.U32 R101, RZ, RZ, R61 ;  /* 0x000000ffff657224 */ /* 0x000fe200078e003d */
[----:B--2---:R-:W-:-:S04]  /*125c0*/  LEA R50, P1, R95, R0, 0x2 ;  /* 0x000000005f327211 */ /* 0x004fc800078210ff */
[----:B------:R-:W-:-:S05]  /*125d0*/  LEA.HI.X.SX32 R51, R95, R6, 0x2, P1 ;  /* 0x000000065f337211 */ /* 0x000fca00008f16ff */
[----:B------:R1:W-:Y:S01]  /*125e0*/  STL.64 [R1+0x818], R50 ;  /* 0x0008183201007387 */ /* 0x0003e20000100a00 */
[----:B----4-:R-:W-:-:S04]  /*125f0*/  LEA R64, P0, R103, R0, 0x2 ;  /* 0x0000000067407211 */ /* 0x010fc800078010ff */
[----:B------:R-:W-:-:S05]  /*12600*/  LEA.HI.X.SX32 R65, R103, R6, 0x2, P0 ;  /* 0x0000000667417211 */ /* 0x000fca00000f16ff */
[----:B------:R-:W-:Y:S04]  /*12610*/  STL.64 [R1+0x858], R64 ;  /* 0x0008584001007387 */ /* 0x000fe80000100a00 */
[----:B------:R2:W-:Y:S01]  /*12620*/  STL.64 [R1+0x898], R32 ;  /* 0x0008982001007387 */ /* 0x0005e20000100a00 */
[----:B-1----:R-:W-:-:S03]  /*12630*/  LEA R50, P1, R151, R0, 0x2 ;  /* 0x0000000097327211 */ /* 0x002fc600078210ff */
[----:B--2---:R-:W2:Y:S04]  /*12640*/  LDL.LU.64 R32, [R1+0x1220] ;  /* 0x0012200001207983 */ /* 0x004ea80000300a00 */
[----:B------:R1:W-:Y:S01]  /*12650*/  STL.64 [R1+0x8d8], R30 ;  /* 0x0008d81e01007387 */ /* 0x0003e20000100a00 */
[----:B------:R-:W-:Y:S02]  /*12660*/  LEA R64, P0, R159, R0, 0x2 ;  /* 0x000000009f407211 */ /* 0x000fe400078010ff */
[----:B------:R-:W-:Y:S01]  /*12670*/  LEA.HI.X.SX32 R51, R151, R6, 0x2, P1 ;  /* 0x0000000697337211 */ /* 0x000fe200008f16ff */
[----:B-1----:R-:W4:Y:S04]  /*12680*/  LDL.LU.64 R30, [R1+0x1218] ;  /* 0x00121800011e7983 */ /* 0x002f280000300a00 */
[----:B------:R1:W-:Y:S01]  /*12690*/  STL.64 [R1+0x918], R104 ;  /* 0x0009186801007387 */ /* 0x0003e20000100a00 */
[----:B------:R-:W-:-:S02]  /*126a0*/  LEA R70, P6, R102, R0, 0x2 ;  /* 0x0000000066467211 */ /* 0x000fc400078c10ff */
[-C--:B------:R-:W-:Y:S01]  /*126b0*/  LEA.HI.X.SX32 R65, R159, R6.reuse, 0x2, P0 ;  /* 0x000000069f417211 */ /* 0x080fe200000f16ff */
[----:B-1----:R-:W3:Y:S04]  /*126c0*/  LDL.LU.64 R104, [R1+0x1210] ;  /* 0x0012100001687983 */ /* 0x002ee80000300a00 */
[----:B------:R1:W-:Y:S01]  /*126d0*/  STL.64 [R1+0x958], R106 ;  /* 0x0009586a01007387 */ /* 0x0003e20000100a00 */
[----:B------:R-:W-:-:S03]  /*126e0*/  LEA.HI.X.SX32 R71, R102, R6, 0x2, P6 ;  /* 0x0000000666477211 */ /* 0x000fc600030f16ff */
[----:B-1----:R-:W2:Y:S04]  /*126f0*/  LDL.LU.64 R106, [R1+0x1208] ;  /* 0x00120800016a7983 */ /* 0x002ea80000300a00 */
[----:B------:R-:W-:Y:S04]  /*12700*/  STL.64 [R1+0x998], R52 ;  /* 0x0009983401007387 */ /* 0x000fe80000100a00 */
[----:B------:R-:W-:Y:S04]  /*12710*/  STL.64 [R1+0x9d8], R50 ;  /* 0x0009d83201007387 */ /* 0x000fe80000100a00 */
[----:B------:R-:W-:Y:S04]  /*12720*/  STL.64 [R1+0xa18], R64 ;  /* 0x000a184001007387 */ /* 0x000fe80000100a00 */
[----:B------:R1:W-:Y:S04]  /*12730*/  STL.64 [R1+0xa58], R58 ;  /* 0x000a583a01007387 */ /* 0x0003e80000100a00 */
[----:B-1----:R-:W4:Y:S04]  /*12740*/  LDL.LU.64 R58, [R1+0x1200] ;  /* 0x00120000013a7983 */ /* 0x002f280000300a00 */
[----:B------:R-:W4:Y:S04]  /*12750*/  LDL.LU.64 R60, [R1+0x11f8] ;  /* 0x0011f800013c7983 */ /* 0x000f280000300a00 */
[----:B------:R1:W-:Y:S04]  /*12760*/  STL.64 [R1+0xa98], R70 ;  /* 0x000a984601007387 */ /* 0x0003e80000100a00 */
[----:B-1----:R-:W4:Y:S01]  /*12770*/  LDL.LU.64 R70, [R1+0x11f0] ;  /* 0x0011f00001467983 */ /* 0x002f220000300a00 */
[----:B------:R-:W-:-:S02]  /*12780*/  IMAD.MOV.U32 R126, RZ, RZ, R110 ;  /* 0x000000ffff7e7224 */ /* 0x000fc400078e006e */
[----:B------:R-:W-:Y:S02]  /*12790*/  IMAD.MOV.U32 R113, RZ, RZ, R134 ;  /* 0x000000ffff717224 */ /* 0x000fe400078e0086 */
[----:B------:R-:W-:Y:S02]  /*127a0*/  IMAD.MOV.U32 R127, RZ, RZ, R111 ;  /* 0x000000ffff7f7224 */ /* 0x000fe400078e006f */
[----:B------:R-:W-:Y:S02]  /*127b0*/  IMAD.MOV.U32 R134, RZ, RZ, R126 ;  /* 0x000000ffff867224 */ /* 0x000fe400078e007e */
[----:B------:R-:W-:Y:S01]  /*127c0*/  IMAD.MOV.U32 R126, RZ, RZ, R74 ;  /* 0x000000ffff7e7224 */ /* 0x000fe200078e004a */
[-C--:B------:R-:W-:Y:S01]  /*127d0*/  LEA R50, P1, R94, R0.reuse, 0x2 ;  /* 0x000000005e327211 */ /* 0x080fe200078210ff */
[----:B------:R-:W-:Y:S01]  /*127e0*/  IMAD.MOV.U32 R135, RZ, RZ, R127 ;  /* 0x000000ffff877224 */ /* 0x000fe200078e007f */
[----:B------:R-:W-:Y:S01]  /*127f0*/  MOV R127, R75 ;  /* 0x0000004b007f7202 */ /* 0x000fe20000000f00 */
[----:B------:R-:W-:Y:S01]  /*12800*/  IMAD.MOV.U32 R124, RZ, RZ, R118 ;  /* 0x000000ffff7c7224 */ /* 0x000fe200078e0076 */
[-C--:B------:R-:W-:Y:S01]  /*12810*/  LEA R102, P6, R78, R0.reuse, 0x2 ;  /* 0x000000004e667211 */ /* 0x080fe200078c10ff */
[----:B------:R-:W-:Y:S01]  /*12820*/  IMAD.MOV.U32 R118, RZ, RZ, R108 ;  /* 0x000000ffff767224 */ /* 0x000fe200078e006c */
[-C--:B------:R-:W-:Y:S01]  /*12830*/  LEA R64, P0, R91, R0.reuse, 0x2 ;  /* 0x000000005b407211 */ /* 0x080fe200078010ff */
[----:B------:R-:W-:Y:S01]  /*12840*/  IMAD.MOV.U32 R108, RZ, RZ, R2 ;  /* 0x000000ffff6c7224 */ /* 0x000fe200078e0002 */
[----:B------:R-:W-:-:S02]  /*12850*/  LEA R2, P4, R86, R0, 0x2 ;  /* 0x0000000056027211 */ /* 0x000fc400078810ff */
[-C--:B------:R-:W-:Y:S01]  /*12860*/  LEA.HI.X.SX32 R51, R94, R6.reuse, 0x2, P1 ;  /* 0x000000065e337211 */ /* 0x080fe200008f16ff */
[----:B------:R-:W-:Y:S01]  /*12870*/  IMAD.MOV.U32 R119, RZ, RZ, R109 ;  /* 0x000000ffff777224 */ /* 0x000fe200078e006d */
[-C--:B------:R-:W-:Y:S01]  /*12880*/  LEA.HI.X.SX32 R65, R91, R6.reuse, 0x2, P0 ;  /* 0x000000065b417211 */ /* 0x080fe200000f16ff */
[----:B------:R-:W-:Y:S01]  /*12890*/  IMAD.MOV.U32 R109, RZ, RZ, R3 ;  /* 0x000000ffff6d7224 */ /* 0x000fe200078e0003 */
[----:B------:R-:W-:Y:S01]  /*128a0*/  MOV R95, R103 ;  /* 0x00000067005f7202 */ /* 0x000fe20000000f00 */
[----:B------:R-:W-:Y:S01]  /*128b0*/  IMAD R4, R4, UR23, RZ ;  /* 0x0000001704047c24 */ /* 0x000fe2000f8e02ff */
[-C--:B------:R-:W-:Y:S01]  /*128c0*/  LEA.HI.X.SX32 R3, R86, R6.reuse, 0x2, P4 ;  /* 0x0000000656037211 */ /* 0x080fe200020f16ff */
[----:B------:R-:W-:Y:S01]  /*128d0*/  IMAD.MOV.U32 R85, RZ, RZ, R99 ;  /* 0x000000ffff557224 */ /* 0x000fe200078e0063 */
[----:B------:R-:W-:Y:S01]  /*128e0*/  LEA.HI.X.SX32 R95, R78, R6, 0x2, P6 ;  /* 0x000000064e5f7211 */ /* 0x000fe200030f16ff */
[----:B------:R-:W-:Y:S02]  /*128f0*/  IMAD.MOV.U32 R99, RZ, RZ, R113 ;  /* 0x000000ffff637224 */ /* 0x000fe400078e0071 */
[----:B------:R-:W-:-:S02]  /*12900*/  IMAD.MOV.U32 R113, RZ, RZ, R121 ;  /* 0x000000ffff717224 */ /* 0x000fc400078e0079 */
[----:B------:R-:W-:Y:S02]  /*12910*/  IMAD.MOV.U32 R121, RZ, RZ, R98 ;  /* 0x000000ffff797224 */ /* 0x000fe400078e0062 */
[----:B------:R-:W-:Y:S01]  /*12920*/  IMAD.MOV.U32 R98, RZ, RZ, R4 ;  /* 0x000000ffff627224 */ /* 0x000fe200078e0004 */
[-C--:B------:R-:W-:Y:S01]  /*12930*/  LEA R4, P1, R23, R0.reuse, 0x2 ;  /* 0x0000000017047211 */ /* 0x080fe200078210ff */
[----:B------:R-:W-:Y:S01]  /*12940*/  IMAD.MOV.U32 R94, RZ, RZ, R102 ;  /* 0x000000ffff5e7224 */ /* 0x000fe200078e0066 */
[----:B---3--:R-:W-:-:S04]  /*12950*/  LEA R110, P5, R105, R0, 0x2 ;  /* 0x00000000696e7211 */ /* 0x008fc800078a10ff */
[----:B------:R-:W-:-:S05]  /*12960*/  LEA.HI.X.SX32 R111, R105, R6, 0x2, P5 ;  /* 0x00000006696f7211 */ /* 0x000fca00028f16ff */
[----:B------:R1:W-:Y:S01]  /*12970*/  STL.64 [R1+0xad0], R110 ;  /* 0x000ad06e01007387 */ /* 0x0003e20000100a00 */
[CC--:B--2---:R-:W-:Y:S02]  /*12980*/  LEA R74, P3, R106.reuse, R0.reuse, 0x2 ;  /* 0x000000006a4a7211 */ /* 0x0c4fe400078610ff */
[C---:B------:R-:W-:Y:S02]  /*12990*/  LEA R52, P2, R107.reuse, R0, 0x2 ;  /* 0x000000006b347211 */ /* 0x040fe400078410ff */
[-C--:B------:R-:W-:Y:S02]  /*129a0*/  LEA.HI.X.SX32 R75, R106, R6.reuse, 0x2, P3 ;  /* 0x000000066a4b7211 */ /* 0x080fe400018f16ff */
[----:B------:R-:W-:Y:S01]  /*129b0*/  LEA.HI.X.SX32 R53, R107, R6, 0x2, P2 ;  /* 0x000000066b357211 */ /* 0x000fe200010f16ff */
[----:B------:R2:W-:Y:S01]  /*129c0*/  STL [R1+0xcd0], R102 ;  /* 0x000cd06601007387 */ /* 0x0005e20000100800 */
[----:B------:R-:W-:-:S03]  /*129d0*/  LEA R106, P2, R25, R0, 0x2 ;  /* 0x00000000196a7211 */ /* 0x000fc600078410ff */
[----:B------:R-:W-:Y:S01]  /*129e0*/  STL.64 [R1+0xb10], R74 ;  /* 0x000b104a01007387 */ /* 0x000fe20000100a00 */
[----:B-1----:R-:W-:-:S03]  /*129f0*/  LEA R110, P5, R73, R0, 0x2 ;  /* 0x00000000496e7211 */ /* 0x002fc600078a10ff */
[----:B------:R1:W-:Y:S01]  /*12a00*/  STL.64 [R1+0xb48], R52 ;  /* 0x000b483401007387 */ /* 0x0003e20000100a00 */
[-C--:B------:R-:W-:Y:S01]  /*12a10*/  LEA.HI.X.SX32 R111, R73, R6.reuse, 0x2, P5 ;  /* 0x00000006496f7211 */ /* 0x080fe200028f16ff */
[----:B--2---:R-:W-:Y:S02]  /*12a20*/  IMAD.MOV.U32 R102, RZ, RZ, R100 ;  /* 0x000000ffff667224 */ /* 0x004fe400078e0064 */
[----:B------:R-:W-:Y:S01]  /*12a30*/  IMAD.MOV.U32 R100, RZ, RZ, R5 ;  /* 0x000000ffff647224 */ /* 0x000fe200078e0005 */
[----:B-1----:R-:W2:Y:S04]  /*12a40*/  LDL.LU.64 R52, [R1+0x11e8] ;  /* 0x0011e80001347983 */ /* 0x002ea80000300a00 */
[----:B------:R1:W-:Y:S01]  /*12a50*/  STL.64 [R1+0xc68], R50 ;  /* 0x000c683201007387 */ /* 0x0003e20000100a00 */
[----:B------:R-:W-:-:S03]  /*12a60*/  LEA.HI.X.SX32 R5, R23, R6, 0x2, P1 ;  /* 0x0000000617057211 */ /* 0x000fc600008f16ff */
[----:B-1----:R-:W3:Y:S04]  /*12a70*/  LDL.LU.64 R50, [R1+0x11e0] ;  /* 0x0011e00001327983 */ /* 0x002ee80000300a00 */
[----:B------:R-:W-:Y:S01]  /*12a80*/  STL [R1+0x440], R106 ;  /* 0x0004406a01007387 */ /* 0x000fe20000100800 */
[----:B----4-:R-:W-:-:S03]  /*12a90*/  LEA R74, P3, R70, R0, 0x2 ;  /* 0x00000000464a7211 */ /* 0x010fc600078610ff */
[----:B------:R1:W-:Y:S01]  /*12aa0*/  STL.64 [R1+0xc98], R64 ;  /* 0x000c984001007387 */ /* 0x0003e20000100a00 */
[----:B------:R-:W-:-:S03]  /*12ab0*/  LEA.HI.X.SX32 R75, R70, R6, 0x2, P3 ;  /* 0x00000006464b7211 */ /* 0x000fc600018f16ff */
[----:B------:R-:W-:Y:S04]  /*12ac0*/  STL.64 [R1+0xcb8], R2 ;  /* 0x000cb80201007387 */ /* 0x000fe80000100a00 */
[----:B------:R4:W-:Y:S01]  /*12ad0*/  STL [R1+0xcd4], R95 ;  /* 0x000cd45f01007387 */ /* 0x0009e20000100800 */
[----:B-1----:R-:W-:Y:S01]  /*12ae0*/  IMAD.MOV.U32 R64, RZ, RZ, R54 ;  /* 0x000000ffff407224 */ /* 0x002fe200078e0036 */
[C---:B------:R-:W-:Y:S02]  /*12af0*/  LEA R54, P0, R60.reuse, R0, 0x2 ;  /* 0x000000003c367211 */ /* 0x040fe400078010ff */
[----:B------:R-:W-:Y:S01]  /*12b00*/  MOV R65, R55 ;  /* 0x0000003700417202 */ /* 0x000fe20000000f00 */
[----:B----4-:R-:W-:Y:S01]  /*12b10*/  IMAD.MOV.U32 R95, RZ, RZ, R107 ;  /* 0x000000ffff5f7224 */ /* 0x010fe200078e006b */
[-C--:B------:R-:W-:Y:S01]  /*12b20*/  LEA.HI.X.SX32 R95, R25, R6.reuse, 0x2, P2 ;  /* 0x00000006195f7211 */ /* 0x080fe200010f16ff */
[----:B------:R-:W-:Y:S01]  /*12b30*/  STL.64 [R1+0xce0], R110 ;  /* 0x000ce06e01007387 */ /* 0x000fe20000100a00 */
[----:B------:R-:W-:-:S03]  /*12b40*/  LEA.HI.X.SX32 R55, R60, R6, 0x2, P0 ;  /* 0x000000063c377211 */ /* 0x000fc600000f16ff */
[----:B------:R-:W-:Y:S04]  /*12b50*/  STL.64 [R1+0xcf0], R74 ;  /* 0x000cf04a01007387 */ /* 0x000fe80000100a00 */
[----:B------:R-:W-:Y:S04]  /*12b60*/  STL [R1+0x444], R95 ;  /* 0x0004445f01007387 */ /* 0x000fe80000100800 */
[----:B------:R-:W-:Y:S04]  /*12b70*/  STL.64 [R1+0x480], R4 ;  /* 0x0004800401007387 */ /* 0x000fe80000100a00 */
[----:B------:R1:W-:Y:S04]  /*12b80*/  STL.64 [R1+0x4c0], R54 ;  /* 0x0004c03601007387 */ /* 0x0003e80000100a00 */
[----:B-1----:R-:W4:Y:S01]  /*12b90*/  LDL.LU.64 R54, [R1+0x11d8] ;  /* 0x0011d80001367983 */ /* 0x002f220000300a00 */
[----:B------:R-:W-:-:S02]  /*12ba0*/  IMAD.MOV.U32 R94, RZ, RZ, R106 ;  /* 0x000000ffff5e7224 */ /* 0x000fc400078e006a */
[----:B------:R-:W-:Y:S02]  /*12bb0*/  IMAD.MOV.U32 R103, RZ, RZ, R101 ;  /* 0x000000ffff677224 */ /* 0x000fe400078e0065 */
[----:B------:R-:W-:Y:S02]  /*12bc0*/  IMAD.MOV.U32 R106, RZ, RZ, R102 ;  /* 0x000000ffff6a7224 */ /* 0x000fe400078e0066 */
[----:B------:R-:W-:Y:S01]  /*12bd0*/  IMAD.MOV.U32 R102, RZ, RZ, R134 ;  /* 0x000000ffff667224 */ /* 0x000fe200078e0086 */
[C---:B------:R-:W-:Y:S01]  /*12be0*/  LEA R2, P4, R58.reuse, R0, 0x2 ;  /* 0x000000003a027211 */ /* 0x040fe200078810ff */
[----:B------:R-:W-:Y:S01]  /*12bf0*/  IMAD.MOV.U32 R134, RZ, RZ, R126 ;  /* 0x000000ffff867224 */ /* 0x000fe200078e007e */
[----:B------:R-:W-:Y:S01]  /*12c00*/  MOV R126, R56 ;  /* 0x00000038007e7202 */ /* 0x000fe20000000f00 */
[----:B------:R-:W-:Y:S01]  /*12c10*/  IMAD.MOV.U32 R107, RZ, RZ, R103 ;  /* 0x000000ffff6b7224 */ /* 0x000fe200078e0067 */
[----:B------:R-:W-:Y:S01]  /*12c20*/  LEA R56, P6, R49, R0, 0x2 ;  /* 0x0000000031387211 */ /* 0x000fe200078c10ff */
[----:B------:R-:W-:Y:S01]  /*12c30*/  IMAD.MOV.U32 R103, RZ, RZ, R135 ;  /* 0x000000ffff677224 */ /* 0x000fe200078e0087 */
[----:B------:R-:W-:Y:S01]  /*12c40*/  LEA.HI.X.SX32 R3, R58, R6, 0x2, P4 ;  /* 0x000000063a037211 */ /* 0x000fe200020f16ff */
[----:B------:R-:W-:-:S02]  /*12c50*/  IMAD.MOV.U32 R135, RZ, RZ, R127 ;  /* 0x000000ffff877224 */ /* 0x000fc400078e007f */
[----:B------:R-:W-:Y:S01]  /*12c60*/  IMAD.MOV.U32 R127, RZ, RZ, R57 ;  /* 0x000000ffff7f7224 */ /* 0x000fe200078e0039 */
[----:B------:R-:W-:Y:S01]  /*12c70*/  LEA.HI.X.SX32 R57, R49, R6, 0x2, P6 ;  /* 0x0000000631397211 */ /* 0x000fe200030f16ff */
[----:B------:R-:W-:Y:S04]  /*12c80*/  STL.64 [R1+0x500], R2 ;  /* 0x0005000201007387 */ /* 0x000fe80000100a00 */
[----:B------:R1:W-:Y:S01]  /*12c90*/  STL.64 [R1+0x540], R56 ;  /* 0x0005403801007387 */ /* 0x0003e20000100a00 */
[----:B------:R-:W-:Y:S02]  /*12ca0*/  IMAD.MOV.U32 R110, RZ, RZ, R64 ;  /* 0x000000ffff6e7224 */ /* 0x000fe400078e0040 */
[----:B------:R-:W-:Y:S01]  /*12cb0*/  IMAD.MOV.U32 R64, RZ, RZ, R28 ;  /* 0x000000ffff407224 */ /* 0x000fe200078e001c */
[----:B-1----:R-:W4:Y:S01]  /*12cc0*/  LDL.LU.64 R56, [R1+0x11d0] ;  /* 0x0011d00001387983 */ /* 0x002f220000300a00 */
[----:B------:R-:W-:-:S02]  /*12cd0*/  IMAD.MOV.U32 R111, RZ, RZ, R65 ;  /* 0x000000ffff6f7224 */ /* 0x000fc400078e0041 */
[----:B------:R-:W-:Y:S02]  /*12ce0*/  IMAD.MOV.U32 R65, RZ, RZ, R29 ;  /* 0x000000ffff417224 */ /* 0x000fe400078e001d */
[----:B------:R-:W-:Y:S02]  /*12cf0*/  IMAD R200, R200, UR21, RZ ;  /* 0x00000015c8c87c24 */ /* 0x000fe4000f8e02ff */
[----:B------:R-:W-:Y:S01]  /*12d00*/  IMAD.MOV.U32 R94, RZ, RZ, R106 ;  /* 0x000000ffff5e7224 */ /* 0x000fe200078e006a */
[----:B------:R-:W-:Y:S01]  /*12d10*/  MOV R106, R102 ;  /* 0x00000066006a7202 */ /* 0x000fe20000000f00 */
[----:B------:R-:W-:Y:S02]  /*12d20*/  IMAD.MOV.U32 R102, RZ, RZ, R134 ;  /* 0x000000ffff667224 */ /* 0x000fe400078e0086 */
[----:B------:R-:W-:Y:S02]  /*12d30*/  IMAD.MOV.U32 R134, RZ, RZ, R98 ;  /* 0x000000ffff867224 */ /* 0x000fe400078e0062 */
[----:B------:R-:W-:-:S02]  /*12d40*/  IMAD R201, R201, UR22, RZ ;  /* 0x00000016c9c97c24 */ /* 0x000fc4000f8e02ff */
[----:B------:R-:W-:Y:S02]  /*12d50*/  IMAD.MOV.U32 R98, RZ, RZ, R200 ;  /* 0x000000ffff627224 */ /* 0x000fe400078e00c8 */
[----:B------:R-:W-:Y:S02]  /*12d60*/  IMAD.MOV.U32 R93, RZ, RZ, R99 ;  /* 0x000000ffff5d7224 */ /* 0x000fe400078e0063 */
[----:B------:R-:W-:Y:S02]  /*12d70*/  IMAD.MOV.U32 R99, RZ, RZ, R100 ;  /* 0x000000ffff637224 */ /* 0x000fe400078e0064 */
[----:B------:R-:W-:Y:S01]  /*12d80*/  IMAD.MOV.U32 R100, RZ, RZ, R201 ;  /* 0x000000ffff647224 */ /* 0x000fe200078e00c9 */
[-C--:B--2---:R-:W-:Y:S02]  /*12d90*/  LEA R200, P2, R52, R0.reuse, 0x2 ;  /* 0x0000000034c87211 */ /* 0x084fe400078410ff */
[-C--:B---3--:R-:W-:Y:S02]  /*12da0*/  LEA R28, P5, R50, R0.reuse, 0x2 ;  /* 0x00000000321c7211 */ /* 0x088fe400078a10ff */
[----:B------:R-:W-:-:S02]  /*12db0*/  LEA R74, P3, R51, R0, 0x2 ;  /* 0x00000000334a7211 */ /* 0x000fc400078610ff */
[-C--:B------:R-:W-:Y:S02]  /*12dc0*/  LEA.HI.X.SX32 R29, R50, R6.reuse, 0x2, P5 ;  /* 0x00000006321d7211 */ /* 0x080fe400028f16ff */
[-C--:B------:R-:W-:Y:S02]  /*12dd0*/  LEA.HI.X.SX32 R75, R51, R6.reuse, 0x2, P3 ;  /* 0x00000006334b7211 */ /* 0x080fe400018f16ff */
[----:B------:R-:W-:Y:S02]  /*12de0*/  LEA.HI.X.SX32 R201, R52, R6, 0x2, P2 ;  /* 0x0000000634c97211 */ /* 0x000fe400010f16ff */
[----:B----4-:R-:W-:-:S05]  /*12df0*/  LEA R86, P0, R54, R0, 0x2 ;  /* 0x0000000036567211 */ /* 0x010fca00078010ff */
[----:B------:R-:W-:Y:S04]  /*12e00*/  STL [R1+0x660], R86 ;  /* 0x0006605601007387 */ /* 0x000fe80000100800 */
[----:B------:R1:W-:Y:S04]  /*12e10*/  STL.64 [R1+0x580], R28 ;  /* 0x0005801c01007387 */ /* 0x0003e80000100a00 */
[----:B-1----:R-:W2:Y:S04]  /*12e20*/  LDL.LU.64 R28, [R1+0x11c8] ;  /* 0x0011c800011c7983 */ /* 0x002ea80000300a00 */
[----:B------:R1:W-:Y:S04]  /*12e30*/  STL.64 [R1+0x5c0], R74 ;  /* 0x0005c04a01007387 */ /* 0x0003e80000100a00 */
[----:B-1----:R-:W3:Y:S04]  /*12e40*/  LDL.LU.64 R74, [R1+0x11c0] ;  /* 0x0011c000014a7983 */ /* 0x002ee80000300a00 */
[----:B------:R1:W-:Y:S04]  /*12e50*/  STL.64 [R1+0x5f8], R200 ;  /* 0x0005f8c801007387 */ /* 0x0003e80000100a00 */
[----:B-1----:R-:W4:Y:S01]  /*12e60*/  LDL.LU.64 R200, [R1+0x11b8] ;  /* 0x0011b80001c87983 */ /* 0x002f220000300a00 */
[----:B------:R-:W-:-:S02]  /*12e70*/  LEA R4, P1, R53, R0, 0x2 ;  /* 0x0000000035047211 */ /* 0x000fc400078210ff */
[----:B------:R-:W-:Y:S02]  /*12e80*/  LEA R78, P5, R96, R0, 0x2 ;  /* 0x00000000604e7211 */ /* 0x000fe400078a10ff */
[----:B------:R-:W-:Y:S02]  /*12e90*/  LEA.HI.X.SX32 R5, R53, R6, 0x2, P1 ;  /* 0x0000000635057211 */ /* 0x000fe400008f16ff */
[C---:B------:R-:W-:Y:S02]  /*12ea0*/  LEA R2, P4, R55.reuse, R0, 0x2 ;  /* 0x0000000037027211 */ /* 0x040fe400078810ff */
[----:B------:R-:W-:Y:S01]  /*12eb0*/  MOV R51, R87 ;  /* 0x0000005700337202 */ /* 0x000fe20000000f00 */
[----:B------:R-:W-:Y:S01]  /*12ec0*/  STL [R1+0x790], R78 ;  /* 0x0007904e01007387 */ /* 0x000fe20000100800 */
[----:B------:R-:W-:Y:S02]  /*12ed0*/  LEA.HI.X.SX32 R51, R54, R6, 0x2, P0 ;  /* 0x0000000636337211 */ /* 0x000fe400000f16ff */
[----:B------:R-:W-:Y:S01]  /*12ee0*/  LEA R72, P2, R112, R0, 0x2 ;  /* 0x0000000070487211 */ /* 0x000fe200078410ff */
[----:B------:R1:W-:Y:S01]  /*12ef0*/  STL.64 [R1+0x630], R4 ;  /* 0x0006300401007387 */ /* 0x0003e20000100a00 */
[----:B------:R-:W-:-:S02]  /*12f00*/  LEA.HI.X.SX32 R3, R55, R6, 0x2, P4 ;  /* 0x0000000637037211 */ /* 0x000fc400020f16ff */
[----:B------:R-:W-:Y:S01]  /*12f10*/  LEA R48, P6, R56, R0, 0x2 ;  /* 0x0000000038307211 */ /* 0x000fe200078c10ff */
[----:B------:R-:W-:Y:S01]  /*12f20*/  IMAD.MOV.U32 R55, RZ, RZ, R79 ;  /* 0x000000ffff377224 */ /* 0x000fe200078e004f */
[-C--:B------:R-:W-:Y:S01]  /*12f30*/  LEA.HI.X.SX32 R55, R96, R6.reuse, 0x2, P5 ;  /* 0x0000000660377211 */ /* 0x080fe200028f16ff */
[----:B-1----:R-:W2:Y:S04]  /*12f40*/  LDL.LU.64 R4, [R1+0x11b0] ;  /* 0x0011b00001047983 */ /* 0x002ea80000300a00 */
[----:B------:R-:W-:Y:S01]  /*12f50*/  STL [R1+0x664], R51 ;  /* 0x0006643301007387 */ /* 0x000fe20000100800 */
[----:B------:R-:W-:-:S03]  /*12f60*/  LEA.HI.X.SX32 R49, R56, R6, 0x2, P6 ;  /* 0x0000000638317211 */ /* 0x000fc600030f16ff */
[----:B------:R-:W-:Y:S04]  /*12f70*/  STL [R1+0x810], R72 ;  /* 0x0008104801007387 */ /* 0x000fe80000100800 */
[----:B------:R1:W-:Y:S01]  /*12f80*/  STL.64 [R1+0x690], R2 ;  /* 0x0006900201007387 */ /* 0x0003e20000100a00 */
[----:B------:R-:W-:Y:S01]  /*12f90*/  IMAD.MOV.U32 R50, RZ, RZ, R86 ;  /* 0x000000ffff327224 */ /* 0x000fe200078e0056 */
[-C--:B------:R-:W-:Y:S01]  /*12fa0*/  LEA R86, P3, R104, R0.reuse, 0x2 ;  /* 0x0000000068567211 */ /* 0x080fe200078610ff */
[----:B------:R-:W-:Y:S01]  /*12fb0*/  IMAD.MOV.U32 R54, RZ, RZ, R78 ;  /* 0x000000ffff367224 */ /* 0x000fe200078e004e */
[-C--:B------:R-:W-:Y:S01]  /*12fc0*/  LEA R52, P1, R120, R0.reuse, 0x2 ;  /* 0x0000000078347211 */ /* 0x080fe200078210ff */
[----:B-1----:R-:W2:Y:S01]  /*12fd0*/  LDL.LU.64 R2, [R1+0x11a8] ;  /* 0x0011a80001027983 */ /* 0x002ea20000300a00 */
[----:B------:R-:W-:-:S03]  /*12fe0*/  LEA R50, P0, R128, R0, 0x2 ;  /* 0x0000000080327211 */ /* 0x000fc600078010ff */
[----:B------:R1:W-:Y:S01]  /*12ff0*/  STL.64 [R1+0x750], R48 ;  /* 0x0007503001007387 */ /* 0x0003e20000100a00 */
[----:B------:R-:W-:Y:S02]  /*13000*/  LEA R78, P4, R136, R0, 0x2 ;  /* 0x00000000884e7211 */ /* 0x000fe400078810ff */
[-C--:B------:R-:W-:Y:S01]  /*13010*/  LEA.HI.X.SX32 R87, R104, R6.reuse, 0x2, P3 ;  /* 0x0000000668577211 */ /* 0x080fe200018f16ff */
[----:B------:R1:W-:Y:S01]  /*13020*/  STL [R1+0x794], R55 ;  /* 0x0007943701007387 */ /* 0x0003e20000100800 */
[-C--:B------:R-:W-:Y:S01]  /*13030*/  LEA.HI.X.SX32 R53, R120, R6.reuse, 0x2, P1 ;  /* 0x0000000678357211 */ /* 0x080fe200008f16ff */
[----:B------:R-:W-:Y:S01]  /*13040*/  IMAD.MOV.U32 R54, RZ, RZ, R72 ;  /* 0x000000ffff367224 */ /* 0x000fe200078e0048 */
[-C--:B------:R-:W-:Y:S01]  /*13050*/  LEA.HI.X.SX32 R51, R128, R6.reuse, 0x2, P0 ;  /* 0x0000000680337211 */ /* 0x080fe200000f16ff */
[----:B------:R1:W-:Y:S01]  /*13060*/  STL.64 [R1+0x7d0], R86 ;  /* 0x0007d05601007387 */ /* 0x0003e20000100a00 */
[----:B------:R-:W-:Y:S02]  /*13070*/  LEA.HI.X.SX32 R79, R136, R6, 0x2, P4 ;  /* 0x00000006884f7211 */ /* 0x000fe400020f16ff */
[----:B-1----:R-:W-:Y:S01]  /*13080*/  LEA R48, P6, R144, R0, 0x2 ;  /* 0x0000000090307211 */ /* 0x002fe200078c10ff */
[----:B------:R-:W-:Y:S01]  /*13090*/  IMAD.MOV.U32 R55, RZ, RZ, R73 ;  /* 0x000000ffff377224 */ /* 0x000fe200078e0049 */
[----:B------:R-:W-:-:S02]  /*130a0*/  LEA.HI.X.SX32 R55, R112, R6, 0x2, P2 ;  /* 0x0000000670377211 */ /* 0x000fc400010f16ff */
[----:B------:R-:W-:Y:S02]  /*130b0*/  LEA R72, P5, R152, R0, 0x2 ;  /* 0x0000000098487211 */ /* 0x000fe400078a10ff */
[----:B------:R-:W-:Y:S01]  /*130c0*/  LEA.HI.X.SX32 R49, R144, R6, 0x2, P6 ;  /* 0x0000000690317211 */ /* 0x000fe200030f16ff */
[----:B------:R1:W-:Y:S01]  /*130d0*/  STL [R1+0x814], R55 ;  /* 0x0008143701007387 */ /* 0x0003e20000100800 */
[-C--:B------:R-:W-:Y:S02]  /*130e0*/  LEA R86, P3, R160, R0.reuse, 0x2 ;  /* 0x00000000a0567211 */ /* 0x080fe400078610ff */
[----:B------:R-:W-:Y:S01]  /*130f0*/  LEA R54, P2, R168, R0, 0x2 ;  /* 0x00000000a8367211 */ /* 0x000fe200078410ff */
[----:B------:R1:W-:Y:S01]  /*13100*/  STL.64 [R1+0x850], R52 ;  /* 0x0008503401007387 */ /* 0x0003e20000100a00 */
[----:B------:R-:W-:-:S03]  /*13110*/  LEA.HI.X.SX32 R73, R152, R6, 0x2, P5 ;  /* 0x0000000698497211 */ /* 0x000fc600028f16ff */
[----:B------:R1:W-:Y:S01]  /*13120*/  STL.64 [R1+0x890], R50 ;  /* 0x0008903201007387 */ /* 0x0003e20000100a00 */
[----:B------:R-:W-:-:S03]  /*13130*/  LEA.HI.X.SX32 R87, R160, R6, 0x2, P3 ;  /* 0x00000006a0577211 */ /* 0x000fc600018f16ff */
[----:B------:R-:W-:Y:S01]  /*13140*/  STL.64 [R1+0x8d0], R78 ;  /* 0x0008d04e01007387 */ /* 0x000fe20000100a00 */
[----:B-1----:R-:W-:Y:S02]  /*13150*/  LEA.HI.X.SX32 R55, R168, R6, 0x2, P2 ;  /* 0x00000006a8377211 */ /* 0x002fe400010f16ff */
[-C--:B------:R-:W-:Y:S01]  /*13160*/  LEA R52, P1, R176, R0.reuse, 0x2 ;  /* 0x00000000b0347211 */ /* 0x080fe200078210ff */
[----:B------:R-:W-:Y:S01]  /*13170*/  STL.64 [R1+0x910], R48 ;  /* 0x0009103001007387 */ /* 0x000fe20000100a00 */
[----:B------:R-:W-:Y:S02]  /*13180*/  LEA R50, P0, R184, R0, 0x2 ;  /* 0x00000000b8327211 */ /* 0x000fe400078010ff */
[-C--:B------:R-:W-:Y:S01]  /*13190*/  LEA.HI.X.SX32 R53, R176, R6.reuse, 0x2, P1 ;  /* 0x00000006b0357211 */ /* 0x080fe200008f16ff */
[----:B------:R1:W-:Y:S01]  /*131a0*/  STL.64 [R1+0x950], R72 ;  /* 0x0009504801007387 */ /* 0x0003e20000100a00 */
[----:B------:R-:W-:-:S03]  /*131b0*/  LEA.HI.X.SX32 R51, R184, R6, 0x2, P0 ;  /* 0x00000006b8337211 */ /* 0x000fc600000f16ff */
[----:B------:R1:W-:Y:S04]  /*131c0*/  STL.64 [R1+0x990], R86 ;  /* 0x0009905601007387 */ /* 0x0003e80000100a00 */
[----:B------:R1:W-:Y:S02]  /*131d0*/  STL.64 [R1+0x9d0], R54 ;  /* 0x0009d03601007387 */ /* 0x0003e40000100a00 */
[-C--:B-1----:R-:W-:Y:S02]  /*131e0*/  LEA R72, P5, R71, R0.reuse, 0x2 ;  /* 0x0000000047487211 */ /* 0x082fe400078a10ff */
[----:B------:R1:W-:Y:S01]  /*131f0*/  STL.64 [R1+0xa10], R52 ;  /* 0x000a103401007387 */ /* 0x0003e20000100a00 */
[----:B------:R-:W-:-:S03]  /*13200*/  LEA R86, P3, R62, R0, 0x2 ;  /* 0x000000003e567211 */ /* 0x000fc600078610ff */
[----:B------:R1:W-:Y:S01]  /*13210*/  STL.64 [R1+0xa50], R50 ;  /* 0x000a503201007387 */ /* 0x0003e20000100a00 */
[----:B------:R-:W-:Y:S02]  /*13220*/  LEA.HI.X.SX32 R73, R71, R6, 0x2, P5 ;  /* 0x0000000647497211 */ /* 0x000fe400028f16ff */
[----:B------:R-:W-:Y:S02]  /*13230*/  LEA R54, P2, R61, R0, 0x2 ;  /* 0x000000003d367211 */ /* 0x000fe400078410ff */
[----:B------:R-:W-:Y:S02]  /*13240*/  LEA.HI.X.SX32 R87, R62, R6, 0x2, P3 ;  /* 0x000000063e577211 */ /* 0x000fe400018f16ff */
[----:B-1----:R-:W-:Y:S02]  /*13250*/  LEA R52, P1, R59, R0, 0x2 ;  /* 0x000000003b347211 */ /* 0x002fe400078210ff */
[----:B------:R-:W-:Y:S02]  /*13260*/  LEA.HI.X.SX32 R55, R61, R6, 0x2, P2 ;  /* 0x000000063d377211 */ /* 0x000fe400010f16ff */
[----:B------:R-:W-:-:S02]  /*13270*/  LEA R50, P0, R57, R0, 0x2 ;  /* 0x0000000039327211 */ /* 0x000fc400078010ff */
[-C--:B------:R-:W-:Y:S02]  /*13280*/  LEA.HI.X.SX32 R53, R59, R6.reuse, 0x2, P1 ;  /* 0x000000063b357211 */ /* 0x080fe400008f16ff */
[----:B------:R-:W-:Y:S02]  /*13290*/  LEA.HI.X.SX32 R51, R57, R6, 0x2, P0 ;  /* 0x0000000639337211 */ /* 0x000fe400000f16ff */
[----:B------:R-:W-:-:S04]  /*132a0*/  LEA R70, P3, R44, R0, 0x2 ;  /* 0x000000002c467211 */ /* 0x000fc800078610ff */
[----:B------:R-:W-:Y:S02]  /*132b0*/  LEA.HI.X.SX32 R71, R44, R6, 0x2, P3 ;  /* 0x000000062c477211 */ /* 0x000fe400018f16ff */
[CC--:B---3--:R-:W-:Y:S02]  /*132c0*/  LEA R78, P4, R74.reuse, R0.reuse, 0x2 ;  /* 0x000000004a4e7211 */ /* 0x0c8fe400078810ff */
[C---:B------:R-:W-:Y:S02]  /*132d0*/  LEA R48, P6, R75.reuse, R0, 0x2 ;  /* 0x000000004b307211 */ /* 0x040fe400078c10ff */
[-C--:B------:R-:W-:Y:S02]  /*132e0*/  LEA.HI.X.SX32 R79, R74, R6.reuse, 0x2, P4 ;  /* 0x000000064a4f7211 */ /* 0x080fe400020f16ff */
[----:B------:R-:W-:-:S03]  /*132f0*/  LEA.HI.X.SX32 R49, R75, R6, 0x2, P6 ;  /* 0x000000064b317211 */ /* 0x000fc600030f16ff */
[----:B------:R1:W-:Y:S04]  /*13300*/  STL.64 [R1+0xa90], R78 ;  /* 0x000a904e01007387 */ /* 0x0003e80000100a00 */
[----:B------:R4:W-:Y:S04]  /*13310*/  STL.64 [R1+0xac8], R48 ;  /* 0x000ac83001007387 */ /* 0x0009e80000100a00 */
[----:B------:R3:W-:Y:S01]  /*13320*/  STL.64 [R1+0xb08], R72 ;  /* 0x000b084801007387 */ /* 0x0007e20000100a00 */
[CC--:B-1----:R-:W-:Y:S02]  /*13330*/  LEA R78, P4, R46.reuse, R0.reuse, 0x2 ;  /* 0x000000002e4e7211 */ /* 0x0c2fe400078810ff */
[----:B----4-:R-:W-:Y:S01]  /*13340*/  LEA R48, P6, R201, R0, 0x2 ;  /* 0x00000000c9307211 */ /* 0x010fe200078c10ff */
[----:B------:R-:W-:Y:S01]  /*13350*/  STL.64 [R1+0xb40], R86 ;  /* 0x000b405601007387 */ /* 0x000fe20000100a00 */
[----:B------:R-:W-:-:S02]  /*13360*/  LEA.HI.X.SX32 R79, R46, R6, 0x2, P4 ;  /* 0x000000062e4f7211 */ /* 0x000fc400020f16ff */
[----:B---3--:R-:W-:Y:S01]  /*13370*/  LEA R72, P5, R200, R0, 0x2 ;  /* 0x00000000c8487211 */ /* 0x008fe200078a10ff */
[----:B------:R1:W-:Y:S01]  /*13380*/  STL.64 [R1+0xc60], R54 ;  /* 0x000c603601007387 */ /* 0x0003e20000100a00 */
[----:B------:R-:W-:-:S03]  /*13390*/  LEA.HI.X.SX32 R49, R201, R6, 0x2, P6 ;  /* 0x00000006c9317211 */ /* 0x000fc600030f16ff */
[----:B------:R3:W-:Y:S01]  /*133a0*/  STL.64 [R1+0xc90], R52 ;  /* 0x000c903401007387 */ /* 0x0007e20000100a00 */
[----:B------:R-:W-:-:S03]  /*133b0*/  LEA.HI.X.SX32 R73, R200, R6, 0x2, P5 ;  /* 0x00000006c8497211 */ /* 0x000fc600028f16ff */
[----:B------:R4:W-:Y:S01]  /*133c0*/  STL.64 [R1+0xcb0], R50 ;  /* 0x000cb03201007387 */ /* 0x0009e20000100a00 */
[-C--:B------:R-:W-:Y:S02]  /*133d0*/  LEA R58, P4, R27, R0.reuse, 0x2 ;  /* 0x000000001b3a7211 */ /* 0x080fe400078810ff */
[-C--:B-1----:R-:W-:Y:S01]  /*133e0*/  LEA R54, P2, R42, R0.reuse, 0x2 ;  /* 0x000000002a367211 */ /* 0x082fe200078410ff */
[----:B------:R-:W-:Y:S01]  /*133f0*/  STL.64 [R1+0xcc8], R78 ;  /* 0x000cc84e01007387 */ /* 0x000fe20000100a00 */
[----:B---3--:R-:W-:-:S03]  /*13400*/  LEA R52, P1, R40, R0, 0x2 ;  /* 0x0000000028347211 */ /* 0x008fc600078210ff */
[----:B------:R1:W-:Y:S01]  /*13410*/  STL.64 [R1+0x448], R48 ;  /* 0x0004483001007387 */ /* 0x0003e20000100a00 */
[----:B------:R-:W-:Y:S02]  /*13420*/  LEA.HI.X.SX32 R55, R42, R6, 0x2, P2 ;  /* 0x000000062a377211 */ /* 0x000fe400010f16ff */
[-C--:B----4-:R-:W-:Y:S02]  /*13430*/  LEA R50, P0, R38, R0.reuse, 0x2 ;  /* 0x0000000026327211 */ /* 0x090fe400078010ff */
[----:B--2---:R-:W-:Y:S02]  /*13440*/  LEA R56, P5, R29, R0, 0x2 ;  /* 0x000000001d387211 */ /* 0x004fe400078a10ff */
[----:B------:R-:W-:Y:S01]  /*13450*/  LEA.HI.X.SX32 R53, R40, R6, 0x2, P1 ;  /* 0x0000000628357211 */ /* 0x000fe200008f16ff */
[----:B------:R-:W-:Y:S01]  /*13460*/  STL.64 [R1+0x488], R72 ;  /* 0x0004884801007387 */ /* 0x000fe20000100a00 */
[-C--:B------:R-:W-:Y:S02]  /*13470*/  LEA R46, P3, R30, R0.reuse, 0x2 ;  /* 0x000000001e2e7211 */ /* 0x080fe400078610ff */
[----:B-1----:R-:W-:-:S02]  /*13480*/  LEA R48, P6, R28, R0, 0x2 ;  /* 0x000000001c307211 */ /* 0x002fc400078c10ff */
[-C--:B------:R-:W-:Y:S01]  /*13490*/  LEA.HI.X.SX32 R51, R38, R6.reuse, 0x2, P0 ;  /* 0x0000000626337211 */ /* 0x080fe200000f16ff */
[----:B------:R-:W-:Y:S01]  /*134a0*/  STL.64 [R1+0x4c8], R70 ;  /* 0x0004c84601007387 */ /* 0x000fe20000100a00 */
[-C--:B------:R-:W-:Y:S02]  /*134b0*/  LEA.HI.X.SX32 R59, R27, R6.reuse, 0x2, P4 ;  /* 0x000000061b3b7211 */ /* 0x080fe400020f16ff */
[-C--:B------:R-:W-:Y:S01]  /*134c0*/  LEA.HI.X.SX32 R49, R28, R6.reuse, 0x2, P6 ;  /* 0x000000061c317211 */ /* 0x080fe200030f16ff */
[----:B------:R1:W-:Y:S01]  /*134d0*/  STL.64 [R1+0x508], R54 ;  /* 0x0005083601007387 */ /* 0x0003e20000100a00 */
[-C--:B------:R-:W-:Y:S02]  /*134e0*/  LEA.HI.X.SX32 R57, R29, R6.reuse, 0x2, P5 ;  /* 0x000000061d397211 */ /* 0x080fe400028f16ff */
[----:B------:R-:W-:Y:S01]  /*134f0*/  LEA.HI.X.SX32 R47, R30, R6, 0x2, P3 ;  /* 0x000000061e2f7211 */ /* 0x000fe200018f16ff */
[----:B------:R2:W-:Y:S04]  /*13500*/  STL.64 [R1+0x548], R52 ;  /* 0x0005483401007387 */ /* 0x0005e80000100a00 */
[----:B------:R3:W-:Y:S01]  /*13510*/  STL.64 [R1+0x588], R50 ;  /* 0x0005883201007387 */ /* 0x0007e20000100a00 */
[----:B-1----:R-:W-:-:S03]  /*13520*/  LEA R54, P2, R31, R0, 0x2 ;  /* 0x000000001f367211 */ /* 0x002fc600078410ff */
[----:B------:R1:W-:Y:S01]  /*13530*/  STL.64 [R1+0x5c8], R58 ;  /* 0x0005c83a01007387 */ /* 0x0003e20000100a00 */
[----:B--2---:R-:W-:-:S03]  /*13540*/  LEA R52, P1, R32, R0, 0x2 ;  /* 0x0000000020347211 */ /* 0x004fc600078210ff */
[----:B------:R2:W-:Y:S01]  /*13550*/  STL.64 [R1+0x600], R48 ;  /* 0x0006003001007387 */ /* 0x0005e20000100a00 */
[----:B------:R-:W-:Y:S02]  /*13560*/  LEA.HI.X.SX32 R55, R31, R6, 0x2, P2 ;  /* 0x000000061f377211 */ /* 0x000fe400010f16ff */
[C---:B---3--:R-:W-:Y:S01]  /*13570*/  LEA R50, P0, R33.reuse, R0, 0x2 ;  /* 0x0000000021327211 */ /* 0x048fe200078010ff */
[----:B------:R3:W-:Y:S01]  /*13580*/  STL.64 [R1+0x638], R56 ;  /* 0x0006383801007387 */ /* 0x0007e20000100a00 */
[----:B------:R-:W-:Y:S02]  /*13590*/  LEA.HI.X.SX32 R53, R32, R6, 0x2, P1 ;  /* 0x0000000620357211 */ /* 0x000fe400008f16ff */
[----:B-1----:R-:W-:Y:S01]  /*135a0*/  LEA R58, P4, R34, R0, 0x2 ;  /* 0x00000000223a7211 */ /* 0x002fe200078810ff */
[----:B------:R1:W-:Y:S01]  /*135b0*/  STL.64 [R1+0x668], R46 ;  /* 0x0006682e01007387 */ /* 0x0003e20000100a00 */
[----:B------:R-:W-:Y:S02]  /*135c0*/  LEA.HI.X.SX32 R51, R33, R6, 0x2, P0 ;  /* 0x0000000621337211 */ /* 0x000fe400000f16ff */
[----:B--2---:R-:W-:-:S02]  /*135d0*/  LEA R48, P6, R35, R0, 0x2 ;  /* 0x0000000023307211 */ /* 0x004fc400078c10ff */
[----:B------:R-:W-:Y:S02]  /*135e0*/  LEA.HI.X.SX32 R59, R34, R6, 0x2, P4 ;  /* 0x00000006223b7211 */ /* 0x000fe400020f16ff */
[C---:B---3--:R-:W-:Y:S01]  /*135f0*/  LEA R56, P5, R36.reuse, R0, 0x2 ;  /* 0x0000000024387211 */ /* 0x048fe200078a10ff */
[----:B------:R2:W-:Y:S01]  /*13600*/  STL.64 [R1+0x698], R54 ;  /* 0x0006983601007387 */ /* 0x0005e20000100a00 */
[----:B------:R-:W-:Y:S02]  /*13610*/  LEA.HI.X.SX32 R49, R35, R6, 0x2, P6 ;  /* 0x0000000623317211 */ /* 0x000fe400030f16ff */
[C---:B-1----:R-:W-:Y:S01]  /*13620*/  LEA R46, P3, R129.reuse, R0, 0x2 ;  /* 0x00000000812e7211 */ /* 0x042fe200078610ff */
[----:B------:R1:W-:Y:S01]  /*13630*/  STL.64 [R1+0x6c0], R52 ;  /* 0x0006c03401007387 */ /* 0x0003e20000100a00 */
[-C--:B------:R-:W-:Y:S02]  /*13640*/  LEA.HI.X.SX32 R57, R36, R6.reuse, 0x2, P5 ;  /* 0x0000000624397211 */ /* 0x080fe400028f16ff */
[----:B------:R-:W-:Y:S01]  /*13650*/  LEA.HI.X.SX32 R47, R129, R6, 0x2, P3 ;  /* 0x00000006812f7211 */ /* 0x000fe200018f16ff */
[----:B------:R3:W-:Y:S01]  /*13660*/  STL.64 [R1+0x6e8], R50 ;  /* 0x0006e83201007387 */ /* 0x0007e20000100a00 */
[----:B--2---:R-:W-:-:S03]  /*13670*/  LEA R54, P2, R137, R0, 0x2 ;  /* 0x0000000089367211 */ /* 0x004fc600078410ff */
[----:B------:R-:W-:Y:S01]  /*13680*/  STL.64 [R1+0x778], R58 ;  /* 0x0007783a01007387 */ /* 0x000fe20000100a00 */
[-C--:B------:R-:W-:Y:S02]  /*13690*/  LEA R28, P4, R161, R0.reuse, 0x2 ;  /* 0x00000000a11c7211 */ /* 0x080fe400078810ff */
[----:B-1----:R-:W-:Y:S01]  /*136a0*/  LEA R52, P1, R145, R0, 0x2 ;  /* 0x0000000091347211 */ /* 0x002fe200078210ff */
[----:B------:R1:W-:Y:S01]  /*136b0*/  STL.64 [R1+0x7b8], R48 ;  /* 0x0007b83001007387 */ /* 0x0003e20000100a00 */
[----:B------:R-:W-:Y:S02]  /*136c0*/  LEA.HI.X.SX32 R55, R137, R6, 0x2, P2 ;  /* 0x0000000689377211 */ /* 0x000fe400010f16ff */
[-C--:B---3--:R-:W-:Y:S01]  /*136d0*/  LEA R50, P0, R153, R0.reuse, 0x2 ;  /* 0x0000000099327211 */ /* 0x088fe200078010ff */
[----:B------:R-:W-:Y:S01]  /*136e0*/  STL.64 [R1+0x7f0], R56 ;  /* 0x0007f03801007387 */ /* 0x000fe20000100a00 */
[----:B------:R-:W-:Y:S02]  /*136f0*/  LEA R30, P5, R177, R0, 0x2 ;  /* 0x00000000b11e7211 */ /* 0x000fe400078a10ff */
[-C--:B------:R-:W-:Y:S01]  /*13700*/  LEA.HI.X.SX32 R53, R145, R6.reuse, 0x2, P1 ;  /* 0x0000000691357211 */ /* 0x080fe200008f16ff */
[----:B------:R2:W-:Y:S01]  /*13710*/  STL.64 [R1+0x830], R46 ;  /* 0x0008302e01007387 */ /* 0x0005e20000100a00 */
[----:B------:R-:W-:-:S02]  /*13720*/  LEA.HI.X.SX32 R51, R153, R6, 0x2, P0 ;  /* 0x0000000699337211 */ /* 0x000fc400000f16ff */
[-C--:B-1----:R-:W-:Y:S02]  /*13730*/  LEA R48, P6, R169, R0.reuse, 0x2 ;  /* 0x00000000a9307211 */ /* 0x082fe400078c10ff */
[----:B------:R-:W-:Y:S02]  /*13740*/  LEA R34, P2, R193, R0, 0x2 ;  /* 0x00000000c1227211 */ /* 0x000fe400078410ff */
[----:B------:R-:W-:Y:S01]  /*13750*/  LEA.HI.X.SX32 R29, R161, R6, 0x2, P4 ;  /* 0x00000006a11d7211 */ /* 0x000fe200020f16ff */
[----:B------:R-:W-:Y:S01]  /*13760*/  STL.64 [R1+0x868], R54 ;  /* 0x0008683601007387 */ /* 0x000fe20000100a00 */
[-C--:B------:R-:W-:Y:S02]  /*13770*/  LEA R32, P1, R45, R0.reuse, 0x2 ;  /* 0x000000002d207211 */ /* 0x080fe400078210ff */
[----:B--2---:R-:W-:Y:S02]  /*13780*/  LEA R46, P3, R185, R0, 0x2 ;  /* 0x00000000b92e7211 */ /* 0x004fe400078610ff */
[-C--:B------:R-:W-:Y:S01]  /*13790*/  LEA.HI.X.SX32 R49, R169, R6.reuse, 0x2, P6 ;  /* 0x00000006a9317211 */ /* 0x080fe200030f16ff */
[----:B------:R-:W-:Y:S01]  /*137a0*/  STL.64 [R1+0x8a8], R52 ;  /* 0x0008a83401007387 */ /* 0x000fe20000100a00 */
[----:B------:R-:W-:-:S02]  /*137b0*/  LEA.HI.X.SX32 R31, R177, R6, 0x2, P5 ;  /* 0x00000006b11f7211 */ /* 0x000fc400028f16ff */
        /* <DEDUP_REMOVED lines=11> */
[----:B---3--:R-:W-:Y:S01]  /*13870*/  LEA R48, P6, R39, R0, 0x2 ;  /* 0x0000000027307211 */ /* 0x008fe200078c10ff */
[----:B------:R3:W-:Y:S01]  /*13880*/  STL.64 [R1+0xa28], R34 ;  /* 0x000a282201007387 */ /* 0x0007e20000100a00 */
[----:B------:R-:W-:Y:S02]  /*13890*/  LEA.HI.X.SX32 R29, R41, R6, 0x2, P4 ;  /* 0x00000006291d7211 */ /* 0x000fe400020f16ff */
[----:B-1----:R-:W-:Y:S01]  /*138a0*/  LEA R30, P5, R37, R0, 0x2 ;  /* 0x00000000251e7211 */ /* 0x002fe200078a10ff */
[----:B------:R1:W-:Y:S01]  /*138b0*/  STL.64 [R1+0xa68], R32 ;  /* 0x000a682001007387 */ /* 0x0003e20000100a00 */
[----:B------:R-:W-:Y:S02]  /*138c0*/  LEA.HI.X.SX32 R49, R39, R6, 0x2, P6 ;  /* 0x0000000627317211 */ /* 0x000fe400030f16ff */
[----:B--2---:R-:W-:-:S02]  /*138d0*/  LEA R46, P3, R26, R0, 0x2 ;  /* 0x000000001a2e7211 */ /* 0x004fc400078610ff */
[----:B------:R-:W-:Y:S02]  /*138e0*/  LEA.HI.X.SX32 R31, R37, R6, 0x2, P5 ;  /* 0x00000006251f7211 */ /* 0x000fe400028f16ff */
[----:B---3--:R-:W-:Y:S01]  /*138f0*/  LEA R34, P2, R24, R0, 0x2 ;  /* 0x0000000018227211 */ /* 0x008fe200078410ff */
[----:B------:R-:W-:Y:S01]  /*13900*/  STL.64 [R1+0xaa8], R50 ;  /* 0x000aa83201007387 */ /* 0x000fe20000100a00 */
[----:B------:R-:W-:Y:S02]  /*13910*/  LEA.HI.X.SX32 R47, R26, R6, 0x2, P3 ;  /* 0x000000061a2f7211 */ /* 0x000fe400018f16ff */
[----:B-1----:R-:W-:Y:S01]  /*13920*/  LEA R32, P1, R93, R0, 0x2 ;  /* 0x000000005d207211 */ /* 0x002fe200078210ff */
[----:B------:R1:W-:Y:S01]  /*13930*/  STL.64 [R1+0xae8], R28 ;  /* 0x000ae81c01007387 */ /* 0x0003e20000100a00 */
[----:B------:R-:W-:Y:S02]  /*13940*/  LEA.HI.X.SX32 R35, R24, R6, 0x2, P2 ;  /* 0x0000000618237211 */ /* 0x000fe400010f16ff */
[----:B------:R-:W-:Y:S01]  /*13950*/  LEA R44, P0, R99, R0, 0x2 ;  /* 0x00000000632c7211 */ /* 0x000fe200078010ff */
[----:B------:R-:W-:Y:S01]  /*13960*/  STL.64 [R1+0xb28], R48 ;  /* 0x000b283001007387 */ /* 0x000fe20000100a00 */
[----:B------:R-:W-:-:S02]  /*13970*/  LEA.HI.X.SX32 R33, R93, R6, 0x2, P1 ;  /* 0x000000065d217211 */ /* 0x000fc400008f16ff */
[-C--:B------:R-:W-:Y:S01]  /*13980*/  LEA R40, P6, R21, R0.reuse, 0x2 ;  /* 0x0000000015287211 */ /* 0x080fe200078c10ff */
[----:B------:R2:W-:Y:S01]  /*13990*/  STL.64 [R1+0xc40], R30 ;  /* 0x000c401e01007387 */ /* 0x0005e20000100a00 */
[-C--:B------:R-:W-:Y:S02]  /*139a0*/  LEA R36, P3, R19, R0.reuse, 0x2 ;  /* 0x0000000013247211 */ /* 0x080fe400078610ff */
[C---:B-1----:R-:W-:Y:S01]  /*139b0*/  LEA R28, P4, R22.reuse, R0, 0x2 ;  /* 0x00000000161c7211 */ /* 0x042fe200078810ff */
[----:B------:R-:W-:Y:S01]  /*139c0*/  STL.64 [R1+0xc80], R46 ;  /* 0x000c802e01007387 */ /* 0x000fe20000100a00 */
[-C--:B------:R-:W-:Y:S02]  /*139d0*/  LEA.HI.X.SX32 R45, R99, R6.reuse, 0x2, P0 ;  /* 0x00000006632d7211 */ /* 0x080fe400000f16ff */
[----:B------:R-:W-:Y:S01]  /*139e0*/  LEA.HI.X.SX32 R29, R22, R6, 0x2, P4 ;  /* 0x00000006161d7211 */ /* 0x000fe200020f16ff */
[----:B------:R1:W-:Y:S01]  /*139f0*/  STL.64 [R1+0xca8], R34 ;  /* 0x000ca82201007387 */ /* 0x0003e20000100a00 */
[----:B--2---:R-:W-:-:S03]  /*13a00*/  LEA R30, P5, R20, R0, 0x2 ;  /* 0x00000000141e7211 */ /* 0x004fc600078a10ff */
[----:B------:R2:W-:Y:S01]  /*13a10*/  STL.64 [R1+0x450], R32 ;  /* 0x0004502001007387 */ /* 0x0005e20000100a00 */
[----:B------:R-:W-:Y:S02]  /*13a20*/  LEA.HI.X.SX32 R41, R21, R6, 0x2, P6 ;  /* 0x0000000615297211 */ /* 0x000fe400030f16ff */
[----:B------:R-:W-:Y:S02]  /*13a30*/  LEA R24, P0, R8, R0, 0x2 ;  /* 0x0000000008187211 */ /* 0x000fe400078010ff */
[----:B------:R-:W-:Y:S02]  /*13a40*/  LEA.HI.X.SX32 R31, R20, R6, 0x2, P5 ;  /* 0x00000006141f7211 */ /* 0x000fe400028f16ff */
[C---:B-1----:R-:W-:Y:S01]  /*13a50*/  LEA R34, P2, R18.reuse, R0, 0x2 ;  /* 0x0000000012227211 */ /* 0x042fe200078410ff */
[----:B------:R-:W-:Y:S01]  /*13a60*/  STL.64 [R1+0x490], R44 ;  /* 0x0004902c01007387 */ /* 0x000fe20000100a00 */
[----:B------:R-:W-:Y:S02]  /*13a70*/  LEA.HI.X.SX32 R37, R19, R6, 0x2, P3 ;  /* 0x0000000613257211 */ /* 0x000fe400018f16ff */
[----:B--2---:R-:W-:Y:S01]  /*13a80*/  LEA R32, P1, R17, R0, 0x2 ;  /* 0x0000000011207211 */ /* 0x004fe200078210ff */
[----:B------:R1:W-:Y:S01]  /*13a90*/  STL.64 [R1+0x4d0], R28 ;  /* 0x0004d01c01007387 */ /* 0x0003e20000100a00 */
[----:B------:R-:W-:-:S02]  /*13aa0*/  LEA.HI.X.SX32 R35, R18, R6, 0x2, P2 ;  /* 0x0000000612237211 */ /* 0x000fc400010f16ff */
[-C--:B------:R-:W-:Y:S01]  /*13ab0*/  LEA.HI.X.SX32 R33, R17, R6.reuse, 0x2, P1 ;  /* 0x0000000611217211 */ /* 0x080fe200008f16ff */
[----:B------:R-:W-:Y:S01]  /*13ac0*/  STL.64 [R1+0x510], R40 ;  /* 0x0005102801007387 */ /* 0x000fe20000100a00 */
[----:B------:R-:W-:Y:S02]  /*13ad0*/  LEA.HI.X.SX32 R25, R8, R6, 0x2, P0 ;  /* 0x0000000608197211 */ /* 0x000fe400000f16ff */
[-C--:B------:R-:W-:Y:S01]  /*13ae0*/  LEA R26, P6, R11, R0.reuse, 0x2 ;  /* 0x000000000b1a7211 */ /* 0x080fe200078c10ff */
[----:B------:R2:W-:Y:S01]  /*13af0*/  STL.64 [R1+0x550], R30 ;  /* 0x0005501e01007387 */ /* 0x0005e20000100a00 */
[-C--:B------:R-:W-:Y:S02]  /*13b00*/  LEA R22, P3, R13, R0.reuse, 0x2 ;  /* 0x000000000d167211 */ /* 0x080fe400078610ff */
[-C--:B-1----:R-:W-:Y:S01]  /*13b10*/  LEA R28, P4, R9, R0.reuse, 0x2 ;  /* 0x00000000091c7211 */ /* 0x082fe200078810ff */
[----:B------:R-:W-:Y:S01]  /*13b20*/  STL.64 [R1+0x590], R36 ;  /* 0x0005902401007387 */ /* 0x000fe20000100a00 */
[----:B------:R-:W-:-:S02]  /*13b30*/  LEA R20, P2, R14, R0, 0x2 ;  /* 0x000000000e147211 */ /* 0x000fc400078410ff */
[----:B------:R-:W-:Y:S01]  /*13b40*/  LEA.HI.X.SX32 R29, R9, R6, 0x2, P4 ;  /* 0x00000006091d7211 */ /* 0x000fe200020f16ff */
[----:B------:R-:W-:Y:S01]  /*13b50*/  STL.64 [R1+0x5d0], R34 ;  /* 0x0005d02201007387 */ /* 0x000fe20000100a00 */
[----:B--2---:R-:W-:-:S03]  /*13b60*/  LEA R30, P5, R12, R0, 0x2 ;  /* 0x000000000c1e7211 */ /* 0x004fc600078a10ff */
[----:B------:R-:W-:Y:S01]  /*13b70*/  STL.64 [R1+0x608], R32 ;  /* 0x0006082001007387 */ /* 0x000fe20000100a00 */
[----:B------:R-:W-:Y:S02]  /*13b80*/  LEA R18, P1, R15, R0, 0x2 ;  /* 0x000000000f127211 */ /* 0x000fe400078210ff */
[-C--:B------:R-:W-:Y:S01]  /*13b90*/  LEA.HI.X.SX32 R27, R11, R6.reuse, 0x2, P6 ;  /* 0x000000060b1b7211 */ /* 0x080fe200030f16ff */
[----:B------:R1:W-:Y:S01]  /*13ba0*/  STL.64 [R1+0x640], R24 ;  /* 0x0006401801007387 */ /* 0x0003e20000100a00 */
[-C--:B------:R-:W-:Y:S02]  /*13bb0*/  LEA.HI.X.SX32 R31, R12, R6.reuse, 0x2, P5 ;  /* 0x000000060c1f7211 */ /* 0x080fe400028f16ff */
[-C--:B------:R-:W-:Y:S01]  /*13bc0*/  LEA.HI.X.SX32 R23, R13, R6.reuse, 0x2, P3 ;  /* 0x000000060d177211 */ /* 0x080fe200018f16ff */
[----:B------:R2:W-:Y:S01]  /*13bd0*/  STL.64 [R1+0x670], R28 ;  /* 0x0006701c01007387 */ /* 0x0005e20000100a00 */
[-C--:B------:R-:W-:Y:S02]  /*13be0*/  LEA.HI.X.SX32 R21, R14, R6.reuse, 0x2, P2 ;  /* 0x000000060e157211 */ /* 0x080fe400010f16ff */
[----:B------:R-:W-:Y:S01]  /*13bf0*/  LEA.HI.X.SX32 R19, R15, R6, 0x2, P1 ;  /* 0x000000060f137211 */ /* 0x000fe200008f16ff */
[----:B------:R3:W-:Y:S01]  /*13c00*/  STL.64 [R1+0x6a0], R26 ;  /* 0x0006a01a01007387 */ /* 0x0007e20000100a00 */
[----:B-1----:R-:W-:-:S03]  /*13c10*/  LEA R24, P0, R16, R0, 0x2 ;  /* 0x0000000010187211 */ /* 0x002fc600078010ff */
[----:B------:R-:W-:Y:S01]  /*13c20*/  STL.64 [R1+0x6c8], R30 ;  /* 0x0006c81e01007387 */ /* 0x000fe20000100a00 */
[-C--:B------:R-:W-:Y:S02]  /*13c30*/  LEA R8, P5, R146, R0.reuse, 0x2 ;  /* 0x0000000092087211 */ /* 0x080fe400078a10ff */
[----:B--2---:R-:W-:Y:S02]  /*13c40*/  LEA R28, P4, R130, R0, 0x2 ;  /* 0x00000000821c7211 */ /* 0x004fe400078810ff */
[----:B------:R-:W-:Y:S01]  /*13c50*/  LEA.HI.X.SX32 R25, R16, R6, 0x2, P0 ;  /* 0x0000000610197211 */ /* 0x000fe200000f16ff */
[----:B------:R1:W-:Y:S01]  /*13c60*/  STL.64 [R1+0x6f0], R22 ;  /* 0x0006f01601007387 */ /* 0x0003e20000100a00 */
[----:B---3--:R-:W-:Y:S02]  /*13c70*/  LEA R26, P6, R138, R0, 0x2 ;  /* 0x000000008a1a7211 */ /* 0x008fe400078c10ff */
[-C--:B------:R-:W-:Y:S01]  /*13c80*/  LEA.HI.X.SX32 R29, R130, R6.reuse, 0x2, P4 ;  /* 0x00000006821d7211 */ /* 0x080fe200020f16ff */
[----:B------:R2:W-:Y:S01]  /*13c90*/  STL.64 [R1+0x710], R20 ;  /* 0x0007101401007387 */ /* 0x0005e20000100a00 */
[----:B------:R-:W-:-:S03]  /*13ca0*/  LEA.HI.X.SX32 R27, R138, R6, 0x2, P6 ;  /* 0x000000068a1b7211 */ /* 0x000fc600030f16ff */
[----:B------:R3:W-:Y:S01]  /*13cb0*/  STL.64 [R1+0x730], R18 ;  /* 0x0007301201007387 */ /* 0x0007e20000100a00 */
[----:B------:R-:W-:Y:S02]  /*13cc0*/  LEA.HI.X.SX32 R9, R146, R6, 0x2, P5 ;  /* 0x0000000692097211 */ /* 0x000fe400028f16ff */
[-C--:B-1----:R-:W-:Y:S01]  /*13cd0*/  LEA R22, P3, R154, R0.reuse, 0x2 ;  /* 0x000000009a167211 */ /* 0x082fe200078610ff */
[----:B------:R1:W-:Y:S01]  /*13ce0*/  STL.64 [R1+0x788], R24 ;  /* 0x0007881801007387 */ /* 0x0003e20000100a00 */
[-C--:B--2---:R-:W-:Y:S02]  /*13cf0*/  LEA R20, P2, R162, R0.reuse, 0x2 ;  /* 0x00000000a2147211 */ /* 0x084fe400078410ff */
[-C--:B------:R-:W-:Y:S02]  /*13d00*/  LEA R14, P4, R186, R0.reuse, 0x2 ;  /* 0x00000000ba0e7211 */ /* 0x080fe400078810ff */
[----:B---3--:R-:W-:Y:S02]  /*13d10*/  LEA R18, P1, R170, R0, 0x2 ;  /* 0x00000000aa127211 */ /* 0x008fe400078210ff */
[----:B------:R-:W-:-:S02]  /*13d20*/  LEA.HI.X.SX32 R23, R154, R6, 0x2, P3 ;  /* 0x000000069a177211 */ /* 0x000fc400018f16ff */
[-C--:B-1----:R-:W-:Y:S01]  /*13d30*/  LEA R24, P0, R178, R0.reuse, 0x2 ;  /* 0x00000000b2187211 */ /* 0x082fe200078010ff */
[----:B------:R-:W-:Y:S01]  /*13d40*/  STL.64 [R1+0x7c8], R28 ;  /* 0x0007c81c01007387 */ /* 0x000fe20000100a00 */
[----:B------:R-:W-:Y:S02]  /*13d50*/  LEA R12, P6, R194, R0, 0x2 ;  /* 0x00000000c20c7211 */ /* 0x000fe400078c10ff */
[-C--:B------:R-:W-:Y:S01]  /*13d60*/  LEA.HI.X.SX32 R21, R162, R6.reuse, 0x2, P2 ;  /* 0x00000006a2157211 */ /* 0x080fe200010f16ff */
[----:B------:R-:W-:Y:S01]  /*13d70*/  STL.64 [R1+0x800], R26 ;  /* 0x0008001a01007387 */ /* 0x000fe20000100a00 */
[-C--:B------:R-:W-:Y:S02]  /*13d80*/  LEA.HI.X.SX32 R19, R170, R6.reuse, 0x2, P1 ;  /* 0x00000006aa137211 */ /* 0x080fe400008f16ff */
[-C--:B------:R-:W-:Y:S01]  /*13d90*/  LEA.HI.X.SX32 R25, R178, R6.reuse, 0x2, P0 ;  /* 0x00000006b2197211 */ /* 0x080fe200000f16ff */
[----:B------:R1:W-:Y:S01]  /*13da0*/  STL.64 [R1+0x840], R8 ;  /* 0x0008400801007387 */ /* 0x0003e20000100a00 */
[----:B------:R-:W-:-:S02]  /*13db0*/  LEA.HI.X.SX32 R15, R186, R6, 0x2, P4 ;  /* 0x00000006ba0f7211 */ /* 0x000fc400020f16ff */
[----:B------:R-:W-:Y:S01]  /*13dc0*/  LEA.HI.X.SX32 R13, R194, R6, 0x2, P6 ;  /* 0x00000006c20d7211 */ /* 0x000fe200030f16ff */
[----:B------:R2:W-:Y:S01]  /*13dd0*/  STL.64 [R1+0x878], R22 ;  /* 0x0008781601007387 */ /* 0x0005e20000100a00 */
[----:B------:R-:W-:-:S03]  /*13de0*/  LEA R16, P0, R234, R0, 0x2 ;  /* 0x00000000ea107211 */ /* 0x000fc600078010ff */
[----:B------:R3:W-:Y:S01]  /*13df0*/  STL.64 [R1+0x8b8], R20 ;  /* 0x0008b81401007387 */ /* 0x0007e20000100a00 */
[----:B-1----:R-:W-:-:S03]  /*13e00*/  LEA R8, P5, R202, R0, 0x2 ;  /* 0x00000000ca087211 */ /* 0x002fc600078a10ff */
[----:B------:R1:W-:Y:S01]  /*13e10*/  STL.64 [R1+0x8f0], R18 ;  /* 0x0008f01201007387 */ /* 0x0003e20000100a00 */
[----:B--2---:R-:W-:-:S03]  /*13e20*/  LEA R22, P3, R210, R0, 0x2 ;  /* 0x00000000d2167211 */ /* 0x004fc600078610ff */
[----:B------:R-:W-:Y:S01]  /*13e30*/  STL.64 [R1+0x930], R24 ;  /* 0x0009301801007387 */ /* 0x000fe20000100a00 */
[----:B------:R-:W-:Y:S02]  /*13e40*/  LEA.HI.X.SX32 R9, R202, R6, 0x2, P5 ;  /* 0x00000006ca097211 */ /* 0x000fe400028f16ff */
[----:B---3--:R-:W-:Y:S01]  /*13e50*/  LEA R20, P2, R218, R0, 0x2 ;  /* 0x00000000da147211 */ /* 0x008fe200078410ff */
[----:B------:R2:W-:Y:S01]  /*13e60*/  STL.64 [R1+0x970], R14 ;  /* 0x0009700e01007387 */ /* 0x0005e20000100a00 */
[----:B------:R-:W-:Y:S02]  /*13e70*/  LEA.HI.X.SX32 R23, R210, R6, 0x2, P3 ;  /* 0x00000006d2177211 */ /* 0x000fe400018f16ff */
[----:B-1----:R-:W-:Y:S01]  /*13e80*/  LEA R18, P1, R226, R0, 0x2 ;  /* 0x00000000e2127211 */ /* 0x002fe200078210ff */
[----:B------:R1:W-:Y:S01]  /*13e90*/  STL.64 [R1+0x9b0], R12 ;  /* 0x0009b00c01007387 */ /* 0x0003e20000100a00 */
[-C--:B------:R-:W-:Y:S02]  /*13ea0*/  LEA.HI.X.SX32 R21, R218, R6.reuse, 0x2, P2 ;  /* 0x00000006da157211 */ /* 0x080fe400010f16ff */
[----:B------:R-:W-:-:S02]  /*13eb0*/  LEA.HI.X.SX32 R19, R226, R6, 0x2, P1 ;  /* 0x00000006e2137211 */ /* 0x000fc400008f16ff */
[----:B--2---:R-:W-:Y:S01]  /*13ec0*/  LEA R14, P4, R242, R0, 0x2 ;  /* 0x00000000f20e7211 */ /* 0x004fe200078810ff */
[----:B------:R2:W-:Y:S01]  /*13ed0*/  STL.64 [R1+0x9f0], R8 ;  /* 0x0009f00801007387 */ /* 0x0005e20000100a00 */
[----:B------:R-:W-:Y:S02]  /*13ee0*/  LEA.HI.X.SX32 R17, R234, R6, 0x2, P0 ;  /* 0x00000006ea117211 */ /* 0x000fe400000f16ff */
[----:B-1----:R-:W-:Y:S01]  /*13ef0*/  LEA R12, P6, R250, R0, 0x2 ;  /* 0x00000000fa0c7211 */ /* 0x002fe200078c10ff */
[----:B------:R1:W-:Y:S01]  /*13f00*/  STL.64 [R1+0xa30], R22 ;  /* 0x000a301601007387 */ /* 0x0003e20000100a00 */
[-C--:B------:R-:W-:Y:S02]  /*13f10*/  LEA.HI.X.SX32 R15, R242, R6.reuse, 0x2, P4 ;  /* 0x00000006f20f7211 */ /* 0x080fe400020f16ff */
[----:B------:R-:W-:Y:S01]  /*13f20*/  LEA.HI.X.SX32 R13, R250, R6, 0x2, P6 ;  /* 0x00000006fa0d7211 */ /* 0x000fe200030f16ff */
[----:B------:R3:W-:Y:S01]  /*13f30*/  STL.64 [R1+0xa70], R20 ;  /* 0x000a701401007387 */ /* 0x0007e20000100a00 */
[----:B--2---:R-:W-:-:S03]  /*13f40*/  LEA R8, P5, R113, R0, 0x2 ;  /* 0x0000000071087211 */ /* 0x004fc600078a10ff */
[----:B------:R2:W-:Y:S01]  /*13f50*/  STL.64 [R1+0xab0], R18 ;  /* 0x000ab01201007387 */ /* 0x0005e20000100a00 */
[----:B-1----:R-:W-:-:S03]  /*13f60*/  LEA R22, P3, R124, R0, 0x2 ;  /* 0x000000007c167211 */ /* 0x002fc600078610ff */
[----:B------:R1:W-:Y:S01]  /*13f70*/  STL.64 [R1+0xaf0], R16 ;  /* 0x000af01001007387 */ /* 0x0003e20000100a00 */
[----:B------:R-:W-:Y:S02]  /*13f80*/  LEA.HI.X.SX32 R9, R113, R6, 0x2, P5 ;  /* 0x0000000671097211 */ /* 0x000fe400028f16ff */
[----:B---3--:R-:W-:Y:S01]  /*13f90*/  LEA R20, P2, R142, R0, 0x2 ;  /* 0x000000008e147211 */ /* 0x008fe200078410ff */
[----:B------:R3:W-:Y:S01]  /*13fa0*/  STL.64 [R1+0xb30], R14 ;  /* 0x000b300e01007387 */ /* 0x0007e20000100a00 */
[----:B------:R-:W-:Y:S02]  /*13fb0*/  LEA.HI.X.SX32 R23, R124, R6, 0x2, P3 ;  /* 0x000000067c177211 */ /* 0x000fe400018f16ff */
[----:B--2---:R-:W-:Y:S01]  /*13fc0*/  LEA R18, P1, R150, R0, 0x2 ;  /* 0x0000000096127211 */ /* 0x004fe200078210ff */
[----:B------:R2:W-:Y:S01]  /*13fd0*/  STL.64 [R1+0xc50], R12 ;  /* 0x000c500c01007387 */ /* 0x0005e20000100a00 */
[----:B------:R-:W-:Y:S02]  /*13fe0*/  LEA.HI.X.SX32 R21, R142, R6, 0x2, P2 ;  /* 0x000000068e157211 */ /* 0x000fe400010f16ff */
[----:B-1----:R-:W-:-:S02]  /*13ff0*/  LEA R16, P0, R158, R0, 0x2 ;  /* 0x000000009e107211 */ /* 0x002fc400078010ff */
[----:B------:R-:W-:Y:S02]  /*14000*/  LEA.HI.X.SX32 R19, R150, R6, 0x2, P1 ;  /* 0x0000000696137211 */ /* 0x000fe400008f16ff */
[----:B---3--:R-:W-:Y:S01]  /*14010*/  LEA R14, P4, R166, R0, 0x2 ;  /* 0x00000000a60e7211 */ /* 0x008fe200078810ff */
[----:B------:R1:W-:Y:S01]  /*14020*/  STL.64 [R1+0x458], R8 ;  /* 0x0004580801007387 */ /* 0x0003e20000100a00 */
[----:B------:R-:W-:Y:S02]  /*14030*/  LEA.HI.X.SX32 R17, R158, R6, 0x2, P0 ;  /* 0x000000069e117211 */ /* 0x000fe400000f16ff */
[C---:B--2---:R-:W-:Y:S01]  /*14040*/  LEA R12, P6, R167.reuse, R0, 0x2 ;  /* 0x00000000a70c7211 */ /* 0x044fe200078c10ff */
[----:B------:R2:W-:Y:S01]  /*14050*/  STL.64 [R1+0x498], R22 ;  /* 0x0004981601007387 */ /* 0x0005e20000100a00 */
[-C--:B------:R-:W-:Y:S02]  /*14060*/  LEA.HI.X.SX32 R15, R166, R6.reuse, 0x2, P4 ;  /* 0x00000006a60f7211 */ /* 0x080fe400020f16ff */
[----:B------:R-:W-:Y:S01]  /*14070*/  LEA.HI.X.SX32 R13, R167, R6, 0x2, P6 ;  /* 0x00000006a70d7211 */ /* 0x000fe200030f16ff */
        /* <DEDUP_REMOVED lines=38> */
[----:B--2---:R-:W-:Y:S01]  /*142e0*/  LEA R12, P6, R163, R0, 0x2 ;  /* 0x00000000a30c7211 */ /* 0x004fe200078c10ff */
        /* <DEDUP_REMOVED lines=38> */
[C---:B---3--:R-:W-:Y:S01]  /*14550*/  LEA R14, P4, R206.reuse, R0, 0x2 ;  /* 0x00000000ce0e7211 */ /* 0x048fe200078810ff */
[----:B------:R-:W-:Y:S01]  /*14560*/  STL.64 [R1+0xab8], R8 ;  /* 0x000ab80801007387 */ /* 0x000fe20000100a00 */
[----:B------:R-:W-:Y:S02]  /*14570*/  LEA.HI.X.SX32 R17, R121, R6, 0x2, P0 ;  /* 0x0000000679117211 */ /* 0x000fe400000f16ff */
[C---:B--2---:R-:W-:Y:S01]  /*14580*/  LEA R12, P6, R207.reuse, R0, 0x2 ;  /* 0x00000000cf0c7211 */ /* 0x044fe200078c10ff */
[----:B------:R1:W-:Y:S01]  /*14590*/  STL.64 [R1+0xaf8], R22 ;  /* 0x000af81601007387 */ /* 0x0003e20000100a00 */
[-C--:B------:R-:W-:Y:S02]  /*145a0*/  LEA.HI.X.SX32 R15, R206, R6.reuse, 0x2, P4 ;  /* 0x00000006ce0f7211 */ /* 0x080fe400020f16ff */
[----:B------:R-:W-:Y:S01]  /*145b0*/  LEA.HI.X.SX32 R13, R207, R6, 0x2, P6 ;  /* 0x00000006cf0d7211 */ /* 0x000fe200030f16ff */
[----:B------:R-:W-:Y:S04]  /*145c0*/  STL.64 [R1+0xb38], R20 ;  /* 0x000b381401007387 */ /* 0x000fe80000100a00 */
[----:B------:R-:W-:Y:S01]  /*145d0*/  STL.64 [R1+0xc58], R18 ;  /* 0x000c581201007387 */ /* 0x000fe20000100a00 */
[----:B-1----:R-:W-:-:S03]  /*145e0*/  LEA R22, P3, R209, R0, 0x2 ;  /* 0x00000000d1167211 */ /* 0x002fc600078610ff */
[----:B------:R-:W-:Y:S04]  /*145f0*/  STL.64 [R1+0x460], R16 ;  /* 0x0004601001007387 */ /* 0x000fe80000100a00 */
[----:B------:R-:W-:Y:S01]  /*14600*/  STL.64 [R1+0x4a0], R14 ;  /* 0x0004a00e01007387 */ /* 0x000fe20000100a00 */
[----:B------:R-:W-:-:S03]  /*14610*/  LEA.HI.X.SX32 R23, R209, R6, 0x2, P3 ;  /* 0x00000006d1177211 */ /* 0x000fc600018f16ff */
[----:B------:R1:W-:Y:S01]  /*14620*/  STL.64 [R1+0x4e0], R12 ;  /* 0x0004e00c01007387 */ /* 0x0003e20000100a00 */
[----:B------:R-:W-:Y:S01]  /*14630*/  LEA R150, P3, R224, R0, 0x2 ;  /* 0x00000000e0967211 */ /* 0x000fe200078610ff */
[----:B------:R-:W-:-:S03]  /*14640*/  IMAD.MOV.U32 R70, RZ, RZ, R118 ;  /* 0x000000ffff467224 */ /* 0x000fc600078e0076 */
[----:B------:R-:W-:Y:S02]  /*14650*/  LEA.HI.X.SX32 R151, R224, R6, 0x2, P3 ;  /* 0x00000006e0977211 */ /* 0x000fe400018f16ff */
[----:B-1----:R-:W-:-:S04]  /*14660*/  LEA R12, P6, R222, R0, 0x2 ;  /* 0x00000000de0c7211 */ /* 0x002fc800078c10ff */
[----:B------:R-:W-:Y:S02]  /*14670*/  LEA.HI.X.SX32 R13, R222, R6, 0x2, P6 ;  /* 0x00000006de0d7211 */ /* 0x000fe400030f16ff */
[-C--:B------:R-:W-:Y:S02]  /*14680*/  LEA R136, P6, R132, R0.reuse, 0x2 ;  /* 0x0000000084887211 */ /* 0x080fe400078c10ff */
[----:B------:R-:W-:Y:S02]  /*14690*/  LEA R130, P3, R148, R0, 0x2 ;  /* 0x0000000094827211 */ /* 0x000fe400078610ff */
[----:B------:R-:W-:Y:S01]  /*146a0*/  LEA.HI.X.SX32 R137, R132, R6, 0x2, P6 ;  /* 0x0000000684897211 */ /* 0x000fe200030f16ff */
[----:B------:R-:W-:Y:S01]  /*146b0*/  IMAD.MOV.U32 R50, RZ, RZ, R114 ;  /* 0x000000ffff327224 */ /* 0x000fe200078e0072 */
[----:B------:R-:W-:Y:S01]  /*146c0*/  LEA R118, P6, R188, R0, 0x2 ;  /* 0x00000000bc767211 */ /* 0x000fe200078c10ff */
[----:B------:R-:W-:Y:S01]  /*146d0*/  IMAD.MOV.U32 R25, RZ, RZ, R88 ;  /* 0x000000ffff197224 */ /* 0x000fe200078e0058 */
[----:B------:R-:W-:Y:S01]  /*146e0*/  LEA.HI.X.SX32 R131, R148, R6, 0x2, P3 ;  /* 0x0000000694837211 */ /* 0x000fe200018f16ff */
[----:B------:R-:W-:Y:S01]  /*146f0*/  IMAD.MOV.U32 R71, RZ, RZ, R119 ;  /* 0x000000ffff477224 */ /* 0x000fe200078e0077 */
[----:B------:R-:W-:Y:S01]  /*14700*/  LEA R114, P3, R204, R0, 0x2 ;  /* 0x00000000cc727211 */ /* 0x000fe200078610ff */
[----:B------:R-:W-:Y:S01]  /*14710*/  IMAD R241, R241, UR14, RZ ;  /* 0x0000000ef1f17c24 */ /* 0x000fe2000f8e02ff */
[----:B------:R-:W-:Y:S01]  /*14720*/  LEA.HI.X.SX32 R119, R188, R6, 0x2, P6 ;  /* 0x00000006bc777211 */ /* 0x000fe200030f16ff */
[----:B------:R-:W-:Y:S01]  /*14730*/  IMAD.MOV.U32 R51, RZ, RZ, R115 ;  /* 0x000000ffff337224 */ /* 0x000fe200078e0073 */
[----:B------:R-:W-:Y:S01]  /*14740*/  LEA R104, P6, R244, R0, 0x2 ;  /* 0x00000000f4687211 */ /* 0x000fe200078c10ff */
[----:B------:R-:W-:Y:S01]  /*14750*/  IMAD.MOV.U32 R159, RZ, RZ, R100 ;  /* 0x000000ffff9f7224 */ /* 0x000fe200078e0064 */
[----:B------:R-:W-:Y:S01]  /*14760*/  LEA.HI.X.SX32 R115, R204, R6, 0x2, P3 ;  /* 0x00000006cc737211 */ /* 0x000fe200018f16ff */
[----:B------:R-:W-:Y:S01]  /*14770*/  IMAD.MOV.U32 R47, RZ, RZ, R98 ;  /* 0x000000ffff2f7224 */ /* 0x000fe200078e0062 */
[----:B------:R-:W-:Y:S01]  /*14780*/  LEA R100, P3, R25, R0, 0x2 ;  /* 0x0000000019647211 */ /* 0x000fe200078610ff */
[----:B------:R-:W-:Y:S01]  /*14790*/  IMAD.MOV.U32 R63, RZ, RZ, R109 ;  /* 0x000000ffff3f7224 */ /* 0x000fe200078e006d */
[----:B------:R-:W-:Y:S01]  /*147a0*/  LEA.HI.X.SX32 R105, R244, R6, 0x2, P6 ;  /* 0x00000006f4697211 */ /* 0x000fe200030f16ff */
[----:B------:R-:W-:-:S02]  /*147b0*/  IMAD.MOV.U32 R48, RZ, RZ, R134 ;  /* 0x000000ffff307224 */ /* 0x000fc400078e0086 */
[----:B------:R-:W-:Y:S01]  /*147c0*/  IMAD.MOV.U32 R124, RZ, RZ, R90 ;  /* 0x000000ffff7c7224 */ /* 0x000fe200078e005a */
[----:B------:R-:W-:Y:S01]  /*147d0*/  LEA R90, P6, R241, R0, 0x2 ;  /* 0x00000000f15a7211 */ /* 0x000fe200078c10ff */
[----:B------:R-:W-:Y:S01]  /*147e0*/  IMAD.MOV.U32 R59, RZ, RZ, R63 ;  /* 0x000000ffff3b7224 */ /* 0x000fe200078e003f */
[-C--:B------:R-:W-:Y:S01]  /*147f0*/  LEA.HI.X.SX32 R101, R25, R6.reuse, 0x2, P3 ;  /* 0x0000000619657211 */ /* 0x080fe200018f16ff */
[----:B------:R-:W-:Y:S01]  /*14800*/  IMAD.MOV.U32 R25, RZ, RZ, R159 ;  /* 0x000000ffff197224 */ /* 0x000fe200078e009f */
[----:B------:R-:W-:Y:S01]  /*14810*/  MOV R63, R47 ;  /* 0x0000002f003f7202 */ /* 0x000fe20000000f00 */
[----:B------:R-:W-:Y:S01]  /*14820*/  IMAD.MOV.U32 R159, RZ, RZ, R48 ;  /* 0x000000ffff9f7224 */ /* 0x000fe200078e0030 */
[----:B------:R-:W-:Y:S01]  /*14830*/  LEA.HI.X.SX32 R91, R241, R6, 0x2, P6 ;  /* 0x00000006f15b7211 */ /* 0x000fe200030f16ff */
[----:B------:R-:W-:Y:S01]  /*14840*/  IMAD.MOV.U32 R48, RZ, RZ, R76 ;  /* 0x000000ffff307224 */ /* 0x000fe200078e004c */
[----:B------:R-:W-:Y:S01]  /*14850*/  LEA R76, P6, R63, R0, 0x2 ;  /* 0x000000003f4c7211 */ /* 0x000fe200078c10ff */
[----:B------:R-:W-:-:S02]  /*14860*/  IMAD.MOV.U32 R62, RZ, RZ, R108 ;  /* 0x000000ffff3e7224 */ /* 0x000fc400078e006c */
[----:B------:R-:W-:Y:S01]  /*14870*/  IMAD.MOV.U32 R49, RZ, RZ, R77 ;  /* 0x000000ffff317224 */ /* 0x000fe200078e004d */
[----:B------:R-:W-:Y:S01]  /*14880*/  LEA.HI.X.SX32 R77, R63, R6, 0x2, P6 ;  /* 0x000000063f4d7211 */ /* 0x000fe200030f16ff */
[----:B------:R-:W-:Y:S01]  /*14890*/  IMAD.MOV.U32 R58, RZ, RZ, R62 ;  /* 0x000000ffff3a7224 */ /* 0x000fe200078e003e */
[----:B------:R-:W-:-:S04]  /*148a0*/  LEA R62, P6, R124, R0, 0x2 ;  /* 0x000000007c3e7211 */ /* 0x000fc800078c10ff */
[----:B------:R-:W-:Y:S02]  /*148b0*/  LEA.HI.X.SX32 R63, R124, R6, 0x2, P6 ;  /* 0x000000067c3f7211 */ /* 0x000fe400030f16ff */
[----:B------:R-:W1:Y:S01]  /*148c0*/  LDC R124, c[0x0][0x230] ;  /* 0x00008c00ff7c7b82 */ /* 0x000e620000000800 */
[-C--:B------:R-:W-:Y:S01]  /*148d0*/  LEA R8, P5, R208, R0.reuse, 0x2 ;  /* 0x00000000d0087211 */ /* 0x080fe200078a10ff */
[----:B------:R-:W-:Y:S01]  /*148e0*/  IMAD R230, R230, UR48, RZ ;  /* 0x00000030e6e67c24 */ /* 0x000fe2000f8e02ff */
[----:B------:R-:W-:Y:S02]  /*148f0*/  LEA R20, P2, R214, R0, 0x2 ;  /* 0x00000000d6147211 */ /* 0x000fe400078410ff */
[----:B------:R-:W-:Y:S01]  /*14900*/  LEA.HI.X.SX32 R9, R208, R6, 0x2, P5 ;  /* 0x00000006d0097211 */ /* 0x000fe200028f16ff */
[----:B------:R-:W-:Y:S01]  /*14910*/  IMAD.MOV.U32 R95, RZ, RZ, R107 ;  /* 0x000000ffff5f7224 */ /* 0x000fe200078e006b */
[-C--:B------:R-:W-:Y:S01]  /*14920*/  LEA R18, P1, R215, R0.reuse, 0x2 ;  /* 0x00000000d7127211 */ /* 0x080fe200078210ff */
[----:B------:R-:W-:Y:S01]  /*14930*/  IMAD.MOV.U32 R86, RZ, RZ, R94 ;  /* 0x000000ffff567224 */ /* 0x000fe200078e005e */
[-C--:B------:R-:W-:Y:S01]  /*14940*/  LEA R16, P0, R216, R0.reuse, 0x2 ;  /* 0x00000000d8107211 */ /* 0x080fe200078010ff */
[----:B------:R2:W-:Y:S01]  /*14950*/  STL.64 [R1+0x520], R8 ;  /* 0x0005200801007387 */ /* 0x0005e20000100a00 */
[----:B------:R-:W-:Y:S01]  /*14960*/  LEA R14, P4, R217, R0, 0x2 ;  /* 0x00000000d90e7211 */ /* 0x000fe200078810ff */
[----:B------:R-:W-:Y:S01]  /*14970*/  IMAD.MOV.U32 R107, RZ, RZ, R103 ;  /* 0x000000ffff6b7224 */ /* 0x000fe200078e0067 */
[-C--:B------:R-:W-:Y:S01]  /*14980*/  LEA.HI.X.SX32 R21, R214, R6.reuse, 0x2, P2 ;  /* 0x00000006d6157211 */ /* 0x080fe200010f16ff */
[----:B------:R-:W-:Y:S01]  /*14990*/  IMAD.MOV.U32 R87, RZ, RZ, R95 ;  /* 0x000000ffff577224 */ /* 0x000fe200078e005f */
[-C--:B------:R-:W-:Y:S01]  /*149a0*/  LEA.HI.X.SX32 R19, R215, R6.reuse, 0x2, P1 ;  /* 0x00000006d7137211 */ /* 0x080fe200008f16ff */
[----:B------:R-:W-:Y:S01]  /*149b0*/  IMAD.MOV.U32 R34, RZ, RZ, R86 ;  /* 0x000000ffff227224 */ /* 0x000fe200078e0056 */
[----:B------:R-:W-:Y:S01]  /*149c0*/  LEA.HI.X.SX32 R17, R216, R6, 0x2, P0 ;  /* 0x00000006d8117211 */ /* 0x000fe200000f16ff */
[----:B------:R-:W-:Y:S01]  /*149d0*/  IMAD.MOV.U32 R103, RZ, RZ, R135 ;  /* 0x000000ffff677224 */ /* 0x000fe200078e0087 */
[----:B------:R-:W-:-:S02]  /*149e0*/  LEA R146, P2, R225, R0, 0x2 ;  /* 0x00000000e1927211 */ /* 0x000fc400078410ff */
[-C--:B------:R-:W-:Y:S02]  /*149f0*/  LEA R144, P1, R230, R0.reuse, 0x2 ;  /* 0x00000000e6907211 */ /* 0x080fe400078210ff */
[-C--:B--2---:R-:W-:Y:S02]  /*14a00*/  LEA R8, P5, R223, R0.reuse, 0x2 ;  /* 0x00000000df087211 */ /* 0x084fe400078a10ff */
[----:B------:R-:W-:Y:S02]  /*14a10*/  LEA R142, P0, R231, R0, 0x2 ;  /* 0x00000000e78e7211 */ /* 0x000fe400078010ff */
[----:B------:R-:W-:Y:S02]  /*14a20*/  MOV R72, R102 ;  /* 0x0000006600487202 */ /* 0x000fe40000000f00 */
[----:B------:R-:W-:Y:S01]  /*14a30*/  LEA R86, P3, R248, R0, 0x2 ;  /* 0x00000000f8567211 */ /* 0x000fe200078610ff */
[----:B------:R-:W-:Y:S01]  /*14a40*/  STL.64 [R1+0x560], R22 ;  /* 0x0005601601007387 */ /* 0x000fe20000100a00 */
[-C--:B------:R-:W-:Y:S01]  /*14a50*/  LEA.HI.X.SX32 R15, R217, R6.reuse, 0x2, P4 ;  /* 0x00000006d90f7211 */ /* 0x080fe200020f16ff */
[----:B------:R-:W-:Y:S01]  /*14a60*/  IMAD.MOV.U32 R74, RZ, RZ, R126 ;  /* 0x000000ffff4a7224 */ /* 0x000fe200078e007e */
[-C--:B------:R-:W-:Y:S01]  /*14a70*/  LEA.HI.X.SX32 R9, R223, R6.reuse, 0x2, P5 ;  /* 0x00000006df097211 */ /* 0x080fe200028f16ff */
[----:B------:R-:W-:Y:S01]  /*14a80*/  IMAD.MOV.U32 R54, RZ, RZ, R122 ;  /* 0x000000ffff367224 */ /* 0x000fe200078e007a */
[-C--:B------:R-:W-:Y:S01]  /*14a90*/  LEA.HI.X.SX32 R147, R225, R6.reuse, 0x2, P2 ;  /* 0x00000006e1937211 */ /* 0x080fe200010f16ff */
[----:B------:R-:W-:Y:S01]  /*14aa0*/  IMAD.MOV.U32 R35, RZ, RZ, R87 ;  /* 0x000000ffff237224 */ /* 0x000fe200078e0057 */
[-C--:B------:R-:W-:Y:S01]  /*14ab0*/  LEA.HI.X.SX32 R145, R230, R6.reuse, 0x2, P1 ;  /* 0x00000006e6917211 */ /* 0x080fe200008f16ff */
[----:B------:R-:W-:Y:S01]  /*14ac0*/  STL.64 [R1+0x5a0], R20 ;  /* 0x0005a01401007387 */ /* 0x000fe20000100a00 */
[----:B------:R-:W-:Y:S01]  /*14ad0*/  LEA.HI.X.SX32 R143, R231, R6, 0x2, P0 ;  /* 0x00000006e78f7211 */ /* 0x000fe200000f16ff */
[----:B------:R-:W-:Y:S01]  /*14ae0*/  IMAD.MOV.U32 R73, RZ, RZ, R103 ;  /* 0x000000ffff497224 */ /* 0x000fe200078e0067 */
[-C--:B------:R-:W-:Y:S01]  /*14af0*/  LEA R138, P4, R232, R0.reuse, 0x2 ;  /* 0x00000000e88a7211 */ /* 0x080fe200078810ff */
[----:B------:R-:W-:Y:S01]  /*14b00*/  STL.64 [R1+0x5e0], R18 ;  /* 0x0005e01201007387 */ /* 0x000fe20000100a00 */
[----:B------:R-:W-:-:S02]  /*14b10*/  LEA R134, P5, R140, R0, 0x2 ;  /* 0x000000008c867211 */ /* 0x000fc400078a10ff */
[-C--:B------:R-:W-:Y:S02]  /*14b20*/  LEA R128, P2, R156, R0.reuse, 0x2 ;  /* 0x000000009c807211 */ /* 0x080fe400078410ff */
[-C--:B------:R-:W-:Y:S02]  /*14b30*/  LEA R126, P1, R164, R0.reuse, 0x2 ;  /* 0x00000000a47e7211 */ /* 0x080fe400078210ff */
[----:B------:R-:W-:Y:S02]  /*14b40*/  LEA R122, P0, R172, R0, 0x2 ;  /* 0x00000000ac7a7211 */ /* 0x000fe400078010ff */
[----:B------:R-:W-:Y:S02]  /*14b50*/  MOV R30, R72 ;  /* 0x00000048001e7202 */ /* 0x000fe40000000f00 */
[----:B------:R-:W-:Y:S01]  /*14b60*/  LEA.HI.X.SX32 R87, R248, R6, 0x2, P3 ;  /* 0x00000006f8577211 */ /* 0x000fe200018f16ff */
[----:B------:R-:W-:Y:S01]  /*14b70*/  STL.64 [R1+0x618], R16 ;  /* 0x0006181001007387 */ /* 0x000fe20000100a00 */
[----:B------:R-:W-:Y:S01]  /*14b80*/  LEA R72, P3, R159, R0, 0x2 ;  /* 0x000000009f487211 */ /* 0x000fe200078610ff */
[----:B------:R-:W-:Y:S01]  /*14b90*/  IMAD.MOV.U32 R75, RZ, RZ, R127 ;  /* 0x000000ffff4b7224 */ /* 0x000fe200078e007f */
[----:B------:R-:W-:Y:S01]  /*14ba0*/  MOV R52, R116 ;  /* 0x0000007400347202 */ /* 0x000fe20000000f00 */
[----:B------:R-:W-:Y:S01]  /*14bb0*/  STL.64 [R1+0x650], R14 ;  /* 0x0006500e01007387 */ /* 0x000fe20000100a00 */
[----:B------:R-:W-:Y:S01]  /*14bc0*/  IMAD.MOV.U32 R55, RZ, RZ, R123 ;  /* 0x000000ffff377224 */ /* 0x000fe200078e007b */
[-C--:B------:R-:W-:Y:S01]  /*14bd0*/  LEA.HI.X.SX32 R139, R232, R6.reuse, 0x2, P4 ;  /* 0x00000006e88b7211 */ /* 0x080fe200020f16ff */
[----:B------:R-:W-:Y:S01]  /*14be0*/  IMAD.MOV.U32 R60, RZ, RZ, R110 ;  /* 0x000000ffff3c7224 */ /* 0x000fe200078e006e */
[----:B------:R-:W-:Y:S01]  /*14bf0*/  STL.64 [R1+0x680], R12 ;  /* 0x0006800c01007387 */ /* 0x000fe20000100a00 */
[-C--:B------:R-:W-:Y:S01]  /*14c00*/  LEA.HI.X.SX32 R135, R140, R6.reuse, 0x2, P5 ;  /* 0x000000068c877211 */ /* 0x080fe200028f16ff */
[----:B------:R-:W-:Y:S01]  /*14c10*/  IMAD.MOV.U32 R31, RZ, RZ, R73 ;  /* 0x000000ffff1f7224 */ /* 0x000fe200078e0049 */
[-C--:B------:R-:W-:Y:S01]  /*14c20*/  LEA.HI.X.SX32 R129, R156, R6.reuse, 0x2, P2 ;  /* 0x000000069c817211 */ /* 0x080fe200010f16ff */
[----:B------:R-:W-:Y:S01]  /*14c30*/  IMAD R236, R236, UR7, RZ ;  /* 0x00000007ecec7c24 */ /* 0x000fe2000f8e02ff */
[-C--:B------:R-:W-:Y:S01]  /*14c40*/  LEA.HI.X.SX32 R127, R164, R6.reuse, 0x2, P1 ;  /* 0x00000006a47f7211 */ /* 0x080fe200008f16ff */
[----:B------:R-:W-:Y:S01]  /*14c50*/  IMAD R247, R247, UR9, RZ ;  /* 0x00000009f7f77c24 */ /* 0x000fe2000f8e02ff */
[----:B------:R-:W-:Y:S01]  /*14c60*/  LEA.HI.X.SX32 R123, R172, R6, 0x2, P0 ;  /* 0x00000006ac7b7211 */ /* 0x000fe200000f16ff */
[----:B------:R-:W-:Y:S01]  /*14c70*/  IMAD R233, R233, UR10, RZ ;  /* 0x0000000ae9e97c24 */ /* 0x000fe2000f8e02ff */
[----:B------:R1:W-:Y:S01]  /*14c80*/  STL.64 [R1+0x6b0], R8 ;  /* 0x0006b00801007387 */ /* 0x0003e20000100a00 */
[----:B------:R-:W-:Y:S01]  /*14c90*/  IMAD R238, R238, UR11, RZ ;  /* 0x0000000beeee7c24 */ /* 0x000fe2000f8e02ff */
[-C--:B------:R-:W-:Y:S01]  /*14ca0*/  LEA R120, P4, R180, R0.reuse, 0x2 ;  /* 0x00000000b4787211 */ /* 0x080fe200078810ff */
[----:B------:R-:W-:Y:S01]  /*14cb0*/  IMAD R239, R239, UR12, RZ ;  /* 0x0000000cefef7c24 */ /* 0x000fe2000f8e02ff */
[-C--:B------:R-:W-:Y:S01]  /*14cc0*/  LEA R116, P5, R196, R0.reuse, 0x2 ;  /* 0x00000000c4747211 */ /* 0x080fe200078a10ff */
[----:B------:R-:W-:Y:S01]  /*14cd0*/  STL.64 [R1+0x6d8], R150 ;  /* 0x0006d89601007387 */ /* 0x000fe20000100a00 */
[-C--:B------:R-:W-:Y:S01]  /*14ce0*/  LEA R112, P2, R212, R0.reuse, 0x2 ;  /* 0x00000000d4707211 */ /* 0x080fe200078410ff */
[----:B------:R-:W-:Y:S01]  /*14cf0*/  IMAD.MOV.U32 R53, RZ, RZ, R117 ;  /* 0x000000ffff357224 */ /* 0x000fe200078e0075 */
[-C--:B------:R-:W-:Y:S01]  /*14d00*/  LEA R110, P1, R220, R0.reuse, 0x2 ;  /* 0x00000000dc6e7211 */ /* 0x080fe200078210ff */
[----:B------:R-:W-:Y:S01]  /*14d10*/  IMAD.MOV.U32 R78, RZ, RZ, R106 ;  /* 0x000000ffff4e7224 */ /* 0x000fe200078e006a */
[----:B------:R-:W-:Y:S01]  /*14d20*/  LEA R108, P0, R228, R0, 0x2 ;  /* 0x00000000e46c7211 */ /* 0x000fe200078010ff */
[----:B------:R-:W-:Y:S01]  /*14d30*/  IMAD.MOV.U32 R57, RZ, RZ, R65 ;  /* 0x000000ffff397224 */ /* 0x000fe200078e0041 */
[-C--:B------:R-:W-:Y:S01]  /*14d40*/  LEA.HI.X.SX32 R73, R159, R6.reuse, 0x2, P3 ;  /* 0x000000069f497211 */ /* 0x080fe200018f16ff */
[----:B-1----:R-:W-:Y:S01]  /*14d50*/  VIADD R8, R124, 0xfffffffe ;  /* 0xfffffffe7c087836 */ /* 0x002fe20000000000 */
[----:B------:R-:W1:Y:S01]  /*14d60*/  LDC R159, c[0x0][0x230] ;  /* 0x00008c00ff9f7b82 */ /* 0x000e620000000800 */
[----:B------:R-:W-:Y:S01]  /*14d70*/  STL.64 [R1+0x1118], R150 ;  /* 0x0011189601007387 */ /* 0x000fe20000100a00 */
[----:B------:R-:W-:Y:S01]  /*14d80*/  MOV R61, R111 ;  /* 0x0000006f003d7202 */ /* 0x000fe20000000f00 */
[----:B------:R-:W-:Y:S01]  /*14d90*/  IMAD R240, R240, UR13, RZ ;  /* 0x0000000df0f07c24 */ /* 0x000fe2000f8e02ff */
[-C--:B------:R-:W-:Y:S01]  /*14da0*/  LEA.HI.X.SX32 R121, R180, R6.reuse, 0x2, P4 ;  /* 0x00000006b4797211 */ /* 0x080fe200020f16ff */
[----:B------:R-:W-:Y:S01]  /*14db0*/  STL.64 [R1+0x700], R146 ;  /* 0x0007009201007387 */ /* 0x000fe20000100a00 */
[----:B------:R-:W-:-:S02]  /*14dc0*/  LEA.HI.X.SX32 R117, R196, R6, 0x2, P5 ;  /* 0x00000006c4757211 */ /* 0x000fc400028f16ff */
[----:B------:R-:W2:Y:S01]  /*14dd0*/  LDC R124, c[0x0][0x230] ;  /* 0x00008c00ff7c7b82 */ /* 0x000ea20000000800 */
[----:B------:R-:W-:Y:S01]  /*14de0*/  STL.64 [R1+0x1120], R146 ;  /* 0x0011209201007387 */ /* 0x000fe20000100a00 */
[-C--:B------:R-:W-:Y:S01]  /*14df0*/  LEA.HI.X.SX32 R113, R212, R6.reuse, 0x2, P2 ;  /* 0x00000006d4717211 */ /* 0x080fe200010f16ff */
[----:B------:R-:W-:Y:S01]  /*14e00*/  IMAD R246, R246, UR15, RZ ;  /* 0x0000000ff6f67c24 */ /* 0x000fe2000f8e02ff */
[-C--:B------:R-:W-:Y:S01]  /*14e10*/  LEA.HI.X.SX32 R111, R220, R6.reuse, 0x2, P1 ;  /* 0x00000006dc6f7211 */ /* 0x080fe200008f16ff */
[----:B------:R-:W-:Y:S01]  /*14e20*/  IMAD R249, R249, UR17, RZ ;  /* 0x00000011f9f97c24 */ /* 0x000fe2000f8e02ff */
[----:B------:R-:W-:Y:S01]  /*14e30*/  LEA.HI.X.SX32 R109, R228, R6, 0x2, P0 ;  /* 0x00000006e46d7211 */ /* 0x000fe200000f16ff */
[----:B------:R-:W-:Y:S01]  /*14e40*/  IMAD R252, R252, UR18, RZ ;  /* 0x00000012fcfc7c24 */ /* 0x000fe2000f8e02ff */
[----:B------:R-:W-:Y:S01]  /*14e50*/  STL.64 [R1+0x720], R144 ;  /* 0x0007209001007387 */ /* 0x000fe20000100a00 */
[----:B------:R-:W-:Y:S01]  /*14e60*/  IMAD.MOV.U32 R65, RZ, RZ, R92 ;  /* 0x000000ffff417224 */ /* 0x000fe200078e005c */
[-C--:B------:R-:W-:Y:S01]  /*14e70*/  LEA R106, P4, R236, R0.reuse, 0x2 ;  /* 0x00000000ec6a7211 */ /* 0x080fe200078810ff */
[----:B------:R-:W-:Y:S01]  /*14e80*/  IMAD.MOV.U32 R56, RZ, RZ, R64 ;  /* 0x000000ffff387224 */ /* 0x000fe200078e0040 */
[-C--:B------:R-:W-:Y:S01]  /*14e90*/  LEA R102, P5, R247, R0.reuse, 0x2 ;  /* 0x00000000f7667211 */ /* 0x080fe200078a10ff */
[----:B------:R-:W-:Y:S01]  /*14ea0*/  STL.64 [R1+0x1128], R144 ;  /* 0x0011289001007387 */ /* 0x000fe20000100a00 */
[-C--:B------:R-:W-:Y:S01]  /*14eb0*/  LEA R98, P2, R233, R0.reuse, 0x2 ;  /* 0x00000000e9627211 */ /* 0x080fe200078410ff */
[----:B------:R-:W-:Y:S01]  /*14ec0*/  IMAD.MOV.U32 R79, RZ, RZ, R107 ;  /* 0x000000ffff4f7224 */ /* 0x000fe200078e006b */
[-C--:B------:R-:W-:Y:S01]  /*14ed0*/  LEA R96, P1, R238, R0.reuse, 0x2 ;  /* 0x00000000ee607211 */ /* 0x080fe200078210ff */
[----:B------:R-:W-:Y:S01]  /*14ee0*/  IMAD.MOV.U32 R184, RZ, RZ, R84 ;  /* 0x000000ffffb87224 */ /* 0x000fe200078e0054 */
[----:B------:R-:W-:Y:S01]  /*14ef0*/  LEA R94, P0, R239, R0, 0x2 ;  /* 0x00000000ef5e7211 */ /* 0x000fe200078010ff */
        /* <DEDUP_REMOVED lines=8> */
[----:B------:R-:W-:Y:S01]  /*14f80*/  STL.64 [R1+0x770], R138 ;  /* 0x0007708a01007387 */ /* 0x000fe20000100a00 */
[-C--:B------:R-:W-:Y:S01]  /*14f90*/  LEA.HI.X.SX32 R97, R238, R6.reuse, 0x2, P1 ;  /* 0x00000006ee617211 */ /* 0x080fe200008f16ff */
[----:B------:R-:W-:Y:S01]  /*14fa0*/  IMAD R133, R133, UR25, RZ ;  /* 0x0000001985857c24 */ /* 0x000fe2000f8e02ff */
[----:B------:R-:W-:Y:S01]  /*14fb0*/  LEA.HI.X.SX32 R95, R239, R6, 0x2, P0 ;  /* 0x00000006ef5f7211 */ /* 0x000fe200000f16ff */
[----:B------:R-:W-:Y:S01]  /*14fc0*/  STL.64 [R1+0x1138], R138 ;  /* 0x0011388a01007387 */ /* 0x000fe20000100a00 */
        /* <DEDUP_REMOVED lines=14> */
[----:B------:R-:W-:Y:S01]  /*150b0*/  IMAD.MOV.U32 R185, RZ, RZ, R85 ;  /* 0x000000ffffb97224 */ /* 0x000fe200078e0055 */
[-C--:B------:R-:W-:Y:S01]  /*150c0*/  LEA.HI.X.SX32 R89, R246, R6.reuse, 0x2, P5 ;  /* 0x00000006f6597211 */ /* 0x080fe200028f16ff */
[----:B------:R-:W-:Y:S01]  /*150d0*/  IMAD.MOV.U32 R177, RZ, RZ, R83 ;  /* 0x000000ffffb17224 */ /* 0x000fe200078e0053 */
[----:B------:R-:W-:Y:S01]  /*150e0*/  STL.64 [R1+0x1148], R134 ;  /* 0x0011488601007387 */ /* 0x000fe20000100a00 */
[----:B------:R-:W-:Y:S01]  /*150f0*/  IMAD.MOV.U32 R169, RZ, RZ, R81 ;  /* 0x000000ffffa97224 */ /* 0x000fe200078e0051 */
[-C--:B------:R-:W-:Y:S01]  /*15100*/  LEA.HI.X.SX32 R85, R249, R6.reuse, 0x2, P2 ;  /* 0x00000006f9557211 */ /* 0x080fe200010f16ff */
[----:B------:R-:W-:Y:S01]  /*15110*/  IMAD R165, R165, UR29, RZ ;  /* 0x0000001da5a57c24 */ /* 0x000fe2000f8e02ff */
[-C--:B------:R-:W-:Y:S01]  /*15120*/  LEA.HI.X.SX32 R83, R252, R6.reuse, 0x2, P1 ;  /* 0x00000006fc537211 */ /* 0x080fe200008f16ff */
[----:B------:R-:W-:Y:S01]  /*15130*/  IMAD R173, R173, UR30, RZ ;  /* 0x0000001eadad7c24 */ /* 0x000fe2000f8e02ff */
[----:B------:R-:W-:Y:S01]  /*15140*/  LEA.HI.X.SX32 R81, R65, R6, 0x2, P0 ;  /* 0x0000000641517211 */ /* 0x000fe200000f16ff */
[----:B------:R-:W-:Y:S01]  /*15150*/  IMAD R181, R181, UR31, RZ ;  /* 0x0000001fb5b57c24 */ /* 0x000fe2000f8e02ff */
[----:B------:R-:W-:Y:S01]  /*15160*/  STL.64 [R1+0x838], R130 ;  /* 0x0008388201007387 */ /* 0x000fe20000100a00 */
[----:B------:R-:W-:Y:S01]  /*15170*/  IMAD R189, R189, UR32, RZ ;  /* 0x00000020bdbd7c24 */ /* 0x000fe2000f8e02ff */
[CC--:B------:R-:W-:Y:S01]  /*15180*/  LEA R78, P4, R64.reuse, R0.reuse, 0x2 ;  /* 0x00000000404e7211 */ /* 0x0c0fe200078810ff */
[----:B------:R-:W-:Y:S01]  /*15190*/  IMAD R197, R197, UR33, RZ ;  /* 0x00000021c5c57c24 */ /* 0x000fe2000f8e02ff */
[-C--:B------:R-:W-:Y:S01]  /*151a0*/  LEA R74, P5, R25, R0.reuse, 0x2 ;  /* 0x00000000194a7211 */ /* 0x080fe200078a10ff */
[----:B------:R-:W-:Y:S01]  /*151b0*/  IMAD.MOV.U32 R46, RZ, RZ, R60 ;  /* 0x000000ffff2e7224 */ /* 0x000fe200078e003c */
[-C--:B------:R-:W-:Y:S01]  /*151c0*/  LEA R70, P2, R125, R0.reuse, 0x2 ;  /* 0x000000007d467211 */ /* 0x080fe200078410ff */
[----:B------:R-:W-:Y:S01]  /*151d0*/  IMAD.MOV.U32 R38, RZ, RZ, R152 ;  /* 0x000000ffff267224 */ /* 0x000fe200078e0098 */
[-C--:B------:R-:W-:Y:S01]  /*151e0*/  LEA R68, P1, R133, R0.reuse, 0x2 ;  /* 0x0000000085447211 */ /* 0x080fe200078210ff */
[----:B------:R-:W-:Y:S01]  /*151f0*/  STL.64 [R1+0x1150], R130 ;  /* 0x0011508201007387 */ /* 0x000fe20000100a00 */
[----:B------:R-:W-:Y:S01]  /*15200*/  LEA R66, P0, R141, R0, 0x2 ;  /* 0x000000008d427211 */ /* 0x000fe200078010ff */
[----:B------:R-:W-:Y:S01]  /*15210*/  IMAD.MOV.U32 R42, RZ, RZ, R32 ;  /* 0x000000ffff2a7224 */ /* 0x000fe200078e0020 */
[----:B------:R-:W-:Y:S01]  /*15220*/  MOV R161, R67 ;  /* 0x0000004300a17202 */ /* 0x000fe20000000f00 */
[----:B------:R-:W-:Y:S01]  /*15230*/  IMAD.MOV.U32 R152, RZ, RZ, R200 ;  /* 0x000000ffff987224 */ /* 0x000fe200078e00c8 */
[----:B------:R-:W-:Y:S01]  /*15240*/  MOV R36, R160 ;  /* 0x000000a000247202 */ /* 0x000fe20000000f00 */
[----:B------:R-:W-:Y:S01]  /*15250*/  STL.64 [R1+0x880], R128 ;  /* 0x0008808001007387 */ /* 0x000fe20000100a00 */
[----:B------:R-:W-:Y:S01]  /*15260*/  IMAD.MOV.U32 R153, RZ, RZ, R69 ;  /* 0x000000ffff997224 */ /* 0x000fe200078e0045 */
[----:B------:R-:W-:Y:S01]  /*15270*/  MOV R32, R58 ;  /* 0x0000003a00207202 */ /* 0x000fe20000000f00 */
        /* <DEDUP_REMOVED lines=9> */
[-C--:B------:R-:W-:Y:S01]  /*15310*/  LEA.HI.X.SX32 R79, R64, R6.reuse, 0x2, P4 ;  /* 0x00000006404f7211 */ /* 0x080fe200020f16ff */
[----:B------:R-:W-:Y:S01]  /*15320*/  IMAD.MOV.U32 R44, RZ, RZ, R30 ;  /* 0x000000ffff2c7224 */ /* 0x000fe200078e001e */
[-C--:B------:R-:W-:Y:S01]  /*15330*/  LEA.HI.X.SX32 R71, R125, R6.reuse, 0x2, P2 ;  /* 0x000000067d477211 */ /* 0x080fe200010f16ff */
[----:B------:R-:W-:Y:S01]  /*15340*/  IMAD.MOV.U32 R34, RZ, RZ, R56 ;  /* 0x000000ffff227224 */ /* 0x000fe200078e0038 */
[----:B------:R-:W-:Y:S01]  /*15350*/  LEA.HI.X.SX32 R67, R141, R6, 0x2, P0 ;  /* 0x000000068d437211 */ /* 0x000fe200000f16ff */
[----:B------:R-:W-:Y:S01]  /*15360*/  IMAD.MOV.U32 R30, RZ, RZ, R46 ;  /* 0x000000ffff1e7224 */ /* 0x000fe200078e002e */
[----:B------:R-:W-:Y:S01]  /*15370*/  STL.64 [R1+0x1160], R126 ;  /* 0x0011607e01007387 */ /* 0x000fe20000100a00 */
[----:B------:R-:W-:Y:S01]  /*15380*/  IMAD.MOV.U32 R28, RZ, RZ, R54 ;  /* 0x000000ffff1c7224 */ /* 0x000fe200078e0036 */
[-C--:B------:R-:W-:Y:S01]  /*15390*/  LEA R64, P4, R149, R0.reuse, 0x2 ;  /* 0x0000000095407211 */ /* 0x080fe200078810ff */
[----:B------:R-:W-:Y:S01]  /*153a0*/  IMAD.MOV.U32 R200, RZ, RZ, R52 ;  /* 0x000000ffffc87224 */ /* 0x000fe200078e0034 */
[-C--:B------:R-:W-:Y:S01]  /*153b0*/  LEA R60, P5, R165, R0.reuse, 0x2 ;  /* 0x00000000a53c7211 */ /* 0x080fe200078a10ff */
[----:B------:R-:W-:Y:S01]  /*153c0*/  IMAD R205, R205, UR34, RZ ;  /* 0x00000022cdcd7c24 */ /* 0x000fe2000f8e02ff */
[-C--:B------:R-:W-:Y:S01]  /*153d0*/  LEA R58, P3, R173, R0.reuse, 0x2 ;  /* 0x00000000ad3a7211 */ /* 0x080fe200078610ff */
[----:B------:R-:W-:Y:S01]  /*153e0*/  IMAD R213, R213, UR35, RZ ;  /* 0x00000023d5d57c24 */ /* 0x000fe2000f8e02ff */
[-C--:B------:R-:W-:Y:S01]  /*153f0*/  LEA R56, P2, R181, R0.reuse, 0x2 ;  /* 0x00000000b5387211 */ /* 0x080fe200078410ff */
[----:B------:R-:W-:Y:S01]  /*15400*/  IMAD R221, R221, UR36, RZ ;  /* 0x00000024dddd7c24 */ /* 0x000fe2000f8e02ff */
[-C--:B------:R-:W-:Y:S01]  /*15410*/  LEA R54, P1, R189, R0.reuse, 0x2 ;  /* 0x00000000bd367211 */ /* 0x080fe200078210ff */
[----:B------:R-:W-:Y:S01]  /*15420*/  IMAD R229, R229, UR37, RZ ;  /* 0x00000025e5e57c24 */ /* 0x000fe2000f8e02ff */
[----:B------:R-:W-:Y:S01]  /*15430*/  LEA R52, P0, R197, R0, 0x2 ;  /* 0x00000000c5347211 */ /* 0x000fe200078010ff */
[----:B------:R-:W-:Y:S01]  /*15440*/  IMAD R237, R237, UR38, RZ ;  /* 0x00000026eded7c24 */ /* 0x000fe2000f8e02ff */
[----:B------:R-:W-:Y:S01]  /*15450*/  STL.64 [R1+0x900], R122 ;  /* 0x0009007a01007387 */ /* 0x000fe20000100a00 */
[----:B------:R-:W-:Y:S01]  /*15460*/  IMAD R245, R245, UR39, RZ ;  /* 0x00000027f5f57c24 */ /* 0x000fe2000f8e02ff */
[----:B------:R-:W-:Y:S01]  /*15470*/  MOV R26, R152 ;  /* 0x00000098001a7202 */ /* 0x000fe20000000f00 */
[----:B------:R-:W-:Y:S01]  /*15480*/  IMAD.MOV.U32 R46, RZ, RZ, R50 ;  /* 0x000000ffff2e7224 */ /* 0x000fe200078e0032 */
[----:B------:R-:W-:Y:S01]  /*15490*/  STL.64 [R1+0x1168], R122 ;  /* 0x0011687a01007387 */ /* 0x000fe20000100a00 */
[----:B------:R-:W-:-:S02]  /*154a0*/  IMAD.MOV.U32 R37, RZ, RZ, R161 ;  /* 0x000000ffff257224 */ /* 0x000fc400078e00a1 */
[----:B------:R-:W-:Y:S01]  /*154b0*/  IMAD.MOV.U32 R41, RZ, RZ, R35 ;  /* 0x000000ffff297224 */ /* 0x000fe200078e0023 */
[----:B------:R-:W3:Y:S01]  /*154c0*/  S2UR UR4, SR_CgaCtaId ;  /* 0x00000000000479c3 */ /* 0x000ee20000008800 */
[----:B------:R-:W-:Y:S02]  /*154d0*/  IMAD.MOV.U32 R39, RZ, RZ, R153 ;  /* 0x000000ffff277224 */ /* 0x000fe400078e0099 */
[----:B------:R-:W-:Y:S01]  /*154e0*/  IMAD.MOV.U32 R24, RZ, RZ, R160 ;  /* 0x000000ffff187224 */ /* 0x000fe200078e00a0 */
[----:B------:R-:W-:Y:S01]  /*154f0*/  STL.64 [R1+0x940], R120 ;  /* 0x0009407801007387 */ /* 0x000fe20000100a00 */
[----:B------:R-:W-:Y:S02]  /*15500*/  IMAD.MOV.U32 R43, RZ, RZ, R33 ;  /* 0x000000ffff2b7224 */ /* 0x000fe400078e0021 */
[----:B------:R-:W-:Y:S01]  /*15510*/  IMAD.MOV.U32 R161, RZ, RZ, R29 ;  /* 0x000000ffffa17224 */ /* 0x000fe200078e001d */
[----:B------:R-:W-:Y:S01]  /*15520*/  MOV R45, R31 ;  /* 0x0000001f002d7202 */ /* 0x000fe20000000f00 */
[----:B------:R-:W-:Y:S01]  /*15530*/  IMAD.MOV.U32 R153, RZ, RZ, R201 ;  /* 0x000000ffff997224 */ /* 0x000fe200078e00c9 */
[----:B------:R-:W4:Y:S01]  /*15540*/  LDC R14, c[0x0][0x230] ;  /* 0x00008c00ff0e7b82 */ /* 0x000f220000000800 */
[----:B------:R-:W-:-:S02]  /*15550*/  IMAD.MOV.U32 R160, RZ, RZ, R34 ;  /* 0x000000ffffa07224 */ /* 0x000fc400078e0022 */
        /* <DEDUP_REMOVED lines=28> */
[----:B-1----:R-:W-:Y:S01]  /*15720*/  VIADD R9, R159, 0xffffffff ;  /* 0xffffffff9f097836 */ /* 0x002fe20000000000 */
[----:B------:R-:W-:Y:S01]  /*15730*/  LEA R40, P0, R245, R0, 0x2 ;  /* 0x00000000f5287211 */ /* 0x000fe200078010ff */
[----:B------:R-:W-:Y:S01]  /*15740*/  STL.64 [R1+0x1178], R118 ;  /* 0x0011787601007387 */ /* 0x000fe20000100a00 */
[----:B------:R-:W1:Y:S01]  /*15750*/  LDC R159, c[0x0][0x230] ;  /* 0x00008c00ff9f7b82 */ /* 0x000e620000000800 */
[----:B--2---:R-:W-:-:S02]  /*15760*/  VIADD R0, R124, 0xfffffffc ;  /* 0xfffffffc7c007836 */ /* 0x004fc40000000000 */
[----:B------:R-:W-:Y:S01]  /*15770*/  STL.64 [R1+0x9c0], R116 ;  /* 0x0009c07401007387 */ /* 0x000fe20000100a00 */
[----:B------:R-:W2:Y:S01]  /*15780*/  S2R R124, SR_TID.X ;  /* 0x00000000007c7919 */ /* 0x000ea20000002100 */
[----:B------:R-:W-:Y:S01]  /*15790*/  UMOV UR5, 0x400 ;  /* 0x0000040000057882 */ /* 0x000fe20000000000 */
[C---:B------:R-:W-:Y:S01]  /*157a0*/  IMAD.SHL.U32 R15, R4.reuse, 0x4, RZ ;  /* 0x00000004040f7824 */ /* 0x040fe200078e00ff */
[----:B------:R-:W-:Y:S01]  /*157b0*/  ULDC.64 UR60, c[0x0][0x208] ;  /* 0x00008200003c7ab9 */ /* 0x000fe20000000a00 */
[----:B------:R-:W-:Y:S01]  /*157c0*/  STL.64 [R1+0x1180], R116 ;  /* 0x0011807401007387 */ /* 0x000fe20000100a00 */
[C---:B------:R-:W-:Y:S01]  /*157d0*/  IMAD R16, R4.reuse, 0xc, RZ ;  /* 0x0000000c04107824 */ /* 0x040fe200078e02ff */
[----:B------:R-:W4:Y:S02]  /*157e0*/  LDC R17, c[0x0][0x230] ;  /* 0x00008c00ff117b82 */ /* 0x000f240000000800 */
[----:B------:R-:W-:Y:S04]  /*157f0*/  STL.64 [R1+0xa00], R114 ;  /* 0x000a007201007387 */ /* 0x000fe80000100a00 */
[----:B------:R-:W-:Y:S01]  /*15800*/  STL.64 [R1+0x1188], R114 ;  /* 0x0011887201007387 */ /* 0x000fe20000100a00 */
[----:B------:R-:W-:Y:S01]  /*15810*/  IMAD R202, R4, 0x84, RZ ;  /* 0x0000008404ca7824 */ /* 0x000fe200078e02ff */
[----:B------:R-:W4:Y:S02]  /*15820*/  LDC R252, c[0x0][0x230] ;  /* 0x00008c00fffc7b82 */ /* 0x000f240000000800 */
        /* <DEDUP_REMOVED lines=8> */
[----:B------:R-:W-:Y:S01]  /*158b0*/  STL.64 [R1+0xc78], R102 ;  /* 0x000c786601007387 */ /* 0x000fe20000100a00 */
[----:B------:R-:W-:-:S03]  /*158c0*/  IMAD.MOV.U32 R31, RZ, RZ, R47 ;  /* 0x000000ffff1f7224 */ /* 0x000fc600078e002f */
        /* <DEDUP_REMOVED lines=9> */
[----:B------:R-:W-:Y:S02]  /*15960*/  IMAD.MOV.U32 R161, RZ, RZ, R35 ;  /* 0x000000ffffa17224 */ /* 0x000fe400078e0023 */
[----:B------:R-:W-:Y:S01]  /*15970*/  IMAD.MOV.U32 R153, RZ, RZ, R33 ;  /* 0x000000ffff997224 */ /* 0x000fe200078e0021 */
[----:B------:R-:W-:Y:S01]  /*15980*/  STL.64 [R1+0x5a8], R90 ;  /* 0x0005a85a01007387 */ /* 0x000fe20000100a00 */
[----:B------:R-:W-:Y:S01]  /*15990*/  IMAD.MOV.U32 R35, RZ, RZ, R29 ;  /* 0x000000ffff237224 */ /* 0x000fe200078e001d */
[----:B------:R-:W-:Y:S02]  /*159a0*/  MOV R33, R201 ;  /* 0x000000c900217202 */ /* 0x000fe40000000f00 */
[----:B------:R-:W-:Y:S01]  /*159b0*/  STL.64 [R1+0x5e8], R88 ;  /* 0x0005e85801007387 */ /* 0x000fe20000100a00 */
[----:B------:R-:W-:Y:S01]  /*159c0*/  MOV R23, R39 ;  /* 0x0000002700177202 */ /* 0x000fe20000000f00 */
[----:B------:R-:W-:-:S02]  /*159d0*/  IMAD.MOV.U32 R21, RZ, RZ, R41 ;  /* 0x000000ffff157224 */ /* 0x000fc400078e0029 */
[----:B------:R-:W-:Y:S01]  /*159e0*/  STL.64 [R1+0x620], R86 ;  /* 0x0006205601007387 */ /* 0x000fe20000100a00 */
[----:B------:R-:W-:Y:S01]  /*159f0*/  IMAD.MOV.U32 R19, RZ, RZ, R43 ;  /* 0x000000ffff137224 */ /* 0x000fe200078e002b */
[-C--:B------:R-:W-:Y:S01]  /*15a00*/  LEA.HI.X.SX32 R51, R205, R6.reuse, 0x2, P4 ;  /* 0x00000006cd337211 */ /* 0x080fe200020f16ff */
[----:B------:R-:W-:Y:S01]  /*15a10*/  IMAD.MOV.U32 R29, RZ, RZ, R47 ;  /* 0x000000ffff1d7224 */ /* 0x000fe200078e002f */
[----:B------:R-:W-:Y:S01]  /*15a20*/  STL.64 [R1+0x658], R84 ;  /* 0x0006585401007387 */ /* 0x000fe20000100a00 */
[----:B------:R-:W-:Y:S01]  /*15a30*/  IMAD.MOV.U32 R201, RZ, RZ, R49 ;  /* 0x000000ffffc97224 */ /* 0x000fe200078e0031 */
[-C--:B------:R-:W-:Y:S02]  /*15a40*/  LEA.HI.X.SX32 R49, R213, R6.reuse, 0x2, P6 ;  /* 0x00000006d5317211 */ /* 0x080fe400030f16ff */
[----:B------:R-:W-:Y:S01]  /*15a50*/  STL.64 [R1+0x688], R82 ;  /* 0x0006885201007387 */ /* 0x000fe20000100a00 */
[-C--:B------:R-:W-:Y:S02]  /*15a60*/  LEA.HI.X.SX32 R47, R221, R6.reuse, 0x2, P5 ;  /* 0x00000006dd2f7211 */ /* 0x080fe400028f16ff */
[-C--:B------:R-:W-:Y:S01]  /*15a70*/  LEA.HI.X.SX32 R45, R229, R6.reuse, 0x2, P3 ;  /* 0x00000006e52d7211 */ /* 0x080fe200018f16ff */
[----:B------:R-:W-:Y:S01]  /*15a80*/  STL.64 [R1+0x6b8], R80 ;  /* 0x0006b85001007387 */ /* 0x000fe20000100a00 */
[----:B------:R-:W-:-:S02]  /*15a90*/  LEA.HI.X.SX32 R43, R237, R6, 0x2, P2 ;  /* 0x00000006ed2b7211 */ /* 0x000fc400010f16ff */
[-C--:B------:R-:W-:Y:S02]  /*15aa0*/  LEA.HI.X.SX32 R39, R157, R6.reuse, 0x2, P1 ;  /* 0x000000069d277211 */ /* 0x080fe400008f16ff */
[----:B------:R-:W-:Y:S01]  /*15ab0*/  LEA.HI.X.SX32 R41, R245, R6, 0x2, P0 ;  /* 0x00000006f5297211 */ /* 0x000fe200000f16ff */
[----:B-1----:R-:W-:Y:S01]  /*15ac0*/  VIADD R6, R159, 0xfffffffd ;  /* 0xfffffffd9f067836 */ /* 0x002fe20000000000 */
[----:B------:R-:W-:Y:S01]  /*15ad0*/  STL.64 [R1+0x6e0], R78 ;  /* 0x0006e04e01007387 */ /* 0x000fe20000100a00 */
[----:B------:R-:W-:Y:S01]  /*15ae0*/  IMAD.MOV.U32 R159, RZ, RZ, R13 ;  /* 0x000000ffff9f7224 */ /* 0x000fe200078e000d */
[----:B------:R-:W-:Y:S01]  /*15af0*/  MOV R158, R12 ;  /* 0x0000000c009e7202 */ /* 0x000fe20000000f00 */
[----:B------:R-:W1:Y:S01]  /*15b00*/  LDC R13, c[0x0][0x230] ;  /* 0x00008c00ff0d7b82 */ /* 0x000e620000000800 */
[----:B------:R-:W-:Y:S04]  /*15b10*/  STL.64 [R1+0x708], R76 ;  /* 0x0007084c01007387 */ /* 0x000fe80000100a00 */
[----:B------:R-:W-:Y:S03]  /*15b20*/  STL.64 [R1+0x728], R74 ;  /* 0x0007284a01007387 */ /* 0x000fe60000100a00 */
[----:B------:R-:W4:Y:S01]  /*15b30*/  LDC R12, c[0x0][0x230] ;  /* 0x00008c00ff0c7b82 */ /* 0x000f220000000800 */
[----:B------:R-:W-:Y:S04]  /*15b40*/  STL.64 [R1+0x748], R72 ;  /* 0x0007484801007387 */ /* 0x000fe80000100a00 */
[----:B------:R-:W-:Y:S01]  /*15b50*/  STL.64 [R1+0x780], R70 ;  /* 0x0007804601007387 */ /* 0x000fe20000100a00 */
[----:B--2---:R-:W-:-:S03]  /*15b60*/  IMAD.SHL.U32 R11, R124, 0x10, RZ ;  /* 0x000000107c0b7824 */ /* 0x004fc600078e00ff */
[----:B------:R-:W-:Y:S04]  /*15b70*/  STL.64 [R1+0x7c0], R68 ;  /* 0x0007c04401007387 */ /* 0x000fe80000100a00 */
[----:B------:R-:W-:Y:S01]  /*15b80*/  STL.64 [R1+0x808], R66 ;  /* 0x0008084201007387 */ /* 0x000fe20000100a00 */
[----:B------:R-:W-:Y:S01]  /*15b90*/  ISETP.GE.U32.AND P0, PT, R9, 0x7fffff80, PT ;  /* 0x7fffff800900780c */ /* 0x000fe20003f06070 */
[----:B---3--:R-:W-:Y:S01]  /*15ba0*/  ULEA UR4, UR4, UR5, 0x18 ;  /* 0x0000000504047291 */ /* 0x008fe2000f8ec03f */
[----:B------:R-:W2:Y:S01]  /*15bb0*/  LDC R9, c[0x0][0x230] ;  /* 0x00008c00ff097b82 */ /* 0x000ea20000000800 */
[----:B------:R-:W-:Y:S04]  /*15bc0*/  STL.64 [R1+0x848], R64 ;  /* 0x0008484001007387 */ /* 0x000fe80000100a00 */
[----:B------:R-:W-:Y:S04]  /*15bd0*/  STL.64 [R1+0x888], R62 ;  /* 0x0008883e01007387 */ /* 0x000fe80000100a00 */
[----:B------:R-:W-:Y:S01]  /*15be0*/  STL.64 [R1+0x8c8], R60 ;  /* 0x0008c83c01007387 */ /* 0x000fe20000100a00 */
[----:B------:R-:W-:-:S03]  /*15bf0*/  LOP3.LUT R11, R11, 0x70, RZ, 0xc0, !PT ;  /* 0x000000700b0b7812 */ /* 0x000fc600078ec0ff */
[----:B------:R-:W-:Y:S01]  /*15c00*/  STL.64 [R1+0x908], R58 ;  /* 0x0009083a01007387 */ /* 0x000fe20000100a00 */
[----:B------:R-:W-:-:S03]  /*15c10*/  LOP3.LUT R124, R124, 0x7f, RZ, 0xc0, !PT ;  /* 0x0000007f7c7c7812 */ /* 0x000fc600078ec0ff */
[----:B------:R-:W-:Y:S01]  /*15c20*/  STL.64 [R1+0x948], R56 ;  /* 0x0009483801007387 */ /* 0x000fe20000100a00 */
[----:B------:R-:W-:-:S03]  /*15c30*/  ISETP.GE.U32.AND P1, PT, R8, 0x7fffff7f, PT ;  /* 0x7fffff7f0800780c */ /* 0x000fc60003f26070 */
[----:B------:R-:W-:Y:S01]  /*15c40*/  STL.64 [R1+0x988], R54 ;  /* 0x0009883601007387 */ /* 0x000fe20000100a00 */
[----:B------:R-:W-:-:S03]  /*15c50*/  ISETP.GE.U32.AND P3, PT, R0, 0x7fffff7d, PT ;  /* 0x7fffff7d0000780c */ /* 0x000fc60003f66070 */
[----:B------:R-:W-:Y:S01]  /*15c60*/  STL.64 [R1+0x9c8], R52 ;  /* 0x0009c83401007387 */ /* 0x000fe20000100a00 */
[----:B------:R-:W-:Y:S01]  /*15c70*/  IADD3 R188, P4, R15, R2, RZ ;  /* 0x000000020fbc7210 */ /* 0x000fe20007f9e0ff */
[----:B------:R-:W-:Y:S02]  /*15c80*/  IMAD.U32 R0, RZ, RZ, UR4 ;  /* 0x00000004ff007e24 */ /* 0x000fe4000f8e00ff */
[----:B------:R-:W-:Y:S01]  /*15c90*/  STL.64 [R1+0xa08], R50 ;  /* 0x000a083201007387 */ /* 0x000fe20000100a00 */
[----:B------:R-:W-:-:S03]  /*15ca0*/  ISETP.GE.U32.AND P2, PT, R6, 0x7fffff7e, PT ;  /* 0x7fffff7e0600780c */ /* 0x000fc60003f46070 */
[----:B------:R-:W-:Y:S01]  /*15cb0*/  STL.64 [R1+0xa48], R48 ;  /* 0x000a483001007387 */ /* 0x000fe20000100a00 */
[----:B------:R-:W-:-:S03]  /*15cc0*/  IMAD R11, R124, 0x80, R11 ;  /* 0x000000807c0b7824 */ /* 0x000fc600078e020b */
[----:B------:R-:W-:Y:S01]  /*15cd0*/  STL.64 [R1+0xa88], R46 ;  /* 0x000a882e01007387 */ /* 0x000fe20000100a00 */
[----:B------:R-:W-:Y:S01]  /*15ce0*/  IMAD.MOV.U32 R166, RZ, RZ, R22 ;  /* 0x000000ffffa67224 */ /* 0x000fe200078e0016 */
[C---:B------:R-:W-:Y:S02]  /*15cf0*/  LEA.HI.X.SX32 R189, R4.reuse, R3, 0x2, P4 ;  /* 0x0000000304bd7211 */ /* 0x040fe400020f16ff */
[----:B------:R-:W-:Y:S01]  /*15d00*/  STL.64 [R1+0xae0], R44 ;  /* 0x000ae02c01007387 */ /* 0x000fe20000100a00 */
[C---:B------:R-:W-:Y:S01]  /*15d10*/  IMAD R6, R4.reuse, 0x3, RZ ;  /* 0x0000000304067824 */ /* 0x040fe200078e02ff */
[CC--:B------:R-:W-:Y:S01]  /*15d20*/  LEA R186, P5, R4.reuse, R2.reuse, 0x3 ;  /* 0x0000000204ba7211 */ /* 0x0c0fe200078a18ff */
[----:B------:R-:W-:Y:S01]  /*15d30*/  IMAD.MOV.U32 R22, RZ, RZ, R184 ;  /* 0x000000ffff167224 */ /* 0x000fe200078e00b8 */
[----:B------:R-:W-:Y:S01]  /*15d40*/  STL.64 [R1+0xb20], R42 ;  /* 0x000b202a01007387 */ /* 0x000fe20000100a00 */
[----:B------:R-:W-:Y:S01]  /*15d50*/  IMAD.SHL.U32 R8, R4, 0x2, RZ ;  /* 0x0000000204087824 */ /* 0x000fe200078e00ff */
[----:B------:R-:W-:-:S02]  /*15d60*/  IADD3 R184, P4, R16, R2, RZ ;  /* 0x0000000210b87210 */ /* 0x000fc40007f9e0ff */
[----:B------:R-:W-:Y:S01]  /*15d70*/  STL.64 [R1+0xc88], R38 ;  /* 0x000c882601007387 */ /* 0x000fe20000100a00 */
[----:B------:R-:W-:-:S03]  /*15d80*/  IMAD.MOV.U32 R167, RZ, RZ, R23 ;  /* 0x000000ffffa77224 */ /* 0x000fc600078e0017 */
[----:B------:R-:W-:Y:S01]  /*15d90*/  STL.64 [R1+0xb60], R40 ;  /* 0x000b602801007387 */ /* 0x000fe20000100a00 */
[----:B------:R-:W-:-:S03]  /*15da0*/  IMAD.MOV.U32 R23, RZ, RZ, R185 ;  /* 0x000000ffff177224 */ /* 0x000fc600078e00b9 */
[----:B------:R3:W-:Y:S01]  /*15db0*/  STL [R1+0xc48], R0 ;  /* 0x000c480001007387 */ /* 0x0007e20000100800 */
[-C--:B------:R-:W-:Y:S01]  /*15dc0*/  LEA.HI.X.SX32 R187, R8, R3.reuse, 0x2, P5 ;  /* 0x0000000308bb7211 */ /* 0x080fe200028f16ff */
[----:B-1----:R-:W-:Y:S01]  /*15dd0*/  VIADD R8, R13, 0xffffffdd ;  /* 0xffffffdd0d087836 */ /* 0x002fe20000000000 */
[----:B------:R-:W-:Y:S01]  /*15de0*/  LEA.HI.X.SX32 R185, R6, R3, 0x2, P4 ;  /* 0x0000000306b97211 */ /* 0x000fe200020f16ff */
[----:B----4-:R-:W-:Y:S01]  /*15df0*/  VIADD R6, R14, 0xffffffdc ;  /* 0xffffffdc0e067836 */ /* 0x010fe20000000000 */
[----:B------:R-:W-:Y:S01]  /*15e00*/  IADD3 R12, R12, -0x21, RZ ;  /* 0xffffffdf0c0c7810 */ /* 0x000fe20007ffe0ff */
[----:B------:R-:W1:Y:S01]  /*15e10*/  LDC R13, c[0x0][0x230] ;  /* 0x00008c00ff0d7b82 */ /* 0x000e620000000800 */
[----:B---3--:R-:W-:Y:S02]  /*15e20*/  VIADD R0, R11, UR4 ;  /* 0x000000040b007c36 */ /* 0x008fe40008000000 */
[----:B------:R-:W-:-:S05]  /*15e30*/  IMAD.MOV.U32 R190, RZ, RZ, R158 ;  /* 0x000000ffffbe7224 */ /* 0x000fca00078e009e */
[----:B------:R-:W3:Y:S01]  /*15e40*/  LDC R14, c[0x0][0x230] ;  /* 0x00008c00ff0e7b82 */ /* 0x000ee20000000800 */
[----:B------:R-:W-:Y:S01]  /*15e50*/  @!PT LDS RZ, [RZ] ;  /* 0x00000000fffff984 */ /* 0x000fe20000000800 */
[----:B------:R-:W-:Y:S01]  /*15e60*/  @!PT LDS RZ, [RZ] ;  /* 0x00000000fffff984 */ /* 0x000fe20000000800 */
[----:B------:R-:W-:Y:S01]  /*15e70*/  @!PT LDS RZ, [RZ] ;  /* 0x00000000fffff984 */ /* 0x000fe20000000800 */
[----:B------:R-:W-:Y:S01]  /*15e80*/  LDGSTS.E [R0+0x40000], desc[UR60][R2.64], !P0 ;  /* 0x4000000002007fae */ /* 0x000fe2000c12187c */
[----:B------:R-:W-:Y:S01]  /*15e90*/  IMAD.MOV.U32 R158, RZ, RZ, R36 ;  /* 0x000000ffff9e7224 */ /* 0x000fe200078e0024 */
[----:B------:R-:W-:Y:S02]  /*15ea0*/  MOV R36, R176 ;  /* 0x000000b000247202 */ /* 0x000fe40000000f00 */
[----:B------:R-:W-:Y:S01]  /*15eb0*/  LDGSTS.E [R0+0x40004], desc[UR60][R188.64], !P1 ;  /* 0x40004000bc007fae */ /* 0x000fe2000c92187c */
[----:B------:R-:W-:-:S03]  /*15ec0*/  IMAD.MOV.U32 R176, RZ, RZ, R168 ;  /* 0x000000ffffb07224 */ /* 0x000fc600078e00a8 */
[----:B------:R-:W-:Y:S01]  /*15ed0*/  LDGSTS.E [R0+0x40008], desc[UR60][R186.64], !P2 ;  /* 0x40008000ba007fae */ /* 0x000fe2000d12187c */
[----:B------:R-:W-:-:S03]  /*15ee0*/  IMAD.MOV.U32 R191, RZ, RZ, R159 ;  /* 0x000000ffffbf7224 */ /* 0x000fc600078e009f */
[----:B------:R-:W-:Y:S01]  /*15ef0*/  LDGSTS.E [R0+0x4000c], desc[UR60][R184.64], !P3 ;  /* 0x4000c000b8007fae */ /* 0x000fe2000d92187c */
[----:B------:R-:W-:Y:S01]  /*15f00*/  ISETP.GE.U32.AND P3, PT, R12, 0x7fffff60, PT ;  /* 0x7fffff600c00780c */ /* 0x000fe20003f66070 */
[----:B------:R-:W-:Y:S01]  /*15f10*/  IMAD.MOV.U32 R168, RZ, RZ, R160 ;  /* 0x000000ffffa87224 */ /* 0x000fe200078e00a0 */
[----:B------:R-:W4:Y:S01]  /*15f20*/  LDC R12, c[0x0][0x230] ;  /* 0x00008c00ff0c7b82 */ /* 0x000f220000000800 */
[----:B------:R-:W-:Y:S02]  /*15f30*/  IMAD.MOV.U32 R159, RZ, RZ, R37 ;  /* 0x000000ffff9f7224 */ /* 0x000fe400078e0025 */
[----:B------:R-:W-:Y:S02]  /*15f40*/  IMAD.MOV.U32 R160, RZ, RZ, R152 ;  /* 0x000000ffffa07224 */ /* 0x000fe400078e0098 */
[----:B------:R-:W-:Y:S02]  /*15f50*/  IMAD.MOV.U32 R37, RZ, RZ, R177 ;  /* 0x000000ffff257224 */ /* 0x000fe400078e00b1 */
[----:B------:R-:W-:Y:S01]  /*15f60*/  IMAD.MOV.U32 R152, RZ, RZ, R34 ;  /* 0x000000ffff987224 */ /* 0x000fe200078e0022 */
[----:B------:R-:W-:Y:S01]  /*15f70*/  ISETP.GE.U32.AND P0, PT, R6, 0x7fffff5d, PT ;  /* 0x7fffff5d0600780c */ /* 0x000fe20003f06070 */
[----:B------:R-:W-:-:S02]  /*15f80*/  IMAD.MOV.U32 R177, RZ, RZ, R169 ;  /* 0x000000ffffb17224 */ /* 0x000fc400078e00a9 */
[----:B------:R-:W-:Y:S02]  /*15f90*/  IMAD.MOV.U32 R34, RZ, RZ, R32 ;  /* 0x000000ffff227224 */ /* 0x000fe400078e0020 */
[----:B--2---:R-:W-:Y:S01]  /*15fa0*/  VIADD R9, R9, 0xffffffde ;  /* 0xffffffde09097836 */ /* 0x004fe20000000000 */
[----:B------:R-:W-:Y:S01]  /*15fb0*/  ISETP.GE.U32.AND P1, PT, R8, 0x7fffff5e, PT ;  /* 0x7fffff5e0800780c */ /* 0x000fe20003f26070 */
[----:B------:R-:W-:Y:S02]  /*15fc0*/  IMAD.MOV.U32 R169, RZ, RZ, R161 ;  /* 0x000000ffffa97224 */ /* 0x000fe400078e00a1 */
[----:B------:R-:W-:Y:S02]  /*15fd0*/  IMAD.MOV.U32 R32, RZ, RZ, R28 ;  /* 0x000000ffff207224 */ /* 0x000fe400078e001c */
[----:B------:R-:W-:Y:S01]  /*15fe0*/  IMAD.MOV.U32 R161, RZ, RZ, R153 ;  /* 0x000000ffffa17224 */ /* 0x000fe200078e0099 */
[----:B------:R-:W-:Y:S01]  /*15ff0*/  MOV R153, R35 ;  /* 0x0000002300997202 */ /* 0x000fe20000000f00 */
[----:B------:R-:W-:Y:S01]  /*16000*/  IMAD.MOV.U32 R28, RZ, RZ, R200 ;  /* 0x000000ffff1c7224 */ /* 0x000fe200078e00c8 */
[CC--:B------:R-:W-:Y:S01]  /*16010*/  LEA R200, P4, R4.reuse, R2.reuse, 0x7 ;  /* 0x0000000204c87211 */ /* 0x0c0fe200078838ff */
[----:B------:R-:W-:Y:S01]  /*16020*/  IMAD.SHL.U32 R6, R4, 0x20, RZ ;  /* 0x0000002004067824 */ /* 0x000fe200078e00ff */
[----:B------:R-:W-:Y:S01]  /*16030*/  IADD3 R202, P5, R202, R2, RZ ;  /* 0x00000002caca7210 */ /* 0x000fe20007fbe0ff */
[----:B------:R-:W-:Y:S01]  /*16040*/  IMAD R8, R4, 0x21, RZ ;  /* 0x0000002104087824 */ /* 0x000fe200078e02ff */
[----:B------:R-:W-:Y:S01]  /*16050*/  ISETP.GE.U32.AND P2, PT, R9, 0x7fffff5f, PT ;  /* 0x7fffff5f0900780c */ /* 0x000fe20003f46070 */
[----:B------:R-:W-:-:S02]  /*16060*/  IMAD.MOV.U32 R35, RZ, RZ, R33 ;  /* 0x000000ffff237224 */ /* 0x000fc400078e0021 */
[C---:B------:R-:W-:Y:S02]  /*16070*/  IMAD R206, R4.reuse, 0x8c, RZ ;  /* 0x0000008c04ce7824 */ /* 0x040fe400078e02ff */
[----:B------:R-:W-:Y:S02]  /*16080*/  IMAD.MOV.U32 R33, RZ, RZ, R29 ;  /* 0x000000ffff217224 */ /* 0x000fe400078e001d */
[----:B------:R-:W-:Y:S02]  /*16090*/  IMAD R204, R4, 0x88, RZ ;  /* 0x0000008804cc7824 */ /* 0x000fe400078e02ff */
[----:B------:R-:W-:Y:S01]  /*160a0*/  IMAD.MOV.U32 R29, RZ, RZ, R201 ;  /* 0x000000ffff1d7224 */ /* 0x000fe200078e00c9 */
[-C--:B------:R-:W-:Y:S01]  /*160b0*/  LEA.HI.X.SX32 R201, R6, R3.reuse, 0x2, P4 ;  /* 0x0000000306c97211 */ /* 0x080fe200020f16ff */
[----:B------:R-:W-:Y:S01]  /*160c0*/  IMAD R6, R4, 0x23, RZ ;  /* 0x0000002304067824 */ /* 0x000fe200078e02ff */
[----:B------:R-:W-:Y:S01]  /*160d0*/  LEA.HI.X.SX32 R203, R8, R3, 0x2, P5 ;  /* 0x0000000308cb7211 */ /* 0x000fe200028f16ff */
[----:B------:R-:W-:Y:S01]  /*160e0*/  IMAD R9, R4, 0x22, RZ ;  /* 0x0000002204097824 */ /* 0x000fe200078e02ff */
[----:B------:R-:W-:-:S02]  /*160f0*/  IADD3 R206, P5, R206, R2, RZ ;  /* 0x00000002cece7210 */ /* 0x000fc40007fbe0ff */
[----:B------:R-:W-:Y:S01]  /*16100*/  IADD3 R204, P4, R204, R2, RZ ;  /* 0x00000002cccc7210 */ /* 0x000fe20007f9e0ff */
[----:B------:R-:W-:Y:S01]  /*16110*/  IMAD.MOV.U32 R182, RZ, RZ, R18 ;  /* 0x000000ffffb67224 */ /* 0x000fe200078e0012 */
[----:B------:R-:W-:Y:S01]  /*16120*/  LEA.HI.X.SX32 R207, R6, R3, 0x2, P5 ;  /* 0x0000000306cf7211 */ /* 0x000fe200028f16ff */
[----:B------:R-:W-:Y:S01]  /*16130*/  IMAD.MOV.U32 R174, RZ, RZ, R20 ;  /* 0x000000ffffae7224 */ /* 0x000fe200078e0014 */
[----:B------:R-:W-:Y:S01]  /*16140*/  MOV R183, R19 ;  /* 0x0000001300b77202 */ /* 0x000fe20000000f00 */
[----:B------:R-:W-:Y:S01]  /*16150*/  VIADD R6, R17, 0xffffffbc ;  /* 0xffffffbc11067836 */ /* 0x000fe20000000000 */
[----:B------:R-:W-:Y:S01]  /*16160*/  LEA.HI.X.SX32 R205, R9, R3, 0x2, P4 ;  /* 0x0000000309cd7211 */ /* 0x000fe200020f16ff */
[----:B------:R-:W2:Y:S01]  /*16170*/  LDC R18, c[0x0][0x230] ;  /* 0x00008c00ff127b82 */ /* 0x000ea20000000800 */
[----:B-1----:R-:W-:Y:S01]  /*16180*/  VIADD R9, R13, 0xffffffbe ;  /* 0xffffffbe0d097836 */ /* 0x002fe20000000000 */
[----:B------:R-:W-:Y:S01]  /*16190*/  LDGSTS.E [R0+0x44000], desc[UR60][R200.64], !P3 ;  /* 0x44000000c8007fae */ /* 0x000fe2000d92187c */
[----:B---3--:R-:W-:-:S03]  /*161a0*/  VIADD R8, R14, 0xffffffbd ;  /* 0xffffffbd0e087836 */ /* 0x008fc60000000000 */
[----:B------:R-:W-:Y:S02]  /*161b0*/  LDGSTS.E [R0+0x44004], desc[UR60][R202.64], !P2 ;  /* 0x44004000ca007fae */ /* 0x000fe4000d12187c */
[----:B------:R-:W1:Y:S01]  /*161c0*/  LDC R20, c[0x0][0x230] ;  /* 0x00008c00ff147b82 */ /* 0x000e620000000800 */
[----:B------:R-:W-:Y:S01]  /*161d0*/  ISETP.GE.U32.AND P2, PT, R9, 0x7fffff3f, PT ;  /* 0x7fffff3f0900780c */ /* 0x000fe20003f46070 */
[----:B------:R-:W-:Y:S01]  /*161e0*/  LDGSTS.E [R0+0x44008], desc[UR60][R204.64], !P1 ;  /* 0x44008000cc007fae */ /* 0x000fe2000c92187c */
[----:B------:R-:W-:-:S05]  /*161f0*/  ISETP.GE.U32.AND P1, PT, R8, 0x7fffff3e, PT ;  /* 0x7fffff3e0800780c */ /* 0x000fca0003f26070 */
[----:B------:R-:W3:Y:S01]  /*16200*/  LDC R17, c[0x0][0x230] ;  /* 0x00008c00ff117b82 */ /* 0x000ee20000000800 */
[----:B------:R-:W-:Y:S01]  /*16210*/  LDGSTS.E [R0+0x4400c], desc[UR60][R206.64], !P0 ;  /* 0x4400c000ce007fae */ /* 0x000fe2000c12187c */
[----:B----4-:R-:W-:-:S06]  /*16220*/  VIADD R12, R12, 0xffffffbf ;  /* 0xffffffbf0c0c7836 */ /* 0x010fcc0000000000 */
[----:B------:R-:W4:Y:S01]  /*16230*/  LDC R19, c[0x0][0x230] ;  /* 0x00008c00ff137b82 */ /* 0x000f220000000800 */
[C---:B------:R-:W-:Y:S01]  /*16240*/  IMAD R8, R4.reuse, 0x108, RZ ;  /* 0x0000010804087824 */ /* 0x040fe200078e02ff */
[C---:B------:R-:W-:Y:S02]  /*16250*/  SHF.L.U32 R9, R4.reuse, 0x6, RZ ;  /* 0x0000000604097819 */ /* 0x040fe400000006ff */
[-C--:B------:R-:W-:Y:S02]  /*16260*/  LEA R114, P4, R4, R2.reuse, 0x8 ;  /* 0x0000000204727211 */ /* 0x080fe400078840ff */
[----:B------:R-:W-:Y:S01]  /*16270*/  ISETP.GE.U32.AND P0, PT, R6, 0x7fffff3d, PT ;  /* 0x7fffff3d0600780c */ /* 0x000fe20003f06070 */
[C---:B------:R-:W-:Y:S01]  /*16280*/  IMAD R6, R4.reuse, 0x104, RZ ;  /* 0x0000010404067824 */ /* 0x040fe200078e02ff */
[----:B------:R-:W-:Y:S01]  /*16290*/  LEA.HI.X.SX32 R115, R9, R3, 0x2, P4 ;  /* 0x0000000309737211 */ /* 0x000fe200020f16ff */
[----:B------:R-:W-:Y:S01]  /*162a0*/  IMAD R14, R4, 0x42, RZ ;  /* 0x00000042040e7824 */ /* 0x000fe200078e02ff */
[----:B------:R-:W-:Y:S01]  /*162b0*/  ISETP.GE.U32.AND P3, PT, R12, 0x7fffff40, PT ;  /* 0x7fffff400c00780c */ /* 0x000fe20003f66070 */
[----:B------:R-:W-:Y:S01]  /*162c0*/  IMAD R13, R4, 0x41, RZ ;  /* 0x00000041040d7824 */ /* 0x000fe200078e02ff */
[-C--:B------:R-:W-:Y:S01]  /*162d0*/  IADD3 R110, P4, R8, R2.reuse, RZ ;  /* 0x00000002086e7210 */ /* 0x080fe20007f9e0ff */
[----:B------:R-:W-:Y:S01]  /*162e0*/  IMAD R12, R4, 0x10c, RZ ;  /* 0x0000010c040c7824 */ /* 0x000fe200078e02ff */
[----:B------:R-:W-:-:S02]  /*162f0*/  IADD3 R112, P5, R6, R2, RZ ;  /* 0x0000000206707210 */ /* 0x000fc40007fbe0ff */
[-C--:B------:R-:W-:Y:S01]  /*16300*/  LEA.HI.X.SX32 R111, R14, R3.reuse, 0x2, P4 ;  /* 0x000000030e6f7211 */ /* 0x080fe200020f16ff */
[----:B------:R-:W-:Y:S01]  /*16310*/  IMAD R6, R4, 0x43, RZ ;  /* 0x0000004304067824 */ /* 0x000fe200078e02ff */
[----:B------:R-:W4:Y:S01]  /*16320*/  LDC R14, c[0x0][0x230] ;  /* 0x00008c00ff0e7b82 */ /* 0x000f220000000800 */
[-C--:B------:R-:W-:Y:S02]  /*16330*/  LEA.HI.X.SX32 R113, R13, R3.reuse, 0x2, P5 ;  /* 0x000000030d717211 */ /* 0x080fe400028f16ff */
[----:B------:R-:W-:Y:S01]  /*16340*/  IADD3 R108, P5, R12, R2, RZ ;  /* 0x000000020c6c7210 */ /* 0x000fe20007fbe0ff */
[----:B--2---:R-:W-:Y:S01]  /*16350*/  VIADD R9, R18, 0xffffff9e ;  /* 0xffffff9e12097836 */ /* 0x004fe20000000000 */
[----:B------:R2:W-:Y:S02]  /*16360*/  LDGSTS.E [R0+0x48000], desc[UR60][R114.64], !P3 ;  /* 0x4800000072007fae */ /* 0x0005e4000d92187c */
[----:B------:R-:W-:Y:S01]  /*16370*/  LEA.HI.X.SX32 R109, R6, R3, 0x2, P5 ;  /* 0x00000003066d7211 */ /* 0x000fe200028f16ff */
[----:B-1----:R-:W-:Y:S01]  /*16380*/  VIADD R6, R20, 0xffffff9c ;  /* 0xffffff9c14067836 */ /* 0x002fe20000000000 */
[----:B---3--:R-:W-:Y:S01]  /*16390*/  IADD3 R12, R17, -0x61, RZ ;  /* 0xffffff9f110c7810 */ /* 0x008fe20007ffe0ff */
[----:B----4-:R-:W-:Y:S01]  /*163a0*/  VIADD R8, R19, 0xffffff9d ;  /* 0xffffff9d13087836 */ /* 0x010fe20000000000 */
[----:B------:R-:W1:Y:S01]  /*163b0*/  LDC R18, c[0x0][0x230] ;  /* 0x00008c00ff127b82 */ /* 0x000e620000000800 */
[----:B------:R3:W-:Y:S01]  /*163c0*/  LDGSTS.E [R0+0x48004], desc[UR60][R112.64], !P2 ;  /* 0x4800400070007fae */ /* 0x0007e2000d12187c */
[----:B------:R-:W-:-:S03]  /*163d0*/  IMAD.MOV.U32 R193, RZ, RZ, R191 ;  /* 0x000000ffffc17224 */ /* 0x000fc600078e00bf */
[----:B------:R4:W-:Y:S03]  /*163e0*/  LDGSTS.E [R0+0x48008], desc[UR60][R110.64], !P1 ;  /* 0x480080006e007fae */ /* 0x0009e6000c92187c */
[----:B------:R-:W1:Y:S01]  /*163f0*/  LDC R17, c[0x0][0x230] ;  /* 0x00008c00ff117b82 */ /* 0x000e620000000800 */
[----:B------:R4:W-:Y:S01]  /*16400*/  LDGSTS.E [R0+0x4800c], desc[UR60][R108.64], !P0 ;  /* 0x4800c0006c007fae */ /* 0x0009e2000c12187c */
[----:B------:R-:W-:Y:S01]  /*16410*/  ISETP.GE.U32.AND P0, PT, R6, 0x7fffff1d, PT ;  /* 0x7fffff1d0600780c */ /* 0x000fe20003f06070 */
[----:B------:R-:W-:Y:S01]  /*16420*/  IMAD R6, R4, 0x180, RZ ;  /* 0x0000018004067824 */ /* 0x000fe200078e02ff */
[----:B------:R-:W-:Y:S01]  /*16430*/  ISETP.GE.U32.AND P1, PT, R8, 0x7fffff1e, PT ;  /* 0x7fffff1e0800780c */ /* 0x000fe20003f26070 */
[----:B------:R-:W-:-:S03]  /*16440*/  IMAD.MOV.U32 R191, RZ, RZ, R25 ;  /* 0x000000ffffbf7224 */ /* 0x000fc600078e0019 */
[----:B------:R-:W1:Y:S01]  /*16450*/  LDC R19, c[0x0][0x230] ;  /* 0x00008c00ff137b82 */ /* 0x000e620000000800 */
[----:B------:R-:W-:Y:S02]  /*16460*/  IMAD R8, R4, 0x184, RZ ;  /* 0x0000018404087824 */ /* 0x000fe400078e02ff */
[----:B------:R-:W-:Y:S01]  /*16470*/  IMAD.MOV.U32 R25, RZ, RZ, R27 ;  /* 0x000000ffff197224 */ /* 0x000fe200078e001b */
[----:B------:R2:W-:Y:S01]  /*16480*/  STL.64 [R1+0x230], R114 ;  /* 0x0002307201007387 */ /* 0x0005e20000100a00 */
[----:B------:R-:W-:Y:S01]  /*16490*/  IMAD.MOV.U32 R27, RZ, RZ, R31 ;  /* 0x000000ffff1b7224 */ /* 0x000fe200078e001f */
[----:B------:R-:W-:Y:S01]  /*164a0*/  ISETP.GE.U32.AND P3, PT, R12, 0x7fffff20, PT ;  /* 0x7fffff200c00780c */ /* 0x000fe20003f66070 */
[C---:B------:R-:W-:Y:S01]  /*164b0*/  IMAD R31, R4.reuse, 0x60, RZ ;  /* 0x00000060041f7824 */ /* 0x040fe200078e02ff */
[----:B------:R-:W-:Y:S01]  /*164c0*/  ISETP.GE.U32.AND P2, PT, R9, 0x7fffff1f, PT ;  /* 0x7fffff1f0900780c */ /* 0x000fe20003f46070 */
[----:B------:R3:W-:Y:S01]  /*164d0*/  STL.64 [R1+0x238], R112 ;  /* 0x0002387001007387 */ /* 0x0007e20000100a00 */
[----:B------:R-:W-:-:S02]  /*164e0*/  IMAD R12, R4, 0x61, RZ ;  /* 0x00000061040c7824 */ /* 0x000fc400078e02ff */
[----:B------:R-:W-:Y:S01]  /*164f0*/  IMAD R9, R4, 0x188, RZ ;  /* 0x0000018804097824 */ /* 0x000fe200078e02ff */
[-C--:B--2---:R-:W-:Y:S01]  /*16500*/  IADD3 R114, P4, R6, R2.reuse, RZ ;  /* 0x0000000206727210 */ /* 0x084fe20007f9e0ff */
[----:B------:R-:W-:Y:S01]  /*16510*/  IMAD R6, R4, 0x18c, RZ ;  /* 0x0000018c04067824 */ /* 0x000fe200078e02ff */
[----:B------:R4:W-:Y:S01]  /*16520*/  STL.64 [R1+0x240], R110 ;  /* 0x0002406e01007387 */ /* 0x0009e20000100a00 */
[-C--:B---3--:R-:W-:Y:S02]  /*16530*/  IADD3 R112, P5, R8, R2.reuse, RZ ;  /* 0x0000000208707210 */ /* 0x088fe40007fbe0ff */
[-C--:B------:R-:W-:Y:S01]  /*16540*/  LEA.HI.X.SX32 R115, R31, R3.reuse, 0x2, P4 ;  /* 0x000000031f737211 */ /* 0x080fe200020f16ff */
[----:B------:R-:W-:Y:S01]  /*16550*/  IMAD R13, R4, 0x62, RZ ;  /* 0x00000062040d7824 */ /* 0x000fe200078e02ff */
[----:B------:R-:W-:Y:S01]  /*16560*/  LEA.HI.X.SX32 R113, R12, R3, 0x2, P5 ;  /* 0x000000030c717211 */ /* 0x000fe200028f16ff */
[----:B------:R2:W-:Y:S01]  /*16570*/  STL.64 [R1+0x248], R108 ;  /* 0x0002486c01007387 */ /* 0x0005e20000100a00 */
[----:B------:R-:W3:Y:S01]  /*16580*/  LDC R12, c[0x0][0x230] ;  /* 0x00008c00ff0c7b82 */ /* 0x000ee20000000800 */
[----:B------:R-:W-:Y:S01]  /*16590*/  IMAD R8, R4, 0x63, RZ ;  /* 0x0000006304087824 */ /* 0x000fe200078e02ff */
[----:B----4-:R-:W-:Y:S01]  /*165a0*/  IADD3 R110, P4, R9, R2, RZ ;  /* 0x00000002096e7210 */ /* 0x010fe20007f9e0ff */
[----:B------:R-:W-:Y:S01]  /*165b0*/  VIADD R9, R14, 0xfffffffb ;  /* 0xfffffffb0e097836 */ /* 0x000fe20000000000 */
[----:B------:R-:W-:Y:S01]  /*165c0*/  LDGSTS.E [R0+0x4c000], desc[UR60][R114.64], !P3 ;  /* 0x4c00000072007fae */ /* 0x000fe2000d92187c */
[----:B------:R-:W-:-:S03]  /*165d0*/  IMAD.MOV.U32 R175, RZ, RZ, R21 ;  /* 0x000000ffffaf7224 */ /* 0x000fc600078e0015 */
[----:B------:R-:W4:Y:S01]  /*165e0*/  LDC R14, c[0x0][0x230] ;  /* 0x00008c00ff0e7b82 */ /* 0x000f220000000800 */
[----:B--2---:R-:W-:Y:S02]  /*165f0*/  IADD3 R108, P5, R6, R2, RZ ;  /* 0x00000002066c7210 */ /* 0x004fe40007fbe0ff */
[-C--:B------:R-:W-:Y:S01]  /*16600*/  LEA.HI.X.SX32 R111, R13, R3.reuse, 0x2, P4 ;  /* 0x000000030d6f7211 */ /* 0x080fe200020f16ff */
[----:B------:R-:W-:Y:S01]  /*16610*/  IMAD.MOV.U32 R163, RZ, RZ, R175 ;  /* 0x000000ffffa37224 */ /* 0x000fe200078e00af */
[----:B------:R-:W-:Y:S01]  /*16620*/  LEA.HI.X.SX32 R109, R8, R3, 0x2, P5 ;  /* 0x00000003086d7211 */ /* 0x000fe200028f16ff */
[----:B------:R-:W-:Y:S01]  /*16630*/  IMAD.MOV.U32 R175, RZ, RZ, R159 ;  /* 0x000000ffffaf7224 */ /* 0x000fe200078e009f */
[----:B------:R-:W-:Y:S01]  /*16640*/  LDGSTS.E [R0+0x4c004], desc[UR60][R112.64], !P2 ;  /* 0x4c00400070007fae */ /* 0x000fe2000d12187c */
[----:B-1----:R-:W-:Y:S01]  /*16650*/  VIADD R6, R18, 0xfffffff9 ;  /* 0xfffffff912067836 */ /* 0x002fe20000000000 */
[----:B------:R-:W1:Y:S01]  /*16660*/  LDC R13, c[0x0][0x230] ;  /* 0x00008c00ff0d7b82 */ /* 0x000e620000000800 */
[----:B------:R-:W-:Y:S01]  /*16670*/  IMAD.MOV.U32 R159, RZ, RZ, R37 ;  /* 0x000000ffff9f7224 */ /* 0x000fe200078e0025 */
[----:B------:R-:W-:Y:S01]  /*16680*/  LDGSTS.E [R0+0x4c008], desc[UR60][R110.64], !P1 ;  /* 0x4c0080006e007fae */ /* 0x000fe2000c92187c */
[----:B------:R-:W-:-:S02]  /*16690*/  VIADD R8, R17, 0xfffffffa ;  /* 0xfffffffa11087836 */ /* 0x000fc40000000000 */
[----:B------:R-:W-:Y:S01]  /*166a0*/  IMAD.MOV.U32 R37, RZ, RZ, R169 ;  /* 0x000000ffff257224 */ /* 0x000fe200078e00a9 */
[----:B------:R2:W-:Y:S01]  /*166b0*/  LDGSTS.E [R0+0x4c00c], desc[UR60][R108.64], !P0 ;  /* 0x4c00c0006c007fae */ /* 0x0005e2000c12187c */
[----:B------:R-:W-:Y:S01]  /*166c0*/  IMAD R17, R4, 0x14, RZ ;  /* 0x0000001404117824 */ /* 0x000fe200078e02ff */
[----:B------:R-:W1:Y:S01]  /*166d0*/  LDC R18, c[0x0][0x230] ;  /* 0x00008c00ff127b82 */ /* 0x000e620000000800 */
[----:B------:R-:W-:Y:S01]  /*166e0*/  IMAD.MOV.U32 R169, RZ, RZ, R161 ;  /* 0x000000ffffa97224 */ /* 0x000fe200078e00a1 */
[----:B------:R-:W-:Y:S01]  /*166f0*/  ISETP.GE.U32.AND P1, PT, R6, 0x7fffff7a, PT ;  /* 0x7fffff7a0600780c */ /* 0x000fe20003f26070 */
[----:B------:R-:W-:Y:S02]  /*16700*/  IMAD.MOV.U32 R161, RZ, RZ, R153 ;  /* 0x000000ffffa17224 */ /* 0x000fe400078e0099 */
[----:B------:R-:W-:Y:S01]  /*16710*/  IMAD.MOV.U32 R153, RZ, RZ, R35 ;  /* 0x000000ffff997224 */ /* 0x000fe200078e0023 */
[----:B------:R-:W-:Y:S01]  /*16720*/  MOV R35, R33 ;  /* 0x0000002100237202 */ /* 0x000fe20000000f00 */
[----:B------:R-:W-:-:S02]  /*16730*/  IMAD R6, R4, 0x5, RZ ;  /* 0x0000000504067824 */ /* 0x000fc400078e02ff */
[----:B--2---:R-:W-:Y:S01]  /*16740*/  VIADD R0, R19, 0xfffffff8 ;  /* 0xfffffff813007836 */ /* 0x004fe20000000000 */
[----:B------:R-:W-:Y:S01]  /*16750*/  ISETP.GE.U32.AND P3, PT, R9, 0x7fffff7c, PT ;  /* 0x7fffff7c0900780c */ /* 0x000fe20003f66070 */
[----:B------:R-:W-:Y:S01]  /*16760*/  IMAD R33, R4, 0x1c, RZ ;  /* 0x0000001c04217824 */ /* 0x000fe200078e02ff */
[-C--:B------:R-:W-:Y:S01]  /*16770*/  IADD3 R180, P5, R17, R2.reuse, RZ ;  /* 0x0000000211b47210 */ /* 0x080fe20007fbe0ff */
[----:B------:R-:W-:Y:S01]  /*16780*/  IMAD.MOV.U32 R154, RZ, RZ, R166 ;  /* 0x000000ffff9a7224 */ /* 0x000fe200078e00a6 */
[----:B------:R-:W-:Y:S01]  /*16790*/  ISETP.GE.U32.AND P0, PT, R0, 0x7fffff79, PT ;  /* 0x7fffff790000780c */ /* 0x000fe20003f06070 */
[----:B------:R-:W-:Y:S01]  /*167a0*/  IMAD.MOV.U32 R192, RZ, RZ, R190 ;  /* 0x000000ffffc07224 */ /* 0x000fe200078e00be */
[----:B------:R-:W-:Y:S01]  /*167b0*/  ISETP.GE.U32.AND P2, PT, R8, 0x7fffff7b, PT ;  /* 0x7fffff7b0800780c */ /* 0x000fe20003f46070 */
[----:B------:R-:W-:Y:S01]  /*167c0*/  IMAD.MOV.U32 R198, RZ, RZ, R182 ;  /* 0x000000ffffc67224 */ /* 0x000fe200078e00b6 */
[----:B------:R-:W-:Y:S01]  /*167d0*/  LOP3.LUT R0, R11, 0x10, RZ, 0x3c, !PT ;  /* 0x000000100b007812 */ /* 0x000fe200078e3cff */
[----:B------:R-:W-:Y:S01]  /*167e0*/  IMAD.MOV.U32 R166, RZ, RZ, R22 ;  /* 0x000000ffffa67224 */ /* 0x000fe200078e0016 */
[-C--:B------:R-:W-:Y:S01]  /*167f0*/  LEA R182, P4, R4, R2.reuse, 0x4 ;  /* 0x0000000204b67211 */ /* 0x080fe200078820ff */
[----:B------:R-:W-:Y:S01]  /*16800*/  IMAD.MOV.U32 R190, RZ, RZ, R24 ;  /* 0x000000ffffbe7224 */ /* 0x000fe200078e0018 */
[----:B------:R-:W-:Y:S01]  /*16810*/  LEA.HI.X.SX32 R181, R6, R3, 0x2, P5 ;  /* 0x0000000306b57211 */ /* 0x000fe200028f16ff */
[----:B------:R-:W-:Y:S01]  /*16820*/  IMAD.MOV.U32 R22, RZ, RZ, R176 ;  /* 0x000000ffff167224 */ /* 0x000fe200078e00b0 */
[----:B------:R-:W-:Y:S01]  /*16830*/  IADD3 R176, P5, R33, R2, RZ ;  /* 0x0000000221b07210 */ /* 0x000fe20007fbe0ff */
[----:B------:R-:W-:Y:S01]  /*16840*/  IMAD R8, R4, 0x7, RZ ;  /* 0x0000000704087824 */ /* 0x000fe200078e02ff */
[----:B------:R-:W-:Y:S01]  /*16850*/  MOV R155, R167 ;  /* 0x000000a7009b7202 */ /* 0x000fe20000000f00 */
[----:B------:R-:W-:Y:S01]  /*16860*/  IMAD.MOV.U32 R24, RZ, RZ, R26 ;  /* 0x000000ffff187224 */ /* 0x000fe200078e001a */
[----:B------:R-:W2:Y:S01]  /*16870*/  LDC R19, c[0x0][0x230] ;  /* 0x00008c00ff137b82 */ /* 0x000ea20000000800 */
[----:B------:R-:W-:-:S02]  /*16880*/  IMAD.MOV.U32 R26, RZ, RZ, R30 ;  /* 0x000000ffff1a7224 */ /* 0x000fc400078e001e */
[----:B------:R-:W-:Y:S01]  /*16890*/  IMAD.MOV.U32 R199, RZ, RZ, R183 ;  /* 0x000000ffffc77224 */ /* 0x000fe200078e00b7 */
[-C--:B------:R-:W-:Y:S01]  /*168a0*/  LEA.HI.X.SX32 R183, R15, R3.reuse, 0x2, P4 ;  /* 0x000000030fb77211 */ /* 0x080fe200020f16ff */
[----:B------:R-:W-:Y:S02]  /*168b0*/  IMAD.MOV.U32 R167, RZ, RZ, R23 ;  /* 0x000000ffffa77224 */ /* 0x000fe400078e0017 */
[----:B------:R-:W-:Y:S01]  /*168c0*/  IMAD R30, R4, 0x18, RZ ;  /* 0x00000018041e7824 */ /* 0x000fe200078e02ff */
[----:B------:R-:W2:Y:S01]  /*168d0*/  LDC R15, c[0x0][0x230] ;  /* 0x00008c00ff0f7b82 */ /* 0x000ea20000000800 */
[----:B------:R-:W-:Y:S01]  /*168e0*/  IMAD.MOV.U32 R23, RZ, RZ, R177 ;  /* 0x000000ffff177224 */ /* 0x000fe200078e00b1 */
[----:B------:R-:W-:Y:S01]  /*168f0*/  LEA.HI.X.SX32 R177, R8, R3, 0x2, P5 ;  /* 0x0000000308b17211 */ /* 0x000fe200028f16ff */
[----:B------:R-:W-:Y:S02]  /*16900*/  VIADD R0, R0, UR4 ;  /* 0x0000000400007c36 */ /* 0x000fe40008000000 */
[----:B---3--:R-:W-:-:S02]  /*16910*/  VIADD R12, R12, 0xffffffdb ;  /* 0xffffffdb0c0c7836 */ /* 0x008fc40000000000 */
[----:B----4-:R-:W-:Y:S01]  /*16920*/  VIADD R8, R14, 0xffffffd9 ;  /* 0xffffffd90e087836 */ /* 0x010fe20000000000 */
[-C--:B------:R-:W-:Y:S01]  /*16930*/  IADD3 R178, P4, R30, R2.reuse, RZ ;  /* 0x000000021eb27210 */ /* 0x080fe20007f9e0ff */
[----:B------:R-:W-:Y:S01]  /*16940*/  IMAD R9, R4, 0x6, RZ ;  /* 0x0000000604097824 */ /* 0x000fe200078e02ff */
[----:B------:R-:W3:Y:S01]  /*16950*/  LDC R14, c[0x0][0x230] ;  /* 0x00008c00ff0e7b82 */ /* 0x000ee20000000800 */
[----:B------:R-:W-:Y:S01]  /*16960*/  LDGSTS.E [R0+0x40000], desc[UR60][R182.64], !P3 ;  /* 0x40000000b6007fae */ /* 0x000fe2000d92187c */
[----:B------:R-:W-:Y:S02]  /*16970*/  ISETP.GE.U32.AND P3, PT, R12, 0x7fffff5c, PT ;  /* 0x7fffff5c0c00780c */ /* 0x000fe40003f66070 */
[----:B------:R-:W-:Y:S01]  /*16980*/  LEA.HI.X.SX32 R179, R9, R3, 0x2, P4 ;  /* 0x0000000309b37211 */ /* 0x000fe200020f16ff */
[----:B-1----:R-:W-:Y:S01]  /*16990*/  VIADD R9, R13, 0xffffffda ;  /* 0xffffffda0d097836 */ /* 0x002fe20000000000 */
[----:B------:R-:W-:Y:S02]  /*169a0*/  LDGSTS.E [R0+0x40004], desc[UR60][R180.64], !P2 ;  /* 0x40004000b4007fae */ /* 0x000fe4000d12187c */
[----:B------:R-:W1:Y:S01]  /*169b0*/  LDC R12, c[0x0][0x230] ;  /* 0x00008c00ff0c7b82 */ /* 0x000e620000000800 */
[C---:B------:R-:W-:Y:S01]  /*169c0*/  IMAD R208, R4.reuse, 0x90, RZ ;  /* 0x0000009004d07824 */ /* 0x040fe200078e02ff */
[----:B------:R-:W-:Y:S01]  /*169d0*/  LDGSTS.E [R0+0x40008], desc[UR60][R178.64], !P1 ;  /* 0x40008000b2007fae */ /* 0x000fe2000c92187c */
[----:B------:R-:W-:Y:S01]  /*169e0*/  IMAD R210, R4, 0x94, RZ ;  /* 0x0000009404d27824 */ /* 0x000fe200078e02ff */
[----:B------:R-:W-:Y:S01]  /*169f0*/  IADD3 R6, R18, -0x28, RZ ;  /* 0xffffffd812067810 */ /* 0x000fe20007ffe0ff */
[----:B------:R-:W-:Y:S01]  /*16a00*/  IMAD R172, R4, 0x24, RZ ;  /* 0x0000002404ac7824 */ /* 0x000fe200078e02ff */
[----:B------:R-:W-:Y:S01]  /*16a10*/  ISETP.GE.U32.AND P1, PT, R8, 0x7fffff5a, PT ;  /* 0x7fffff5a0800780c */ /* 0x000fe20003f26070 */
[C---:B------:R-:W-:Y:S01]  /*16a20*/  IMAD R8, R4.reuse, 0x25, RZ ;  /* 0x0000002504087824 */ /* 0x040fe200078e02ff */
[----:B------:R-:W4:Y:S01]  /*16a30*/  LDC R13, c[0x0][0x230] ;  /* 0x00008c00ff0d7b82 */ /* 0x000f220000000800 */
[----:B------:R-:W-:Y:S01]  /*16a40*/  ISETP.GE.U32.AND P2, PT, R9, 0x7fffff5b, PT ;  /* 0x7fffff5b0900780c */ /* 0x000fe20003f46070 */
[----:B------:R-:W-:Y:S01]  /*16a50*/  IMAD R212, R4, 0x98, RZ ;  /* 0x0000009804d47824 */ /* 0x000fe200078e02ff */
[-C--:B------:R-:W-:Y:S01]  /*16a60*/  IADD3 R208, P4, R208, R2.reuse, RZ ;  /* 0x00000002d0d07210 */ /* 0x080fe20007f9e0ff */
[----:B------:R-:W-:Y:S01]  /*16a70*/  LDGSTS.E [R0+0x4000c], desc[UR60][R176.64], !P0 ;  /* 0x4000c000b0007fae */ /* 0x000fe2000c12187c */
[----:B------:R-:W-:Y:S01]  /*16a80*/  IMAD R214, R4, 0x9c, RZ ;  /* 0x0000009c04d67824 */ /* 0x000fe200078e02ff */
[----:B------:R-:W-:-:S02]  /*16a90*/  IADD3 R210, P5, R210, R2, RZ ;  /* 0x00000002d2d27210 */ /* 0x000fc40007fbe0ff */
[----:B------:R-:W-:Y:S01]  /*16aa0*/  ISETP.GE.U32.AND P0, PT, R6, 0x7fffff59, PT ;  /* 0x7fffff590600780c */ /* 0x000fe20003f06070 */
[----:B------:R-:W-:Y:S01]  /*16ab0*/  IMAD R9, R4, 0x26, RZ ;  /* 0x0000002604097824 */ /* 0x000fe200078e02ff */
[-C--:B------:R-:W-:Y:S01]  /*16ac0*/  LEA.HI.X.SX32 R209, R172, R3.reuse, 0x2, P4 ;  /* 0x00000003acd17211 */ /* 0x080fe200020f16ff */
[----:B------:R-:W-:Y:S01]  /*16ad0*/  IMAD R6, R4, 0x27, RZ ;  /* 0x0000002704067824 */ /* 0x000fe200078e02ff */
[-C--:B------:R-:W-:Y:S01]  /*16ae0*/  IADD3 R212, P4, R212, R2.reuse, RZ ;  /* 0x00000002d4d47210 */ /* 0x080fe20007f9e0ff */
[----:B------:R-:W4:Y:S01]  /*16af0*/  LDC R18, c[0x0][0x230] ;  /* 0x00008c00ff127b82 */ /* 0x000f220000000800 */
[-C--:B------:R-:W-:Y:S01]  /*16b00*/  LEA.HI.X.SX32 R211, R8, R3.reuse, 0x2, P5 ;  /* 0x0000000308d37211 */ /* 0x080fe200028f16ff */
[----:B------:R-:W-:Y:S01]  /*16b10*/  LDGSTS.E [R0+0x44000], desc[UR60][R208.64], !P3 ;  /* 0x44000000d0007fae */ /* 0x000fe2000d92187c */
[----:B------:R-:W-:Y:S02]  /*16b20*/  IADD3 R214, P5, R214, R2, RZ ;  /* 0x00000002d6d67210 */ /* 0x000fe40007fbe0ff */
[-C--:B------:R-:W-:Y:S01]  /*16b30*/  LEA.HI.X.SX32 R213, R9, R3.reuse, 0x2, P4 ;  /* 0x0000000309d57211 */ /* 0x080fe200020f16ff */
[----:B---3--:R-:W-:Y:S01]  /*16b40*/  VIADD R8, R14, 0xffffffb9 ;  /* 0xffffffb90e087836 */ /* 0x008fe20000000000 */
[----:B------:R-:W-:Y:S01]  /*16b50*/  LEA.HI.X.SX32 R215, R6, R3, 0x2, P5 ;  /* 0x0000000306d77211 */ /* 0x000fe200028f16ff */
[----:B--2---:R-:W-:Y:S01]  /*16b60*/  VIADD R6, R15, 0xffffffb8 ;  /* 0xffffffb80f067836 */ /* 0x004fe20000000000 */
[----:B------:R-:W-:Y:S01]  /*16b70*/  LDGSTS.E [R0+0x44004], desc[UR60][R210.64], !P2 ;  /* 0x44004000d2007fae */ /* 0x000fe2000d12187c */
[----:B------:R-:W2:Y:S01]  /*16b80*/  LDC R15, c[0x0][0x230] ;  /* 0x00008c00ff0f7b82 */ /* 0x000ea20000000800 */
[----:B-1----:R-:W-:-:S02]  /*16b90*/  VIADD R12, R12, 0xffffffbb ;  /* 0xffffffbb0c0c7836 */ /* 0x002fc40000000000 */
[----:B------:R-:W-:Y:S01]  /*16ba0*/  LDGSTS.E [R0+0x44008], desc[UR60][R212.64], !P1 ;  /* 0x44008000d4007fae */ /* 0x000fe2000c92187c */
[----:B------:R-:W-:-:S03]  /*16bb0*/  ISETP.GE.U32.AND P1, PT, R8, 0x7fffff3a, PT ;  /* 0x7fffff3a0800780c */ /* 0x000fc60003f26070 */
[----:B------:R-:W-:Y:S01]  /*16bc0*/  LDGSTS.E [R0+0x4400c], desc[UR60][R214.64], !P0 ;  /* 0x4400c000d6007fae */ /* 0x000fe2000c12187c */
[----:B------:R-:W-:Y:S01]  /*16bd0*/  ISETP.GE.U32.AND P0, PT, R6, 0x7fffff39, PT ;  /* 0x7fffff390600780c */ /* 0x000fe20003f06070 */
[----:B------:R-:W1:Y:S01]  /*16be0*/  LDC R14, c[0x0][0x230] ;  /* 0x00008c00ff0e7b82 */ /* 0x000e620000000800 */
[C---:B------:R-:W-:Y:S02]  /*16bf0*/  IMAD R6, R4.reuse, 0x110, RZ ;  /* 0x0000011004067824 */ /* 0x040fe400078e02ff */
[----:B------:R-:W-:Y:S01]  /*16c00*/  IMAD R8, R4, 0x114, RZ ;  /* 0x0000011404087824 */ /* 0x000fe200078e02ff */
[----:B------:R-:W-:Y:S01]  /*16c10*/  STL.64 [R1+0x330], R114 ;  /* 0x0003307201007387 */ /* 0x000fe20000100a00 */
[----:B------:R-:W-:Y:S01]  /*16c20*/  ISETP.GE.U32.AND P3, PT, R12, 0x7fffff3c, PT ;  /* 0x7fffff3c0c00780c */ /* 0x000fe20003f66070 */
[----:B------:R-:W-:Y:S02]  /*16c30*/  IMAD R12, R4, 0x45, RZ ;  /* 0x00000045040c7824 */ /* 0x000fe400078e02ff */
[----:B------:R3:W-:Y:S01]  /*16c40*/  STL.64 [R1+0x338], R112 ;  /* 0x0003387001007387 */ /* 0x0007e20000100a00 */
[----:B----4-:R-:W-:-:S03]  /*16c50*/  VIADD R9, R13, 0xffffffba ;  /* 0xffffffba0d097836 */ /* 0x010fc60000000000 */
[----:B------:R4:W-:Y:S01]  /*16c60*/  STL.64 [R1+0x340], R110 ;  /* 0x0003406e01007387 */ /* 0x0009e20000100a00 */
[----:B------:R-:W-:Y:S01]  /*16c70*/  IMAD R156, R4, 0x44, RZ ;  /* 0x00000044049c7824 */ /* 0x000fe200078e02ff */
[----:B------:R-:W-:Y:S02]  /*16c80*/  ISETP.GE.U32.AND P2, PT, R9, 0x7fffff3b, PT ;  /* 0x7fffff3b0900780c */ /* 0x000fe40003f46070 */
[-C--:B---3--:R-:W-:Y:S01]  /*16c90*/  IADD3 R112, P4, R6, R2.reuse, RZ ;  /* 0x0000000206707210 */ /* 0x088fe20007f9e0ff */
[----:B------:R-:W-:Y:S01]  /*16ca0*/  IMAD R6, R4, 0x11c, RZ ;  /* 0x0000011c04067824 */ /* 0x000fe200078e02ff */
[----:B----4-:R-:W-:Y:S01]  /*16cb0*/  IADD3 R110, P5, R8, R2, RZ ;  /* 0x00000002086e7210 */ /* 0x010fe20007fbe0ff */
[----:B------:R-:W-:-:S03]  /*16cc0*/  IMAD R8, R4, 0x47, RZ ;  /* 0x0000004704087824 */ /* 0x000fc600078e02ff */
[-C--:B------:R-:W-:Y:S01]  /*16cd0*/  LEA.HI.X.SX32 R111, R12, R3.reuse, 0x2, P5 ;  /* 0x000000030c6f7211 */ /* 0x080fe200028f16ff */
[----:B------:R-:W-:Y:S01]  /*16ce0*/  IMAD R9, R4, 0x118, RZ ;  /* 0x0000011804097824 */ /* 0x000fe200078e02ff */
[-C--:B------:R-:W-:Y:S01]  /*16cf0*/  IADD3 R20, P5, R6, R2.reuse, RZ ;  /* 0x0000000206147210 */ /* 0x080fe20007fbe0ff */
[----:B------:R3:W-:Y:S01]  /*16d00*/  STL.64 [R1+0x348], R108 ;  /* 0x0003486c01007387 */ /* 0x0007e20000100a00 */
[----:B------:R-:W-:Y:S01]  /*16d10*/  IMAD R13, R4, 0x46, RZ ;  /* 0x00000046040d7824 */ /* 0x000fe200078e02ff */
[-C--:B------:R-:W-:Y:S02]  /*16d20*/  LEA.HI.X.SX32 R113, R156, R3.reuse, 0x2, P4 ;  /* 0x000000039c717211 */ /* 0x080fe400020f16ff */
[----:B------:R-:W-:Y:S01]  /*16d30*/  LEA.HI.X.SX32 R21, R8, R3, 0x2, P5 ;  /* 0x0000000308157211 */ /* 0x000fe200028f16ff */
[----:B------:R-:W-:Y:S02]  /*16d40*/  VIADD R8, R18, 0xffffff99 ;  /* 0xffffff9912087836 */ /* 0x000fe40000000000 */
[----:B------:R-:W4:Y:S01]  /*16d50*/  LDC R18, c[0x0][0x230] ;  /* 0x00008c00ff127b82 */ /* 0x000f220000000800 */
[----:B------:R1:W-:Y:S01]  /*16d60*/  LDGSTS.E [R0+0x48000], desc[UR60][R112.64], !P3 ;  /* 0x4800000070007fae */ /* 0x0003e2000d92187c */
[----:B---3--:R-:W-:Y:S01]  /*16d70*/  IADD3 R108, P4, R9, R2, RZ ;  /* 0x00000002096c7210 */ /* 0x008fe20007f9e0ff */
[----:B--2---:R-:W-:Y:S01]  /*16d80*/  VIADD R9, R15, 0xffffff9a ;  /* 0xffffff9a0f097836 */ /* 0x004fe20000000000 */
[----:B------:R-:W-:-:S04]  /*16d90*/  IADD3 R6, R19, -0x68, RZ ;  /* 0xffffff9813067810 */ /* 0x000fc80007ffe0ff */
[----:B------:R-:W2:Y:S01]  /*16da0*/  LDC R15, c[0x0][0x230] ;  /* 0x00008c00ff0f7b82 */ /* 0x000ea20000000800 */
[----:B------:R-:W-:Y:S01]  /*16db0*/  LEA.HI.X.SX32 R109, R13, R3, 0x2, P4 ;  /* 0x000000030d6d7211 */ /* 0x000fe200020f16ff */
[----:B-1----:R-:W-:Y:S01]  /*16dc0*/  VIADD R12, R14, 0xffffff9b ;  /* 0xffffff9b0e0c7836 */ /* 0x002fe20000000000 */
[----:B------:R1:W-:Y:S01]  /*16dd0*/  LDGSTS.E [R0+0x48004], desc[UR60][R110.64], !P2 ;  /* 0x480040006e007fae */ /* 0x0003e2000d12187c */
[----:B------:R-:W-:-:S03]  /*16de0*/  IMAD.MOV.U32 R170, RZ, RZ, R198 ;  /* 0x000000ffffaa7224 */ /* 0x000fc600078e00c6 */
[----:B------:R3:W-:Y:S01]  /*16df0*/  LDGSTS.E [R0+0x48008], desc[UR60][R108.64], !P1 ;  /* 0x480080006c007fae */ /* 0x0007e2000c92187c */
[----:B------:R-:W2:Y:S01]  /*16e00*/  LDC R14, c[0x0][0x230] ;  /* 0x00008c00ff0e7b82 */ /* 0x000ea20000000800 */
[----:B------:R-:W-:Y:S02]  /*16e10*/  IMAD.MOV.U32 R198, RZ, RZ, R192 ;  /* 0x000000ffffc67224 */ /* 0x000fe400078e00c0 */
[----:B------:R3:W-:Y:S01]  /*16e20*/  LDGSTS.E [R0+0x4800c], desc[UR60][R20.64], !P0 ;  /* 0x4800c00014007fae */ /* 0x0007e2000c12187c */
[----:B------:R-:W-:Y:S01]  /*16e30*/  ISETP.GE.U32.AND P0, PT, R6, 0x7fffff19, PT ;  /* 0x7fffff190600780c */ /* 0x000fe20003f06070 */
[----:B------:R-:W-:Y:S01]  /*16e40*/  IMAD R6, R4, 0x190, RZ ;  /* 0x0000019004067824 */ /* 0x000fe200078e02ff */
[----:B------:R-:W-:Y:S01]  /*16e50*/  ISETP.GE.U32.AND P1, PT, R8, 0x7fffff1a, PT ;  /* 0x7fffff1a0800780c */ /* 0x000fe20003f26070 */
[----:B------:R-:W-:Y:S01]  /*16e60*/  IMAD R8, R4, 0x194, RZ ;  /* 0x0000019404087824 */ /* 0x000fe200078e02ff */
[----:B------:R-:W-:Y:S01]  /*16e70*/  MOV R192, R190 ;  /* 0x000000be00c07202 */ /* 0x000fe20000000f00 */
[----:B------:R-:W-:Y:S01]  /*16e80*/  IMAD.MOV.U32 R190, RZ, RZ, R24 ;  /* 0x000000ffffbe7224 */ /* 0x000fe200078e0018 */
[----:B------:R-:W2:Y:S01]  /*16e90*/  LDC R19, c[0x0][0x230] ;  /* 0x00008c00ff137b82 */ /* 0x000ea20000000800 */
[----:B------:R-:W-:Y:S01]  /*16ea0*/  IMAD.MOV.U32 R24, RZ, RZ, R26 ;  /* 0x000000ffff187224 */ /* 0x000fe200078e001a */
[----:B------:R1:W-:Y:S01]  /*16eb0*/  STL.64 [R1+0x250], R112 ;  /* 0x0002507001007387 */ /* 0x0003e20000100a00 */
[----:B------:R-:W-:Y:S01]  /*16ec0*/  ISETP.GE.U32.AND P3, PT, R12, 0x7fffff1c, PT ;  /* 0x7fffff1c0c00780c */ /* 0x000fe20003f66070 */
[C---:B------:R-:W-:Y:S01]  /*16ed0*/  IMAD R26, R4.reuse, 0x64, RZ ;  /* 0x00000064041a7824 */ /* 0x040fe200078e02ff */
[----:B------:R-:W-:Y:S01]  /*16ee0*/  ISETP.GE.U32.AND P2, PT, R9, 0x7fffff1b, PT ;  /* 0x7fffff1b0900780c */ /* 0x000fe20003f46070 */
[----:B------:R3:W-:Y:S01]  /*16ef0*/  STL.64 [R1+0x258], R110 ;  /* 0x0002586e01007387 */ /* 0x0007e20000100a00 */
[----:B------:R-:W-:-:S02]  /*16f00*/  IMAD R12, R4, 0x65, RZ ;  /* 0x00000065040c7824 */ /* 0x000fc400078e02ff */
[----:B------:R-:W-:Y:S01]  /*16f10*/  IMAD R9, R4, 0x198, RZ ;  /* 0x0000019804097824 */ /* 0x000fe200078e02ff */
[----:B------:R4:W-:Y:S01]  /*16f20*/  STL.64 [R1+0x260], R108 ;  /* 0x0002606c01007387 */ /* 0x0009e20000100a00 */
[-C--:B-1----:R-:W-:Y:S01]  /*16f30*/  IADD3 R112, P4, R6, R2.reuse, RZ ;  /* 0x0000000206707210 */ /* 0x082fe20007f9e0ff */
[----:B------:R-:W-:Y:S01]  /*16f40*/  IMAD R6, R4, 0x19c, RZ ;  /* 0x0000019c04067824 */ /* 0x000fe200078e02ff */
[-C--:B---3--:R-:W-:Y:S01]  /*16f50*/  IADD3 R110, P5, R8, R2.reuse, RZ ;  /* 0x00000002086e7210 */ /* 0x088fe20007fbe0ff */
[----:B------:R-:W-:Y:S01]  /*16f60*/  IMAD R13, R4, 0x66, RZ ;  /* 0x00000066040d7824 */ /* 0x000fe200078e02ff */
[-C--:B------:R-:W-:Y:S01]  /*16f70*/  LEA.HI.X.SX32 R113, R26, R3.reuse, 0x2, P4 ;  /* 0x000000031a717211 */ /* 0x080fe200020f16ff */
[----:B------:R1:W-:Y:S01]  /*16f80*/  STL.64 [R1+0x268], R20 ;  /* 0x0002681401007387 */ /* 0x0003e20000100a00 */
[----:B----4-:R-:W-:Y:S01]  /*16f90*/  IADD3 R108, P4, R9, R2, RZ ;  /* 0x00000002096c7210 */ /* 0x010fe20007f9e0ff */
[----:B------:R-:W-:Y:S01]  /*16fa0*/  IMAD R8, R4, 0x67, RZ ;  /* 0x0000006704087824 */ /* 0x000fe200078e02ff */
[-C--:B------:R-:W-:Y:S01]  /*16fb0*/  LEA.HI.X.SX32 R111, R12, R3.reuse, 0x2, P5 ;  /* 0x000000030c6f7211 */ /* 0x080fe200028f16ff */
[----:B------:R-:W-:Y:S01]  /*16fc0*/  LDGSTS.E [R0+0x4c000], desc[UR60][R112.64], !P3 ;  /* 0x4c00000070007fae */ /* 0x000fe2000d92187c */
[----:B------:R-:W-:-:S03]  /*16fd0*/  LEA.HI.X.SX32 R109, R13, R3, 0x2, P4 ;  /* 0x000000030d6d7211 */ /* 0x000fc600020f16ff */
[----:B------:R-:W-:Y:S01]  /*16fe0*/  STL.64 [R1+0x350], R112 ;  /* 0x0003507001007387 */ /* 0x000fe20000100a00 */
[----:B-1----:R-:W-:Y:S01]  /*16ff0*/  IADD3 R20, P5, R6, R2, RZ ;  /* 0x0000000206147210 */ /* 0x002fe20007fbe0ff */
[----:B------:R-:W-:Y:S02]  /*17000*/  VIADD R6, R18, 0xfffffff5 ;  /* 0xfffffff512067836 */ /* 0x000fe40000000000 */
[----:B------:R-:W-:Y:S01]  /*17010*/  LDGSTS.E [R0+0x4c004], desc[UR60][R110.64], !P2 ;  /* 0x4c0040006e007fae */ /* 0x000fe2000d12187c */
[----:B------:R-:W1:Y:S01]  /*17020*/  LDC R18, c[0x0][0x230] ;  /* 0x00008c00ff127b82 */ /* 0x000e620000000800 */
[----:B------:R-:W-:Y:S01]  /*17030*/  LEA.HI.X.SX32 R21, R8, R3, 0x2, P5 ;  /* 0x0000000308157211 */ /* 0x000fe200028f16ff */
[----:B--2---:R-:W-:Y:S01]  /*17040*/  VIADD R8, R15, 0xfffffff6 ;  /* 0xfffffff60f087836 */ /* 0x004fe20000000000 */
[----:B------:R-:W-:Y:S01]  /*17050*/  STL.64 [R1+0x358], R110 ;  /* 0x0003586e01007387 */ /* 0x000fe20000100a00 */
[----:B------:R-:W-:-:S03]  /*17060*/  VIADD R9, R14, 0xfffffff7 ;  /* 0xfffffff70e097836 */ /* 0x000fc60000000000 */
[----:B------:R-:W-:Y:S01]  /*17070*/  STL.64 [R1+0x360], R108 ;  /* 0x0003606c01007387 */ /* 0x000fe20000100a00 */
[----:B------:R-:W2:Y:S03]  /*17080*/  LDC R15, c[0x0][0x230] ;  /* 0x00008c00ff0f7b82 */ /* 0x000ea60000000800 */
[----:B------:R-:W-:Y:S01]  /*17090*/  LDGSTS.E [R0+0x4c008], desc[UR60][R108.64], !P1 ;  /* 0x4c0080006c007fae */ /* 0x000fe2000c92187c */
[----:B------:R-:W-:-:S03]  /*170a0*/  IMAD.MOV.U32 R162, RZ, RZ, R174 ;  /* 0x000000ffffa27224 */ /* 0x000fc600078e00ae */
[----:B------:R3:W-:Y:S01]  /*170b0*/  STL.64 [R1+0x368], R20 ;  /* 0x0003681401007387 */ /* 0x0007e20000100a00 */
[----:B------:R-:W-:-:S03]  /*170c0*/  IMAD.MOV.U32 R174, RZ, RZ, R158 ;  /* 0x000000ffffae7224 */ /* 0x000fc600078e009e */
[----:B------:R3:W-:Y:S01]  /*170d0*/  LDGSTS.E [R0+0x4c00c], desc[UR60][R20.64], !P0 ;  /* 0x4c00c00014007fae */ /* 0x0007e2000c12187c */
[----:B------:R-:W-:Y:S01]  /*170e0*/  IMAD.MOV.U32 R158, RZ, RZ, R36 ;  /* 0x000000ffff9e7224 */ /* 0x000fe200078e0024 */
[----:B------:R-:W-:Y:S01]  /*170f0*/  MOV R36, R168 ;  /* 0x000000a800247202 */ /* 0x000fe20000000f00 */
[----:B------:R-:W-:Y:S01]  /*17100*/  IMAD.MOV.U32 R242, RZ, RZ, R162 ;  /* 0x000000fffff27224 */ /* 0x000fe200078e00a2 */
[----:B------:R-:W-:Y:S01]  /*17110*/  ISETP.GE.U32.AND P3, PT, R9, 0x7fffff78, PT ;  /* 0x7fffff780900780c */ /* 0x000fe20003f66070 */
[----:B------:R-:W-:Y:S01]  /*17120*/  IMAD R9, R4, 0x9, RZ ;  /* 0x0000000904097824 */ /* 0x000fe200078e02ff */
[----:B------:R-:W-:Y:S01]  /*17130*/  MOV R162, R166 ;  /* 0x000000a600a27202 */ /* 0x000fe20000000f00 */
[----:B---3--:R-:W3:Y:S01]  /*17140*/  LDC R20, c[0x0][0x230] ;  /* 0x00008c00ff147b82 */ /* 0x008ee20000000800 */
[----:B------:R-:W-:Y:S01]  /*17150*/  VIADD R0, R19, 0xfffffff4 ;  /* 0xfffffff413007836 */ /* 0x000fe20000000000 */
[----:B------:R-:W-:Y:S01]  /*17160*/  IADD3 R172, P5, R172, R2, RZ ;  /* 0x00000002acac7210 */ /* 0x000fe20007fbe0ff */
[----:B------:R-:W-:-:S02]  /*17170*/  IMAD.MOV.U32 R168, RZ, RZ, R160 ;  /* 0x000000ffffa87224 */ /* 0x000fc400078e00a0 */
[----:B------:R-:W-:Y:S02]  /*17180*/  IMAD R14, R4, 0x2c, RZ ;  /* 0x0000002c040e7824 */ /* 0x000fe400078e02ff */
[----:B------:R-:W-:Y:S01]  /*17190*/  IMAD.MOV.U32 R166, RZ, RZ, R158 ;  /* 0x000000ffffa67224 */ /* 0x000fe200078e009e */
[----:B------:R-:W4:Y:S01]  /*171a0*/  LDC R19, c[0x0][0x230] ;  /* 0x00008c00ff137b82 */ /* 0x000f220000000800 */
[----:B------:R-:W-:Y:S01]  /*171b0*/  IMAD.MOV.U32 R158, RZ, RZ, R22 ;  /* 0x000000ffff9e7224 */ /* 0x000fe200078e0016 */
[----:B------:R-:W-:Y:S01]  /*171c0*/  ISETP.GE.U32.AND P0, PT, R0, 0x7fffff75, PT ;  /* 0x7fffff750000780c */ /* 0x000fe20003f06070 */
[----:B------:R-:W-:Y:S01]  /*171d0*/  IMAD.MOV.U32 R243, RZ, RZ, R163 ;  /* 0x000000fffff37224 */ /* 0x000fe200078e00a3 */
[----:B------:R-:W-:Y:S01]  /*171e0*/  LEA.HI.X.SX32 R173, R9, R3, 0x2, P5 ;  /* 0x0000000309ad7211 */ /* 0x000fe200028f16ff */
[----:B------:R-:W-:Y:S01]  /*171f0*/  IMAD.MOV.U32 R22, RZ, RZ, R36 ;  /* 0x000000ffff167224 */ /* 0x000fe200078e0024 */
[----:B------:R-:W-:Y:S01]  /*17200*/  ISETP.GE.U32.AND P1, PT, R6, 0x7fffff76, PT ;  /* 0x7fffff760600780c */ /* 0x000fe20003f26070 */
[----:B------:R-:W-:-:S02]  /*17210*/  IMAD.MOV.U32 R163, RZ, RZ, R167 ;  /* 0x000000ffffa37224 */ /* 0x000fc400078e00a7 */
[----:B------:R-:W-:Y:S01]  /*17220*/  IMAD.MOV.U32 R36, RZ, RZ, R168 ;  /* 0x000000ffff247224 */ /* 0x000fe200078e00a8 */
[-C--:B------:R-:W-:Y:S01]  /*17230*/  IADD3 R168, P5, R14, R2.reuse, RZ ;  /* 0x000000020ea87210 */ /* 0x080fe20007fbe0ff */
[C---:B------:R-:W-:Y:S02]  /*17240*/  IMAD R12, R4.reuse, 0xb, RZ ;  /* 0x0000000b040c7824 */ /* 0x040fe400078e02ff */
[----:B------:R-:W-:Y:S01]  /*17250*/  IMAD.MOV.U32 R226, RZ, RZ, R174 ;  /* 0x000000ffffe27224 */ /* 0x000fe200078e00ae */
[C---:B------:R-:W-:Y:S01]  /*17260*/  LEA R174, P4, R4.reuse, R2, 0x5 ;  /* 0x0000000204ae7211 */ /* 0x040fe200078828ff */
[----:B------:R-:W-:Y:S02]  /*17270*/  IMAD.MOV.U32 R167, RZ, RZ, R159 ;  /* 0x000000ffffa77224 */ /* 0x000fe400078e009f */
[----:B------:R-:W-:Y:S01]  /*17280*/  IMAD.SHL.U32 R0, R4, 0x8, RZ ;  /* 0x0000000804007824 */ /* 0x000fe200078e00ff */
[----:B------:R-:W-:Y:S01]  /*17290*/  ISETP.GE.U32.AND P2, PT, R8, 0x7fffff77, PT ;  /* 0x7fffff770800780c */ /* 0x000fe20003f46070 */
[----:B------:R-:W-:-:S02]  /*172a0*/  IMAD.MOV.U32 R159, RZ, RZ, R23 ;  /* 0x000000ffff9f7224 */ /* 0x000fc400078e0017 */
[----:B------:R-:W-:Y:S02]  /*172b0*/  IMAD R6, R4, 0x28, RZ ;  /* 0x0000002804067824 */ /* 0x000fe400078e02ff */
[----:B------:R-:W-:Y:S01]  /*172c0*/  IMAD.MOV.U32 R23, RZ, RZ, R37 ;  /* 0x000000ffff177224 */ /* 0x000fe200078e0025 */
[----:B------:R-:W-:Y:S01]  /*172d0*/  MOV R37, R169 ;  /* 0x000000a900257202 */ /* 0x000fe20000000f00 */
[----:B------:R-:W-:Y:S01]  /*172e0*/  IMAD.MOV.U32 R227, RZ, RZ, R175 ;  /* 0x000000ffffe37224 */ /* 0x000fe200078e00af */
[----:B------:R-:W-:Y:S01]  /*172f0*/  LOP3.LUT R8, R11, 0x20, RZ, 0x3c, !PT ;  /* 0x000000200b087812 */ /* 0x000fe200078e3cff */
[----:B------:R-:W-:Y:S01]  /*17300*/  IMAD.MOV.U32 R171, RZ, RZ, R199 ;  /* 0x000000ffffab7224 */ /* 0x000fe200078e00c7 */
[-C--:B------:R-:W-:Y:S01]  /*17310*/  LEA.HI.X.SX32 R169, R12, R3.reuse, 0x2, P5 ;  /* 0x000000030ca97211 */ /* 0x080fe200028f16ff */
[----:B------:R-:W-:Y:S01]  /*17320*/  IMAD.MOV.U32 R194, RZ, RZ, R170 ;  /* 0x000000ffffc27224 */ /* 0x000fe200078e00aa */
[----:B------:R-:W-:Y:S01]  /*17330*/  LEA.HI.X.SX32 R175, R0, R3, 0x2, P4 ;  /* 0x0000000300af7211 */ /* 0x000fe200020f16ff */
[----:B------:R-:W-:Y:S01]  /*17340*/  IMAD R13, R4, 0xa, RZ ;  /* 0x0000000a040d7824 */ /* 0x000fe200078e02ff */
[----:B------:R-:W-:Y:S01]  /*17350*/  IADD3 R170, P4, R6, R2, RZ ;  /* 0x0000000206aa7210 */ /* 0x000fe20007f9e0ff */
[----:B-1----:R-:W-:-:S02]  /*17360*/  VIADD R12, R18, 0xffffffd6 ;  /* 0xffffffd6120c7836 */ /* 0x002fc40000000000 */
[----:B------:R-:W1:Y:S01]  /*17370*/  LDC R18, c[0x0][0x230] ;  /* 0x00008c00ff127b82 */ /* 0x000e620000000800 */
[----:B------:R-:W-:Y:S01]  /*17380*/  IMAD.MOV.U32 R195, RZ, RZ, R171 ;  /* 0x000000ffffc37224 */ /* 0x000fe200078e00ab */
[----:B------:R-:W-:Y:S01]  /*17390*/  LEA.HI.X.SX32 R171, R13, R3, 0x2, P4 ;  /* 0x000000030dab7211 */ /* 0x000fe200020f16ff */
[----:B------:R-:W-:Y:S02]  /*173a0*/  VIADD R0, R8, UR4 ;  /* 0x0000000408007c36 */ /* 0x000fe40008000000 */
[----:B--2---:R-:W-:Y:S02]  /*173b0*/  VIADD R13, R15, 0xffffffd7 ;  /* 0xffffffd70f0d7836 */ /* 0x004fe40000000000 */
[----:B---3--:R-:W-:Y:S01]  /*173c0*/  VIADD R8, R20, 0xffffffd4 ;  /* 0xffffffd414087836 */ /* 0x008fe20000000000 */
[----:B------:R-:W2:Y:S01]  /*173d0*/  LDC R15, c[0x0][0x230] ;  /* 0x00008c00ff0f7b82 */ /* 0x000ea20000000800 */
[----:B------:R-:W-:Y:S01]  /*173e0*/  LDGSTS.E [R0+0x40000], desc[UR60][R174.64], !P3 ;  /* 0x40000000ae007fae */ /* 0x000fe2000d92187c */
[C---:B------:R-:W-:Y:S01]  /*173f0*/  IMAD R216, R4.reuse, 0xa0, RZ ;  /* 0x000000a004d87824 */ /* 0x040fe200078e02ff */
[----:B------:R-:W-:Y:S01]  /*17400*/  ISETP.GE.U32.AND P3, PT, R13, 0x7fffff58, PT ;  /* 0x7fffff580d00780c */ /* 0x000fe20003f66070 */
[----:B------:R-:W-:Y:S01]  /*17410*/  IMAD R218, R4, 0xa4, RZ ;  /* 0x000000a404da7824 */ /* 0x000fe200078e02ff */
[----:B------:R-:W-:Y:S01]  /*17420*/  LDGSTS.E [R0+0x40004], desc[UR60][R172.64], !P2 ;  /* 0x40004000ac007fae */ /* 0x000fe2000d12187c */
[----:B------:R-:W-:-:S02]  /*17430*/  ISETP.GE.U32.AND P2, PT, R12, 0x7fffff57, PT ;  /* 0x7fffff570c00780c */ /* 0x000fc40003f46070 */
[----:B------:R-:W3:Y:S01]  /*17440*/  LDC R12, c[0x0][0x230] ;  /* 0x00008c00ff0c7b82 */ /* 0x000ee20000000800 */
[----:B------:R-:W-:Y:S01]  /*17450*/  LDGSTS.E [R0+0x40008], desc[UR60][R170.64], !P1 ;  /* 0x40008000aa007fae */ /* 0x000fe2000c92187c */
[----:B------:R-:W-:-:S03]  /*17460*/  IADD3 R216, P4, R216, R2, RZ ;  /* 0x00000002d8d87210 */ /* 0x000fc60007f9e0ff */
[----:B------:R-:W-:Y:S01]  /*17470*/  LDGSTS.E [R0+0x4000c], desc[UR60][R168.64], !P0 ;  /* 0x4000c000a8007fae */ /* 0x000fe2000c12187c */
[----:B------:R-:W-:Y:S02]  /*17480*/  ISETP.GE.U32.AND P0, PT, R8, 0x7fffff55, PT ;  /* 0x7fffff550800780c */ /* 0x000fe40003f06070 */
[----:B------:R-:W3:Y:S01]  /*17490*/  LDC R13, c[0x0][0x230] ;  /* 0x00008c00ff0d7b82 */ /* 0x000ee20000000800 */
[----:B------:R-:W-:Y:S01]  /*174a0*/  IMAD R8, R4, 0x29, RZ ;  /* 0x0000002904087824 */ /* 0x000fe200078e02ff */
[-C--:B------:R-:W-:Y:S01]  /*174b0*/  IADD3 R218, P5, R218, R2.reuse, RZ ;  /* 0x00000002dada7210 */ /* 0x080fe20007fbe0ff */
[----:B------:R-:W-:Y:S01]  /*174c0*/  IMAD R222, R4, 0xac, RZ ;  /* 0x000000ac04de7824 */ /* 0x000fe200078e02ff */
[----:B----4-:R-:W-:Y:S02]  /*174d0*/  IADD3 R9, R19, -0x2b, RZ ;  /* 0xffffffd513097810 */ /* 0x010fe40007ffe0ff */
[-C--:B------:R-:W-:Y:S01]  /*174e0*/  LEA.HI.X.SX32 R217, R6, R3.reuse, 0x2, P4 ;  /* 0x0000000306d97211 */ /* 0x080fe200020f16ff */
[----:B------:R-:W-:Y:S01]  /*174f0*/  IMAD R6, R4, 0x2b, RZ ;  /* 0x0000002b04067824 */ /* 0x000fe200078e02ff */
[-C--:B------:R-:W-:Y:S01]  /*17500*/  LEA.HI.X.SX32 R219, R8, R3.reuse, 0x2, P5 ;  /* 0x0000000308db7211 */ /* 0x080fe200028f16ff */
[----:B------:R-:W-:Y:S01]  /*17510*/  IMAD R220, R4, 0xa8, RZ ;  /* 0x000000a804dc7824 */ /* 0x000fe200078e02ff */
[-C--:B------:R-:W-:Y:S01]  /*17520*/  IADD3 R222, P5, R222, R2.reuse, RZ ;  /* 0x00000002dede7210 */ /* 0x080fe20007fbe0ff */
[----:B------:R-:W4:Y:S01]  /*17530*/  LDC R20, c[0x0][0x230] ;  /* 0x00008c00ff147b82 */ /* 0x000f220000000800 */
[----:B------:R-:W-:Y:S01]  /*17540*/  ISETP.GE.U32.AND P1, PT, R9, 0x7fffff56, PT ;  /* 0x7fffff560900780c */ /* 0x000fe20003f26070 */
[----:B------:R-:W-:Y:S01]  /*17550*/  IMAD R9, R4, 0x2a, RZ ;  /* 0x0000002a04097824 */ /* 0x000fe200078e02ff */
[-C--:B------:R-:W-:Y:S01]  /*17560*/  LEA.HI.X.SX32 R223, R6, R3.reuse, 0x2, P5 ;  /* 0x0000000306df7211 */ /* 0x080fe200028f16ff */
[----:B-1----:R-:W-:Y:S01]  /*17570*/  VIADD R6, R18, 0xffffffb4 ;  /* 0xffffffb412067836 */ /* 0x002fe20000000000 */
[----:B------:R-:W-:Y:S01]  /*17580*/  IADD3 R220, P4, R220, R2, RZ ;  /* 0x00000002dcdc7210 */ /* 0x000fe20007f9e0ff */
[----:B------:R-:W-:Y:S02]  /*17590*/  LDGSTS.E [R0+0x44000], desc[UR60][R216.64], !P3 ;  /* 0x44000000d8007fae */ /* 0x000fe4000d92187c */
[----:B------:R-:W1:Y:S01]  /*175a0*/  LDC R18, c[0x0][0x230] ;  /* 0x00008c00ff127b82 */ /* 0x000e620000000800 */
[----:B------:R-:W-:Y:S01]  /*175b0*/  LEA.HI.X.SX32 R221, R9, R3, 0x2, P4 ;  /* 0x0000000309dd7211 */ /* 0x000fe200020f16ff */
[----:B--2---:R-:W-:Y:S01]  /*175c0*/  VIADD R8, R15, 0xffffffb5 ;  /* 0xffffffb50f087836 */ /* 0x004fe20000000000 */
[----:B------:R-:W-:Y:S05]  /*175d0*/  LDGSTS.E [R0+0x44004], desc[UR60][R218.64], !P2 ;  /* 0x44004000da007fae */ /* 0x000fea000d12187c */
[----:B------:R-:W2:Y:S01]  /*175e0*/  LDC R19, c[0x0][0x230] ;  /* 0x00008c00ff137b82 */ /* 0x000ea20000000800 */
[----:B------:R-:W-:Y:S01]  /*175f0*/  LDGSTS.E [R0+0x44008], desc[UR60][R220.64], !P1 ;  /* 0x44008000dc007fae */ /* 0x000fe2000c92187c */
[----:B---3--:R-:W-:Y:S01]  /*17600*/  VIADD R12, R12, 0xffffffb7 ;  /* 0xffffffb70c0c7836 */ /* 0x008fe20000000000 */
[----:B------:R-:W-:Y:S01]  /*17610*/  ISETP.GE.U32.AND P1, PT, R8, 0x7fffff36, PT ;  /* 0x7fffff360800780c */ /* 0x000fe20003f26070 */
[----:B------:R-:W-:Y:S01]  /*17620*/  VIADD R9, R13, 0xffffffb6 ;  /* 0xffffffb60d097836 */ /* 0x000fe20000000000 */
[----:B------:R-:W-:Y:S01]  /*17630*/  LDGSTS.E [R0+0x4400c], desc[UR60][R222.64], !P0 ;  /* 0x4400c000de007fae */ /* 0x000fe2000c12187c */
[----:B------:R-:W-:-:S02]  /*17640*/  ISETP.GE.U32.AND P0, PT, R6, 0x7fffff35, PT ;  /* 0x7fffff350600780c */ /* 0x000fc40003f06070 */
[----:B------:R-:W3:Y:S01]  /*17650*/  LDC R15, c[0x0][0x230] ;  /* 0x00008c00ff0f7b82 */ /* 0x000ee20000000800 */
[C---:B------:R-:W-:Y:S02]  /*17660*/  IMAD R6, R4.reuse, 0x120, RZ ;  /* 0x0000012004067824 */ /* 0x040fe400078e02ff */
[----:B------:R-:W-:Y:S01]  /*17670*/  IMAD R8, R4, 0x124, RZ ;  /* 0x0000012404087824 */ /* 0x000fe200078e02ff */
[----:B------:R-:W-:Y:S01]  /*17680*/  ISETP.GE.U32.AND P3, PT, R12, 0x7fffff38, PT ;  /* 0x7fffff380c00780c */ /* 0x000fe20003f66070 */
[----:B------:R-:W-:Y:S01]  /*17690*/  IMAD.MOV.U32 R234, RZ, RZ, R154 ;  /* 0x000000ffffea7224 */ /* 0x000fe200078e009a */
[----:B------:R-:W-:Y:S01]  /*176a0*/  ISETP.GE.U32.AND P2, PT, R9, 0x7fffff37, PT ;  /* 0x7fffff370900780c */ /* 0x000fe20003f46070 */
[----:B------:R-:W-:Y:S01]  /*176b0*/  IMAD R154, R4, 0x48, RZ ;  /* 0x00000048049a7824 */ /* 0x000fe200078e02ff */
[-C--:B------:R-:W-:Y:S01]  /*176c0*/  IADD3 R114, P4, R6, R2.reuse, RZ ;  /* 0x0000000206727210 */ /* 0x080fe20007f9e0ff */
[----:B------:R-:W-:Y:S01]  /*176d0*/  IMAD R12, R4, 0x49, RZ ;  /* 0x00000049040c7824 */ /* 0x000fe200078e02ff */
[----:B------:R-:W-:Y:S01]  /*176e0*/  IADD3 R112, P5, R8, R2, RZ ;  /* 0x0000000208707210 */ /* 0x000fe20007fbe0ff */
[----:B------:R-:W-:-:S02]  /*176f0*/  IMAD R9, R4, 0x128, RZ ;  /* 0x0000012804097824 */ /* 0x000fc400078e02ff */
[----:B------:R-:W-:Y:S01]  /*17700*/  IMAD R6, R4, 0x12c, RZ ;  /* 0x0000012c04067824 */ /* 0x000fe200078e02ff */
[-C--:B------:R-:W-:Y:S01]  /*17710*/  LEA.HI.X.SX32 R115, R154, R3.reuse, 0x2, P4 ;  /* 0x000000039a737211 */ /* 0x080fe200020f16ff */
[C---:B------:R-:W-:Y:S01]  /*17720*/  IMAD R13, R4.reuse, 0x4a, RZ ;  /* 0x0000004a040d7824 */ /* 0x040fe200078e02ff */
[-C--:B------:R-:W-:Y:S01]  /*17730*/  IADD3 R110, P4, R9, R2.reuse, RZ ;  /* 0x00000002096e7210 */ /* 0x080fe20007f9e0ff */
[----:B------:R-:W-:Y:S01]  /*17740*/  IMAD R8, R4, 0x4b, RZ ;  /* 0x0000004b04087824 */ /* 0x000fe200078e02ff */
[-C--:B------:R-:W-:Y:S01]  /*17750*/  LEA.HI.X.SX32 R113, R12, R3.reuse, 0x2, P5 ;  /* 0x000000030c717211 */ /* 0x080fe200028f16ff */
[----:B------:R3:W-:Y:S01]  /*17760*/  LDGSTS.E [R0+0x48000], desc[UR60][R114.64], !P3 ;  /* 0x4800000072007fae */ /* 0x0007e2000d92187c */
[----:B------:R-:W-:Y:S01]  /*17770*/  IADD3 R108, P5, R6, R2, RZ ;  /* 0x00000002066c7210 */ /* 0x000fe20007fbe0ff */
[----:B-1----:R-:W-:Y:S01]  /*17780*/  VIADD R9, R18, 0xffffff96 ;  /* 0xffffff9612097836 */ /* 0x002fe20000000000 */
[-C--:B------:R-:W-:Y:S01]  /*17790*/  LEA.HI.X.SX32 R111, R13, R3.reuse, 0x2, P4 ;  /* 0x000000030d6f7211 */ /* 0x080fe200020f16ff */
[----:B------:R-:W1:Y:S01]  /*177a0*/  LDC R18, c[0x0][0x230] ;  /* 0x00008c00ff127b82 */ /* 0x000e620000000800 */
[----:B------:R-:W-:Y:S01]  /*177b0*/  LEA.HI.X.SX32 R109, R8, R3, 0x2, P5 ;  /* 0x00000003086d7211 */ /* 0x000fe200028f16ff */
[----:B----4-:R-:W-:Y:S01]  /*177c0*/  VIADD R6, R20, 0xffffff94 ;  /* 0xffffff9414067836 */ /* 0x010fe20000000000 */
[----:B------:R4:W-:Y:S01]  /*177d0*/  LDGSTS.E [R0+0x48004], desc[UR60][R112.64], !P2 ;  /* 0x4800400070007fae */ /* 0x0009e2000d12187c */
[----:B--2---:R-:W-:Y:S01]  /*177e0*/  IADD3 R8, R19, -0x6b, RZ ;  /* 0xffffff9513087810 */ /* 0x004fe20007ffe0ff */
[----:B---3--:R-:W-:-:S02]  /*177f0*/  VIADD R12, R15, 0xffffff97 ;  /* 0xffffff970f0c7836 */ /* 0x008fc40000000000 */
[----:B------:R-:W-:Y:S01]  /*17800*/  LDGSTS.E [R0+0x48008], desc[UR60][R110.64], !P1 ;  /* 0x480080006e007fae */ /* 0x000fe2000c92187c */
[----:B------:R-:W-:Y:S01]  /*17810*/  ISETP.GE.U32.AND P1, PT, R8, 0x7fffff16, PT ;  /* 0x7fffff160800780c */ /* 0x000fe20003f26070 */
[----:B------:R-:W2:Y:S02]  /*17820*/  LDC R19, c[0x0][0x230] ;  /* 0x00008c00ff137b82 */ /* 0x000ea40000000800 */
[----:B------:R3:W-:Y:S01]  /*17830*/  LDGSTS.E [R0+0x4800c], desc[UR60][R108.64], !P0 ;  /* 0x4800c0006c007fae */ /* 0x0007e2000c12187c */
[----:B------:R-:W-:Y:S01]  /*17840*/  ISETP.GE.U32.AND P0, PT, R6, 0x7fffff15, PT ;  /* 0x7fffff150600780c */ /* 0x000fe20003f06070 */
[C---:B------:R-:W-:Y:S02]  /*17850*/  IMAD R6, R4.reuse, 0x1a0, RZ ;  /* 0x000001a004067824 */ /* 0x040fe400078e02ff */
[----:B------:R-:W-:Y:S01]  /*17860*/  IMAD R8, R4, 0x1a4, RZ ;  /* 0x000001a404087824 */ /* 0x000fe200078e02ff */
[----:B------:R4:W-:Y:S01]  /*17870*/  STL.64 [R1+0x270], R114 ;  /* 0x0002707201007387 */ /* 0x0009e20000100a00 */
[----:B------:R-:W2:Y:S01]  /*17880*/  LDC R15, c[0x0][0x230] ;  /* 0x00008c00ff0f7b82 */ /* 0x000ea20000000800 */
[----:B------:R-:W-:Y:S01]  /*17890*/  IMAD.MOV.U32 R199, RZ, RZ, R193 ;  /* 0x000000ffffc77224 */ /* 0x000fe200078e00c1 */
[----:B------:R-:W-:Y:S01]  /*178a0*/  ISETP.GE.U32.AND P3, PT, R12, 0x7fffff18, PT ;  /* 0x7fffff180c00780c */ /* 0x000fe20003f66070 */
[----:B------:R3:W-:Y:S01]  /*178b0*/  STL.64 [R1+0x278], R112 ;  /* 0x0002787001007387 */ /* 0x0007e20000100a00 */
[----:B------:R-:W-:-:S02]  /*178c0*/  IMAD R12, R4, 0x69, RZ ;  /* 0x00000069040c7824 */ /* 0x000fc400078e02ff */
[----:B------:R-:W-:Y:S02]  /*178d0*/  IMAD.MOV.U32 R193, RZ, RZ, R191 ;  /* 0x000000ffffc17224 */ /* 0x000fe400078e00bf */
[----:B------:R-:W-:Y:S01]  /*178e0*/  IMAD.MOV.U32 R191, RZ, RZ, R25 ;  /* 0x000000ffffbf7224 */ /* 0x000fe200078e0019 */
[----:B------:R-:W2:Y:S01]  /*178f0*/  LDC R20, c[0x0][0x230] ;  /* 0x00008c00ff147b82 */ /* 0x000ea20000000800 */
[-C--:B----4-:R-:W-:Y:S01]  /*17900*/  IADD3 R114, P4, R6, R2.reuse, RZ ;  /* 0x0000000206727210 */ /* 0x090fe20007f9e0ff */
[----:B------:R-:W-:Y:S01]  /*17910*/  IMAD R6, R4, 0x1ac, RZ ;  /* 0x000001ac04067824 */ /* 0x000fe200078e02ff */
[----:B---3--:R-:W-:Y:S01]  /*17920*/  IADD3 R112, P5, R8, R2, RZ ;  /* 0x0000000208707210 */ /* 0x008fe20007fbe0ff */
[----:B------:R-:W-:Y:S01]  /*17930*/  IMAD.MOV.U32 R25, RZ, RZ, R27 ;  /* 0x000000ffff197224 */ /* 0x000fe200078e001b */
[----:B------:R-:W-:Y:S01]  /*17940*/  STL.64 [R1+0x280], R110 ;  /* 0x0002806e01007387 */ /* 0x000fe20000100a00 */
[----:B------:R-:W-:Y:S01]  /*17950*/  IMAD.MOV.U32 R251, RZ, RZ, R195 ;  /* 0x000000fffffb7224 */ /* 0x000fe200078e00c3 */
[----:B------:R-:W-:Y:S01]  /*17960*/  MOV R195, R199 ;  /* 0x000000c700c37202 */ /* 0x000fe20000000f00 */
[----:B------:R-:W-:Y:S01]  /*17970*/  IMAD.MOV.U32 R199, RZ, RZ, R193 ;  /* 0x000000ffffc77224 */ /* 0x000fe200078e00c1 */
[----:B------:R3:W-:Y:S01]  /*17980*/  STL.64 [R1+0x288], R108 ;  /* 0x0002886c01007387 */ /* 0x0007e20000100a00 */
[----:B------:R-:W-:Y:S01]  /*17990*/  IMAD R8, R4, 0x6b, RZ ;  /* 0x0000006b04087824 */ /* 0x000fe200078e02ff */
[----:B------:R-:W-:Y:S01]  /*179a0*/  LEA.HI.X.SX32 R113, R12, R3, 0x2, P5 ;  /* 0x000000030c717211 */ /* 0x000fe200028f16ff */
[----:B------:R-:W-:Y:S01]  /*179b0*/  IMAD.MOV.U32 R193, RZ, RZ, R191 ;  /* 0x000000ffffc17224 */ /* 0x000fe200078e00bf */
[----:B------:R-:W-:Y:S01]  /*179c0*/  ISETP.GE.U32.AND P2, PT, R9, 0x7fffff17, PT ;  /* 0x7fffff170900780c */ /* 0x000fe20003f46070 */
[----:B------:R-:W-:Y:S01]  /*179d0*/  IMAD.MOV.U32 R191, RZ, RZ, R25 ;  /* 0x000000ffffbf7224 */ /* 0x000fe200078e0019 */
[----:B------:R-:W4:Y:S01]  /*179e0*/  LDC R12, c[0x0][0x230] ;  /* 0x00008c00ff0c7b82 */ /* 0x000f220000000800 */
[----:B------:R-:W-:-:S02]  /*179f0*/  IMAD R25, R4, 0x68, RZ ;  /* 0x0000006804197824 */ /* 0x000fc400078e02ff */
[----:B------:R-:W-:Y:S01]  /*17a00*/  IMAD R9, R4, 0x1a8, RZ ;  /* 0x000001a804097824 */ /* 0x000fe200078e02ff */
[----:B---3--:R-:W-:Y:S01]  /*17a10*/  IADD3 R108, P5, R6, R2, RZ ;  /* 0x00000002066c7210 */ /* 0x008fe20007fbe0ff */
[----:B------:R-:W-:-:S03]  /*17a20*/  IMAD R13, R4, 0x6a, RZ ;  /* 0x0000006a040d7824 */ /* 0x000fc600078e02ff */
[-C--:B------:R-:W-:Y:S01]  /*17a30*/  LEA.HI.X.SX32 R109, R8, R3.reuse, 0x2, P5 ;  /* 0x00000003086d7211 */ /* 0x080fe200028f16ff */
[----:B-1----:R-:W-:Y:S01]  /*17a40*/  VIADD R8, R18, 0xfffffff2 ;  /* 0xfffffff212087836 */ /* 0x002fe20000000000 */
[-C--:B------:R-:W-:Y:S01]  /*17a50*/  LEA.HI.X.SX32 R115, R25, R3.reuse, 0x2, P4 ;  /* 0x0000000319737211 */ /* 0x080fe200020f16ff */
[----:B------:R-:W1:Y:S01]  /*17a60*/  LDC R18, c[0x0][0x230] ;  /* 0x00008c00ff127b82 */ /* 0x000e620000000800 */
[----:B------:R-:W-:Y:S01]  /*17a70*/  IADD3 R110, P4, R9, R2, RZ ;  /* 0x00000002096e7210 */ /* 0x000fe20007f9e0ff */
[----:B------:R-:W-:Y:S02]  /*17a80*/  IMAD.MOV.U32 R250, RZ, RZ, R194 ;  /* 0x000000fffffa7224 */ /* 0x000fe400078e00c2 */
[----:B------:R-:W-:Y:S01]  /*17a90*/  IMAD.MOV.U32 R194, RZ, RZ, R198 ;  /* 0x000000ffffc27224 */ /* 0x000fe200078e00c6 */
[----:B------:R-:W-:Y:S01]  /*17aa0*/  LEA.HI.X.SX32 R111, R13, R3, 0x2, P4 ;  /* 0x000000030d6f7211 */ /* 0x000fe200020f16ff */
[----:B------:R-:W-:Y:S01]  /*17ab0*/  IMAD.MOV.U32 R198, RZ, RZ, R192 ;  /* 0x000000ffffc67224 */ /* 0x000fe200078e00c0 */
[----:B------:R-:W-:Y:S01]  /*17ac0*/  LDGSTS.E [R0+0x4c000], desc[UR60][R114.64], !P3 ;  /* 0x4c00000072007fae */ /* 0x000fe2000d92187c */
[----:B------:R-:W-:Y:S01]  /*17ad0*/  IMAD.MOV.U32 R192, RZ, RZ, R190 ;  /* 0x000000ffffc07224 */ /* 0x000fe200078e00be */
[----:B------:R-:W3:Y:S01]  /*17ae0*/  LDC R13, c[0x0][0x230] ;  /* 0x00008c00ff0d7b82 */ /* 0x000ee20000000800 */
[----:B--2---:R-:W-:Y:S01]  /*17af0*/  VIADD R6, R19, 0xfffffff1 ;  /* 0xfffffff113067836 */ /* 0x004fe20000000000 */
[----:B------:R-:W-:Y:S01]  /*17b00*/  LDGSTS.E [R0+0x4c004], desc[UR60][R112.64], !P2 ;  /* 0x4c00400070007fae */ /* 0x000fe2000d12187c */
[----:B------:R-:W-:-:S02]  /*17b10*/  IMAD.MOV.U32 R190, RZ, RZ, R24 ;  /* 0x000000ffffbe7224 */ /* 0x000fc400078e0018 */
[----:B------:R-:W-:Y:S01]  /*17b20*/  IMAD R24, R4, 0x34, RZ ;  /* 0x0000003404187824 */ /* 0x000fe200078e02ff */
[----:B------:R-:W-:Y:S01]  /*17b30*/  LDGSTS.E [R0+0x4c008], desc[UR60][R110.64], !P1 ;  /* 0x4c0080006e007fae */ /* 0x000fe2000c92187c */
[----:B------:R-:W-:Y:S01]  /*17b40*/  VIADD R9, R15, 0xfffffff3 ;  /* 0xfffffff30f097836 */ /* 0x000fe20000000000 */
[----:B------:R-:W-:Y:S01]  /*17b50*/  ISETP.GE.U32.AND P1, PT, R6, 0x7fffff72, PT ;  /* 0x7fffff720600780c */ /* 0x000fe20003f26070 */
[----:B------:R-:W-:Y:S01]  /*17b60*/  IMAD.MOV.U32 R160, RZ, RZ, R152 ;  /* 0x000000ffffa07224 */ /* 0x000fe200078e0098 */
[----:B------:R-:W2:Y:S01]  /*17b70*/  LDC R19, c[0x0][0x230] ;  /* 0x00008c00ff137b82 */ /* 0x000ea20000000800 */
[----:B------:R-:W-:Y:S01]  /*17b80*/  IMAD R15, R4, 0x30, RZ ;  /* 0x00000030040f7824 */ /* 0x000fe200078e02ff */
[----:B------:R4:W-:Y:S01]  /*17b90*/  LDGSTS.E [R0+0x4c00c], desc[UR60][R108.64], !P0 ;  /* 0x4c00c0006c007fae */ /* 0x0009e2000c12187c */
[----:B------:R-:W-:Y:S01]  /*17ba0*/  IMAD.MOV.U32 R152, RZ, RZ, R34 ;  /* 0x000000ffff987224 */ /* 0x000fe200078e0022 */
[----:B------:R-:W-:Y:S01]  /*17bb0*/  IADD3 R164, P5, R24, R2, RZ ;  /* 0x0000000218a47210 */ /* 0x000fe20007fbe0ff */
[----:B------:R-:W-:-:S02]  /*17bc0*/  IMAD.MOV.U32 R34, RZ, RZ, R32 ;  /* 0x000000ffff227224 */ /* 0x000fc400078e0020 */
[C---:B------:R-:W-:Y:S02]  /*17bd0*/  IMAD R6, R4.reuse, 0xd, RZ ;  /* 0x0000000d04067824 */ /* 0x040fe400078e02ff */
[----:B------:R-:W-:Y:S02]  /*17be0*/  IMAD.MOV.U32 R144, RZ, RZ, R250 ;  /* 0x000000ffff907224 */ /* 0x000fe400078e00fa */
[----:B------:R-:W-:Y:S02]  /*17bf0*/  IMAD R32, R4, 0x3c, RZ ;  /* 0x0000003c04207824 */ /* 0x000fe400078e02ff */
[----:B------:R-:W-:Y:S01]  /*17c00*/  IMAD.MOV.U32 R250, RZ, RZ, R166 ;  /* 0x000000fffffa7224 */ /* 0x000fe200078e00a6 */
[----:B----4-:R-:W-:Y:S01]  /*17c10*/  IADD3 R0, R20, -0x10, RZ ;  /* 0xfffffff014007810 */ /* 0x010fe20007ffe0ff */
[----:B------:R-:W-:Y:S01]  /*17c20*/  IMAD.MOV.U32 R235, RZ, RZ, R155 ;  /* 0x000000ffffeb7224 */ /* 0x000fe200078e009b */
[-C--:B------:R-:W-:Y:S01]  /*17c30*/  IADD3 R166, P4, R15, R2.reuse, RZ ;  /* 0x000000020fa67210 */ /* 0x080fe20007f9e0ff */
[----:B------:R-:W-:Y:S01]  /*17c40*/  IMAD.MOV.U32 R142, RZ, RZ, R234 ;  /* 0x000000ffff8e7224 */ /* 0x000fe200078e00ea */
[----:B------:R-:W-:Y:S01]  /*17c50*/  ISETP.GE.U32.AND P3, PT, R9, 0x7fffff74, PT ;  /* 0x7fffff740900780c */ /* 0x000fe20003f66070 */
[----:B------:R-:W-:Y:S01]  /*17c60*/  IMAD.MOV.U32 R234, RZ, RZ, R22 ;  /* 0x000000ffffea7224 */ /* 0x000fe200078e0016 */
[----:B------:R-:W-:Y:S01]  /*17c70*/  ISETP.GE.U32.AND P2, PT, R8, 0x7fffff73, PT ;  /* 0x7fffff730800780c */ /* 0x000fe20003f46070 */
[----:B------:R-:W-:Y:S01]  /*17c80*/  IMAD.MOV.U32 R145, RZ, RZ, R251 ;  /* 0x000000ffff917224 */ /* 0x000fe200078e00fb */
[-C--:B------:R-:W-:Y:S01]  /*17c90*/  LEA.HI.X.SX32 R165, R6, R3.reuse, 0x2, P5 ;  /* 0x0000000306a57211 */ /* 0x080fe200028f16ff */
[----:B------:R-:W-:Y:S01]  /*17ca0*/  IMAD.MOV.U32 R22, RZ, RZ, R160 ;  /* 0x000000ffff167224 */ /* 0x000fe200078e00a0 */
[----:B------:R-:W-:Y:S01]  /*17cb0*/  ISETP.GE.U32.AND P0, PT, R0, 0x7fffff71, PT ;  /* 0x7fffff710000780c */ /* 0x000fe20003f06070 */
[----:B------:R-:W-:Y:S01]  /*17cc0*/  IMAD R8, R4, 0xf, RZ ;  /* 0x0000000f04087824 */ /* 0x000fe200078e02ff */
[----:B------:R-:W-:Y:S01]  /*17cd0*/  IADD3 R160, P5, R32, R2, RZ ;  /* 0x0000000220a07210 */ /* 0x000fe20007fbe0ff */
[----:B------:R-:W-:Y:S01]  /*17ce0*/  IMAD.MOV.U32 R251, RZ, RZ, R167 ;  /* 0x000000fffffb7224 */ /* 0x000fe200078e00a7 */
[----:B------:R-:W-:Y:S01]  /*17cf0*/  LOP3.LUT R0, R11, 0x30, RZ, 0x3c, !PT ;  /* 0x000000300b007812 */ /* 0x000fe200078e3cff */
[----:B------:R-:W-:Y:S01]  /*17d00*/  IMAD.MOV.U32 R143, RZ, RZ, R235 ;  /* 0x000000ffff8f7224 */ /* 0x000fe200078e00eb */
[----:B------:R-:W-:Y:S01]  /*17d10*/  LEA.HI.X.SX32 R167, R16, R3, 0x2, P4 ;  /* 0x0000000310a77211 */ /* 0x000fe200020f16ff */
[----:B------:R-:W-:Y:S01]  /*17d20*/  IMAD.MOV.U32 R235, RZ, RZ, R23 ;  /* 0x000000ffffeb7224 */ /* 0x000fe200078e0017 */
[----:B------:R-:W4:Y:S01]  /*17d30*/  LDC R16, c[0x0][0x230] ;  /* 0x00008c00ff107b82 */ /* 0x000f220000000800 */
[----:B------:R-:W-:-:S02]  /*17d40*/  IMAD R27, R4, 0x38, RZ ;  /* 0x00000038041b7824 */ /* 0x000fc400078e02ff */
[----:B------:R-:W-:Y:S01]  /*17d50*/  IMAD.MOV.U32 R23, RZ, RZ, R161 ;  /* 0x000000ffff177224 */ /* 0x000fe200078e00a1 */
[----:B------:R-:W-:Y:S01]  /*17d60*/  LEA.HI.X.SX32 R161, R8, R3, 0x2, P5 ;  /* 0x0000000308a17211 */ /* 0x000fe200028f16ff */
[----:B-1----:R-:W-:Y:S02]  /*17d70*/  VIADD R8, R18, 0xffffffd1 ;  /* 0xffffffd112087836 */ /* 0x002fe40000000000 */
[----:B------:R-:W-:Y:S01]  /*17d80*/  IMAD.MOV.U32 R150, RZ, RZ, R162 ;  /* 0x000000ffff967224 */ /* 0x000fe200078e00a2 */
[----:B------:R-:W1:Y:S01]  /*17d90*/  LDC R18, c[0x0][0x230] ;  /* 0x00008c00ff127b82 */ /* 0x000e620000000800 */
[----:B------:R-:W-:Y:S01]  /*17da0*/  IMAD R9, R4, 0xe, RZ ;  /* 0x0000000e04097824 */ /* 0x000fe200078e02ff */
[----:B------:R-:W-:Y:S01]  /*17db0*/  IADD3 R162, P4, R27, R2, RZ ;  /* 0x000000021ba27210 */ /* 0x000fe20007f9e0ff */
[----:B------:R-:W-:Y:S02]  /*17dc0*/  VIADD R0, R0, UR4 ;  /* 0x0000000400007c36 */ /* 0x000fe40008000000 */
[----:B------:R-:W-:-:S02]  /*17dd0*/  VIADD R12, R12, 0xffffffd3 ;  /* 0xffffffd30c0c7836 */ /* 0x000fc40000000000 */
[----:B------:R-:W-:Y:S01]  /*17de0*/  IMAD.MOV.U32 R151, RZ, RZ, R163 ;  /* 0x000000ffff977224 */ /* 0x000fe200078e00a3 */
[----:B------:R-:W-:Y:S01]  /*17df0*/  LEA.HI.X.SX32 R163, R9, R3, 0x2, P4 ;  /* 0x0000000309a37211 */ /* 0x000fe200020f16ff */
[----:B------:R-:W-:Y:S01]  /*17e00*/  LDGSTS.E [R0+0x40000], desc[UR60][R166.64], !P3 ;  /* 0x40000000a6007fae */ /* 0x000fe2000d92187c */
[----:B---3--:R-:W-:Y:S01]  /*17e10*/  VIADD R9, R13, 0xffffffd2 ;  /* 0xffffffd20d097836 */ /* 0x008fe20000000000 */
[----:B------:R-:W-:Y:S01]  /*17e20*/  ISETP.GE.U32.AND P3, PT, R12, 0x7fffff54, PT ;  /* 0x7fffff540c00780c */ /* 0x000fe20003f66070 */
[----:B------:R-:W3:Y:S01]  /*17e30*/  LDC R13, c[0x0][0x230] ;  /* 0x00008c00ff0d7b82 */ /* 0x000ee20000000800 */
[----:B------:R-:W-:Y:S01]  /*17e40*/  IMAD.MOV.U32 R146, RZ, RZ, R226 ;  /* 0x000000ffff927224 */ /* 0x000fe200078e00e2 */
[----:B------:R-:W-:Y:S01]  /*17e50*/  LDGSTS.E [R0+0x40004], desc[UR60][R164.64], !P2 ;  /* 0x40004000a4007fae */ /* 0x000fe2000d12187c */
[C---:B------:R-:W-:Y:S02]  /*17e60*/  IMAD R226, R4.reuse, 0xb4, RZ ;  /* 0x000000b404e27824 */ /* 0x040fe400078e02ff */
[----:B------:R-:W-:Y:S01]  /*17e70*/  IMAD R224, R4, 0xb0, RZ ;  /* 0x000000b004e07824 */ /* 0x000fe200078e02ff */
[----:B------:R-:W-:Y:S02]  /*17e80*/  LDGSTS.E [R0+0x40008], desc[UR60][R162.64], !P1 ;  /* 0x40008000a2007fae */ /* 0x000fe4000c92187c */
[----:B------:R-:W3:Y:S01]  /*17e90*/  LDC R12, c[0x0][0x230] ;  /* 0x00008c00ff0c7b82 */ /* 0x000ee20000000800 */
[----:B--2---:R-:W-:Y:S01]  /*17ea0*/  VIADD R6, R19, 0xffffffd0 ;  /* 0xffffffd013067836 */ /* 0x004fe20000000000 */
[----:B------:R-:W-:Y:S01]  /*17eb0*/  ISETP.GE.U32.AND P1, PT, R8, 0x7fffff52, PT ;  /* 0x7fffff520800780c */ /* 0x000fe20003f26070 */
[----:B------:R-:W-:Y:S01]  /*17ec0*/  IMAD R8, R4, 0x2d, RZ ;  /* 0x0000002d04087824 */ /* 0x000fe200078e02ff */
[-C--:B------:R-:W-:Y:S01]  /*17ed0*/  IADD3 R226, P5, R226, R2.reuse, RZ ;  /* 0x00000002e2e27210 */ /* 0x080fe20007fbe0ff */
[C---:B------:R-:W-:Y:S01]  /*17ee0*/  IMAD R230, R4.reuse, 0xbc, RZ ;  /* 0x000000bc04e67824 */ /* 0x040fe200078e02ff */
[----:B------:R-:W-:Y:S01]  /*17ef0*/  ISETP.GE.U32.AND P2, PT, R9, 0x7fffff53, PT ;  /* 0x7fffff530900780c */ /* 0x000fe20003f46070 */
[----:B------:R-:W-:Y:S01]  /*17f00*/  IMAD R228, R4, 0xb8, RZ ;  /* 0x000000b804e47824 */ /* 0x000fe200078e02ff */
[-C--:B------:R-:W-:Y:S01]  /*17f10*/  IADD3 R224, P4, R224, R2.reuse, RZ ;  /* 0x00000002e0e07210 */ /* 0x080fe20007f9e0ff */
[----:B------:R-:W-:Y:S01]  /*17f20*/  LDGSTS.E [R0+0x4000c], desc[UR60][R160.64], !P0 ;  /* 0x4000c000a0007fae */ /* 0x000fe2000c12187c */
[----:B------:R-:W-:Y:S01]  /*17f30*/  MOV R147, R227 ;  /* 0x000000e300937202 */ /* 0x000fe20000000f00 */
[----:B------:R-:W2:Y:S01]  /*17f40*/  LDC R19, c[0x0][0x230] ;  /* 0x00008c00ff137b82 */ /* 0x000ea20000000800 */
[----:B------:R-:W-:Y:S01]  /*17f50*/  ISETP.GE.U32.AND P0, PT, R6, 0x7fffff51, PT ;  /* 0x7fffff510600780c */ /* 0x000fe20003f06070 */
[----:B------:R-:W-:Y:S01]  /*17f60*/  IMAD R6, R4, 0x2f, RZ ;  /* 0x0000002f04067824 */ /* 0x000fe200078e02ff */
[-C--:B------:R-:W-:Y:S01]  /*17f70*/  LEA.HI.X.SX32 R227, R8, R3.reuse, 0x2, P5 ;  /* 0x0000000308e37211 */ /* 0x080fe200028f16ff */
[----:B------:R-:W-:Y:S01]  /*17f80*/  IMAD R9, R4, 0x2e, RZ ;  /* 0x0000002e04097824 */ /* 0x000fe200078e02ff */
[-C--:B------:R-:W-:Y:S01]  /*17f90*/  LEA.HI.X.SX32 R225, R14, R3.reuse, 0x2, P4 ;  /* 0x000000030ee17211 */ /* 0x080fe200020f16ff */
[----:B----4-:R-:W-:Y:S01]  /*17fa0*/  VIADD R8, R16, 0xffffffb1 ;  /* 0xffffffb110087836 */ /* 0x010fe20000000000 */
[-C--:B------:R-:W-:Y:S01]  /*17fb0*/  IADD3 R230, P5, R230, R2.reuse, RZ ;  /* 0x00000002e6e67210 */ /* 0x080fe20007fbe0ff */
[----:B------:R-:W4:Y:S01]  /*17fc0*/  LDC R14, c[0x0][0x230] ;  /* 0x00008c00ff0e7b82 */ /* 0x000f220000000800 */
[----:B------:R-:W-:Y:S01]  /*17fd0*/  IADD3 R228, P4, R228, R2, RZ ;  /* 0x00000002e4e47210 */ /* 0x000fe20007f9e0ff */
[----:B------:R-:W-:Y:S01]  /*17fe0*/  LDGSTS.E [R0+0x44000], desc[UR60][R224.64], !P3 ;  /* 0x44000000e0007fae */ /* 0x000fe2000d92187c */
[----:B------:R-:W-:-:S02]  /*17ff0*/  LEA.HI.X.SX32 R231, R6, R3, 0x2, P5 ;  /* 0x0000000306e77211 */ /* 0x000fc400028f16ff */
[----:B------:R-:W-:Y:S01]  /*18000*/  LEA.HI.X.SX32 R229, R9, R3, 0x2, P4 ;  /* 0x0000000309e57211 */ /* 0x000fe200020f16ff */
[----:B------:R-:W-:Y:S02]  /*18010*/  LDGSTS.E [R0+0x44004], desc[UR60][R226.64], !P2 ;  /* 0x44004000e2007fae */ /* 0x000fe4000d12187c */
[----:B------:R-:W2:Y:S01]  /*18020*/  LDC R16, c[0x0][0x230] ;  /* 0x00008c00ff107b82 */ /* 0x000ea20000000800 */
[----:B-1----:R-:W-:Y:S01]  /*18030*/  IADD3 R6, R18, -0x50, RZ ;  /* 0xffffffb012067810 */ /* 0x002fe20007ffe0ff */
[----:B------:R-:W-:Y:S06]  /*18040*/  LDGSTS.E [R0+0x44008], desc[UR60][R228.64], !P1 ;  /* 0x44008000e4007fae */ /* 0x000fec000c92187c */
[----:B------:R-:W1:Y:S01]  /*18050*/  LDC R18, c[0x0][0x230] ;  /* 0x00008c00ff127b82 */ /* 0x000e620000000800 */
[----:B------:R-:W-:Y:S01]  /*18060*/  LDGSTS.E [R0+0x4400c], desc[UR60][R230.64], !P0 ;  /* 0x4400c000e6007fae */ /* 0x000fe2000c12187c */
[----:B---3--:R-:W-:Y:S01]  /*18070*/  VIADD R12, R12, 0xffffffb3 ;  /* 0xffffffb30c0c7836 */ /* 0x008fe20000000000 */
[----:B------:R-:W-:Y:S01]  /*18080*/  ISETP.GE.U32.AND P0, PT, R6, 0x7fffff31, PT ;  /* 0x7fffff310600780c */ /* 0x000fe20003f06070 */
[----:B------:R-:W-:Y:S01]  /*18090*/  VIADD R9, R13, 0xffffffb2 ;  /* 0xffffffb20d097836 */ /* 0x000fe20000000000 */
[----:B------:R-:W-:Y:S01]  /*180a0*/  ISETP.GE.U32.AND P1, PT, R8, 0x7fffff32, PT ;  /* 0x7fffff320800780c */ /* 0x000fe20003f26070 */
[----:B------:R-:W-:-:S02]  /*180b0*/  IMAD.MOV.U32 R138, RZ, RZ, R242 ;  /* 0x000000ffff8a7224 */ /* 0x000fc400078e00f2 */
[C---:B------:R-:W-:Y:S02]  /*180c0*/  IMAD R6, R4.reuse, 0x130, RZ ;  /* 0x0000013004067824 */ /* 0x040fe400078e02ff */
[----:B------:R-:W-:Y:S01]  /*180d0*/  IMAD.MOV.U32 R242, RZ, RZ, R158 ;  /* 0x000000fffff27224 */ /* 0x000fe200078e009e */
[----:B------:R-:W-:Y:S01]  /*180e0*/  MOV R158, R36 ;  /* 0x00000024009e7202 */ /* 0x000fe20000000f00 */
[----:B------:R-:W-:Y:S01]  /*180f0*/  IMAD R8, R4, 0x134, RZ ;  /* 0x0000013404087824 */ /* 0x000fe200078e02ff */
        /* <DEDUP_REMOVED lines=8> */
[-C--:B---3--:R-:W-:Y:S01]  /*18180*/  IADD3 R114, P4, R6, R2.reuse, RZ ;  /* 0x0000000206727210 */ /* 0x088fe20007f9e0ff */
[----:B------:R-:W-:Y:S01]  /*18190*/  IMAD R6, R4, 0x13c, RZ ;  /* 0x0000013c04067824 */ /* 0x000fe200078e02ff */
[----:B------:R3:W-:Y:S01]  /*181a0*/  STL.64 [R1+0x380], R110 ;  /* 0x0003806e01007387 */ /* 0x0007e20000100a00 */
[-C--:B----4-:R-:W-:Y:S01]  /*181b0*/  IADD3 R112, P5, R8, R2.reuse, RZ ;  /* 0x0000000208707210 */ /* 0x090fe20007fbe0ff */
[----:B------:R-:W-:Y:S01]  /*181c0*/  IMAD R13, R4, 0x4e, RZ ;  /* 0x0000004e040d7824 */ /* 0x000fe200078e02ff */
[-C--:B------:R-:W-:Y:S01]  /*181d0*/  LEA.HI.X.SX32 R115, R152, R3.reuse, 0x2, P4 ;  /* 0x0000000398737211 */ /* 0x080fe200020f16ff */
[----:B------:R4:W-:Y:S01]  /*181e0*/  STL.64 [R1+0x388], R108 ;  /* 0x0003886c01007387 */ /* 0x0009e20000100a00 */
[----:B------:R-:W-:Y:S01]  /*181f0*/  IMAD R8, R4, 0x4f, RZ ;  /* 0x0000004f04087824 */ /* 0x000fe200078e02ff */
[----:B------:R-:W-:Y:S01]  /*18200*/  LEA.HI.X.SX32 R113, R12, R3, 0x2, P5 ;  /* 0x000000030c717211 */ /* 0x000fe200028f16ff */
[----:B------:R-:W-:Y:S01]  /*18210*/  VIADD R12, R14, 0xffffff93 ;  /* 0xffffff930e0c7836 */ /* 0x000fe20000000000 */
[----:B------:R-:W-:Y:S01]  /*18220*/  LDGSTS.E [R0+0x48000], desc[UR60][R114.64], !P3 ;  /* 0x4800000072007fae */ /* 0x000fe2000d92187c */
[----:B------:R-:W1:Y:S01]  /*18230*/  LDC R14, c[0x0][0x230] ;  /* 0x00008c00ff0e7b82 */ /* 0x000e620000000800 */
[-C--:B---3--:R-:W-:Y:S01]  /*18240*/  IADD3 R110, P4, R9, R2.reuse, RZ ;  /* 0x00000002096e7210 */ /* 0x088fe20007f9e0ff */
[----:B--2---:R-:W-:Y:S01]  /*18250*/  VIADD R9, R16, 0xffffff92 ;  /* 0xffffff9210097836 */ /* 0x004fe20000000000 */
[----:B------:R2:W-:Y:S01]  /*18260*/  LDGSTS.E [R0+0x48004], desc[UR60][R112.64], !P2 ;  /* 0x4800400070007fae */ /* 0x0005e2000d12187c */
[----:B----4-:R-:W-:-:S04]  /*18270*/  IADD3 R108, P5, R6, R2, RZ ;  /* 0x00000002066c7210 */ /* 0x010fc80007fbe0ff */
[----:B------:R-:W3:Y:S01]  /*18280*/  LDC R16, c[0x0][0x230] ;  /* 0x00008c00ff107b82 */ /* 0x000ee20000000800 */
[-C--:B------:R-:W-:Y:S01]  /*18290*/  LEA.HI.X.SX32 R111, R13, R3.reuse, 0x2, P4 ;  /* 0x000000030d6f7211 */ /* 0x080fe200020f16ff */
[----:B------:R-:W-:Y:S01]  /*182a0*/  VIADD R6, R19, 0xffffff90 ;  /* 0xffffff9013067836 */ /* 0x000fe20000000000 */
[----:B------:R-:W-:Y:S01]  /*182b0*/  LEA.HI.X.SX32 R109, R8, R3, 0x2, P5 ;  /* 0x00000003086d7211 */ /* 0x000fe200028f16ff */
[----:B-1----:R-:W-:Y:S02]  /*182c0*/  VIADD R8, R18, 0xffffff91 ;  /* 0xffffff9112087836 */ /* 0x002fe40000000000 */
[----:B------:R1:W-:Y:S01]  /*182d0*/  LDGSTS.E [R0+0x48008], desc[UR60][R110.64], !P1 ;  /* 0x480080006e007fae */ /* 0x0003e2000c92187c */
[----:B------:R-:W-:Y:S01]  /*182e0*/  IMAD.MOV.U32 R136, RZ, RZ, R144 ;  /* 0x000000ffff887224 */ /* 0x000fe200078e0090 */
[----:B------:R-:W4:Y:S02]  /*182f0*/  LDC R19, c[0x0][0x230] ;  /* 0x00008c00ff137b82 */ /* 0x000f240000000800 */
[----:B------:R3:W-:Y:S01]  /*18300*/  LDGSTS.E [R0+0x4800c], desc[UR60][R108.64], !P0 ;  /* 0x4800c0006c007fae */ /* 0x0007e2000c12187c */
[----:B------:R-:W-:Y:S01]  /*18310*/  ISETP.GE.U32.AND P0, PT, R6, 0x7fffff11, PT ;  /* 0x7fffff110600780c */ /* 0x000fe20003f06070 */
[----:B------:R-:W-:Y:S01]  /*18320*/  IMAD R6, R4, 0x1b0, RZ ;  /* 0x000001b004067824 */ /* 0x000fe200078e02ff */
[----:B------:R-:W-:Y:S01]  /*18330*/  ISETP.GE.U32.AND P1, PT, R8, 0x7fffff12, PT ;  /* 0x7fffff120800780c */ /* 0x000fe20003f26070 */
[----:B------:R-:W-:Y:S01]  /*18340*/  IMAD R8, R4, 0x1b4, RZ ;  /* 0x000001b404087824 */ /* 0x000fe200078e02ff */
[----:B------:R-:W-:Y:S01]  /*18350*/  STL.64 [R1+0x290], R114 ;  /* 0x0002907201007387 */ /* 0x000fe20000100a00 */
[----:B------:R-:W-:Y:S01]  /*18360*/  ISETP.GE.U32.AND P3, PT, R12, 0x7fffff14, PT ;  /* 0x7fffff140c00780c */ /* 0x000fe20003f66070 */
[----:B------:R-:W-:Y:S01]  /*18370*/  IMAD.MOV.U32 R144, RZ, RZ, R194 ;  /* 0x000000ffff907224 */ /* 0x000fe200078e00c2 */
[----:B------:R-:W4:Y:S01]  /*18380*/  LDC R18, c[0x0][0x230] ;  /* 0x00008c00ff127b82 */ /* 0x000f220000000800 */
[----:B------:R2:W-:Y:S01]  /*18390*/  STL.64 [R1+0x298], R112 ;  /* 0x0002987001007387 */ /* 0x0005e20000100a00 */
[----:B------:R-:W-:-:S02]  /*183a0*/  IMAD R12, R4, 0x6d, RZ ;  /* 0x0000006d040c7824 */ /* 0x000fc400078e02ff */
[----:B------:R-:W-:Y:S01]  /*183b0*/  IMAD.MOV.U32 R194, RZ, RZ, R198 ;  /* 0x000000ffffc27224 */ /* 0x000fe200078e00c6 */
[----:B------:R1:W-:Y:S01]  /*183c0*/  STL.64 [R1+0x2a0], R110 ;  /* 0x0002a06e01007387 */ /* 0x0003e20000100a00 */
[----:B------:R-:W-:Y:S01]  /*183d0*/  IMAD.MOV.U32 R198, RZ, RZ, R192 ;  /* 0x000000ffffc67224 */ /* 0x000fe200078e00c0 */
[----:B------:R-:W-:Y:S01]  /*183e0*/  MOV R192, R190 ;  /* 0x000000be00c07202 */ /* 0x000fe20000000f00 */
[----:B------:R-:W-:Y:S01]  /*183f0*/  IMAD R190, R4, 0x6c, RZ ;  /* 0x0000006c04be7824 */ /* 0x000fe200078e02ff */
[----:B------:R-:W-:Y:S02]  /*18400*/  ISETP.GE.U32.AND P2, PT, R9, 0x7fffff13, PT ;  /* 0x7fffff130900780c */ /* 0x000fe40003f46070 */
[-C--:B--2---:R-:W-:Y:S01]  /*18410*/  IADD3 R112, P4, R6, R2.reuse, RZ ;  /* 0x0000000206707210 */ /* 0x084fe20007f9e0ff */
[----:B------:R-:W-:Y:S01]  /*18420*/  IMAD R6, R4, 0x1bc, RZ ;  /* 0x000001bc04067824 */ /* 0x000fe200078e02ff */
[----:B-1----:R-:W-:Y:S01]  /*18430*/  IADD3 R110, P5, R8, R2, RZ ;  /* 0x00000002086e7210 */ /* 0x002fe20007fbe0ff */
[----:B------:R-:W-:-:S02]  /*18440*/  IMAD R9, R4, 0x1b8, RZ ;  /* 0x000001b804097824 */ /* 0x000fc400078e02ff */
[----:B------:R-:W-:Y:S01]  /*18450*/  IMAD R8, R4, 0x6f, RZ ;  /* 0x0000006f04087824 */ /* 0x000fe200078e02ff */
[-C--:B------:R-:W-:Y:S02]  /*18460*/  LEA.HI.X.SX32 R111, R12, R3.reuse, 0x2, P5 ;  /* 0x000000030c6f7211 */ /* 0x080fe400028f16ff */
[-C--:B------:R-:W-:Y:S01]  /*18470*/  IADD3 R20, P5, R6, R2.reuse, RZ ;  /* 0x0000000206147210 */ /* 0x080fe20007fbe0ff */
[----:B------:R1:W-:Y:S01]  /*18480*/  STL.64 [R1+0x2a8], R108 ;  /* 0x0002a86c01007387 */ /* 0x0003e20000100a00 */
[----:B------:R-:W-:Y:S01]  /*18490*/  IMAD R13, R4, 0x6e, RZ ;  /* 0x0000006e040d7824 */ /* 0x000fe200078e02ff */
[-C--:B------:R-:W-:Y:S02]  /*184a0*/  LEA.HI.X.SX32 R113, R190, R3.reuse, 0x2, P4 ;  /* 0x00000003be717211 */ /* 0x080fe400020f16ff */
[----:B------:R-:W-:Y:S02]  /*184b0*/  LEA.HI.X.SX32 R21, R8, R3, 0x2, P5 ;  /* 0x0000000308157211 */ /* 0x000fe400028f16ff */
[----:B---3--:R-:W-:Y:S01]  /*184c0*/  IADD3 R8, R16, -0x12, RZ ;  /* 0xffffffee10087810 */ /* 0x008fe20007ffe0ff */
[----:B------:R-:W-:Y:S01]  /*184d0*/  LDGSTS.E [R0+0x4c000], desc[UR60][R112.64], !P3 ;  /* 0x4c00000070007fae */ /* 0x000fe2000d92187c */
[----:B------:R-:W2:Y:S03]  /*184e0*/  LDC R16, c[0x0][0x230] ;  /* 0x00008c00ff107b82 */ /* 0x000ea60000000800 */
[----:B------:R-:W-:Y:S01]  /*184f0*/  LDGSTS.E [R0+0x4c004], desc[UR60][R110.64], !P2 ;  /* 0x4c0040006e007fae */ /* 0x000fe2000d12187c */
[----:B-1----:R-:W-:Y:S01]  /*18500*/  IADD3 R108, P4, R9, R2, RZ ;  /* 0x00000002096c7210 */ /* 0x002fe20007f9e0ff */
[----:B------:R-:W-:-:S03]  /*18510*/  VIADD R9, R14, 0xffffffef ;  /* 0xffffffef0e097836 */ /* 0x000fc60000000000 */
[----:B------:R-:W1:Y:S01]  /*18520*/  LDC R14, c[0x0][0x230] ;  /* 0x00008c00ff0e7b82 */ /* 0x000e620000000800 */
[----:B------:R-:W-:Y:S01]  /*18530*/  LEA.HI.X.SX32 R109, R13, R3, 0x2, P4 ;  /* 0x000000030d6d7211 */ /* 0x000fe200020f16ff */
[----:B----4-:R-:W-:-:S04]  /*18540*/  VIADD R6, R18, 0xffffffed ;  /* 0xffffffed12067836 */ /* 0x010fc80000000000 */
[----:B------:R-:W-:Y:S02]  /*18550*/  LDGSTS.E [R0+0x4c008], desc[UR60][R108.64], !P1 ;  /* 0x4c0080006c007fae */ /* 0x000fe4000c92187c */
[----:B------:R-:W3:Y:S02]  /*18560*/  LDC R13, c[0x0][0x230] ;  /* 0x00008c00ff0d7b82 */ /* 0x000ee40000000800 */
[----:B------:R4:W-:Y:S01]  /*18570*/  LDGSTS.E [R0+0x4c00c], desc[UR60][R20.64], !P0 ;  /* 0x4c00c00014007fae */ /* 0x0009e2000c12187c */
[----:B------:R-:W-:Y:S01]  /*18580*/  ISETP.GE.U32.AND P2, PT, R8, 0x7fffff6f, PT ;  /* 0x7fffff6f0800780c */ /* 0x000fe20003f46070 */
[----:B------:R-:W-:Y:S01]  /*18590*/  IMAD R8, R4, 0x11, RZ ;  /* 0x0000001104087824 */ /* 0x000fe200078e02ff */
[----:B------:R-:W-:Y:S01]  /*185a0*/  IADD3 R156, P5, R156, R2, RZ ;  /* 0x000000029c9c7210 */ /* 0x000fe20007fbe0ff */
[----:B------:R-:W-:Y:S02]  /*185b0*/  IMAD.MOV.U32 R139, RZ, RZ, R243 ;  /* 0x000000ffff8b7224 */ /* 0x000fe400078e00f3 */
[----:B------:R-:W3:Y:S01]  /*185c0*/  LDC R18, c[0x0][0x230] ;  /* 0x00008c00ff127b82 */ /* 0x000ee20000000800 */
[----:B------:R-:W-:-:S02]  /*185d0*/  IMAD.MOV.U32 R128, RZ, RZ, R142 ;  /* 0x000000ffff807224 */ /* 0x000fc400078e008e */
[----:B----4-:R-:W-:Y:S02]  /*185e0*/  VIADD R0, R19, 0xffffffec ;  /* 0xffffffec13007836 */ /* 0x010fe40000000000 */
[----:B------:R-:W-:Y:S02]  /*185f0*/  IMAD.MOV.U32 R243, RZ, RZ, R159 ;  /* 0x000000fffff37224 */ /* 0x000fe400078e009f */
[----:B------:R-:W-:Y:S01]  /*18600*/  IMAD.MOV.U32 R142, RZ, RZ, R250 ;  /* 0x000000ffff8e7224 */ /* 0x000fe200078e00fa */
[----:B------:R-:W-:Y:S01]  /*18610*/  ISETP.GE.U32.AND P0, PT, R0, 0x7fffff6d, PT ;  /* 0x7fffff6d0000780c */ /* 0x000fe20003f06070 */
[----:B------:R-:W-:Y:S01]  /*18620*/  IMAD.MOV.U32 R159, RZ, RZ, R37 ;  /* 0x000000ffff9f7224 */ /* 0x000fe200078e0025 */
[----:B------:R-:W-:Y:S01]  /*18630*/  ISETP.GE.U32.AND P3, PT, R9, 0x7fffff70, PT ;  /* 0x7fffff700900780c */ /* 0x000fe20003f66070 */
[----:B------:R-:W-:Y:S01]  /*18640*/  IMAD.MOV.U32 R250, RZ, RZ, R158 ;  /* 0x000000fffffa7224 */ /* 0x000fe200078e009e */
[CC--:B------:R-:W-:Y:S01]  /*18650*/  LEA R158, P4, R4.reuse, R2.reuse, 0x6 ;  /* 0x00000002049e7211 */ /* 0x0c0fe200078830ff */
[----:B------:R-:W-:Y:S01]  /*18660*/  IMAD.SHL.U32 R0, R4, 0x10, RZ ;  /* 0x0000001004007824 */ /* 0x000fe200078e00ff */
[-C--:B------:R-:W-:Y:S01]  /*18670*/  LEA.HI.X.SX32 R157, R8, R3.reuse, 0x2, P5 ;  /* 0x00000003089d7211 */ /* 0x080fe200028f16ff */
[----:B------:R-:W-:Y:S01]  /*18680*/  IMAD.MOV.U32 R129, RZ, RZ, R143 ;  /* 0x000000ffff817224 */ /* 0x000fe200078e008f */
[-C--:B------:R-:W-:Y:S01]  /*18690*/  IADD3 R152, P5, R152, R2.reuse, RZ ;  /* 0x0000000298987210 */ /* 0x080fe20007fbe0ff */
[----:B------:R-:W-:Y:S01]  /*186a0*/  IMAD R9, R4, 0x13, RZ ;  /* 0x0000001304097824 */ /* 0x000fe200078e02ff */
[----:B------:R-:W-:Y:S01]  /*186b0*/  ISETP.GE.U32.AND P1, PT, R6, 0x7fffff6e, PT ;  /* 0x7fffff6e0600780c */ /* 0x000fe20003f26070 */
[----:B------:R-:W-:Y:S01]  /*186c0*/  IMAD.MOV.U32 R143, RZ, RZ, R251 ;  /* 0x000000ffff8f7224 */ /* 0x000fe200078e00fb */
[----:B------:R-:W-:Y:S01]  /*186d0*/  LOP3.LUT R6, R11, 0x40, RZ, 0x3c, !PT ;  /* 0x000000400b067812 */ /* 0x000fe200078e3cff */
[----:B------:R-:W-:Y:S01]  /*186e0*/  IMAD.MOV.U32 R251, RZ, RZ, R159 ;  /* 0x000000fffffb7224 */ /* 0x000fe200078e009f */
[-C--:B------:R-:W-:Y:S01]  /*186f0*/  LEA.HI.X.SX32 R159, R0, R3.reuse, 0x2, P4 ;  /* 0x00000003009f7211 */ /* 0x080fe200020f16ff */
[----:B------:R-:W-:Y:S01]  /*18700*/  IMAD R12, R4, 0x12, RZ ;  /* 0x00000012040c7824 */ /* 0x000fe200078e02ff */
[----:B------:R-:W-:Y:S01]  /*18710*/  IADD3 R154, P4, R154, R2, RZ ;  /* 0x000000029a9a7210 */ /* 0x000fe20007f9e0ff */
[----:B------:R-:W-:Y:S01]  /*18720*/  IMAD.MOV.U32 R37, RZ, RZ, R153 ;  /* 0x000000ffff257224 */ /* 0x000fe200078e0099 */
[----:B------:R-:W-:Y:S01]  /*18730*/  LEA.HI.X.SX32 R153, R9, R3, 0x2, P5 ;  /* 0x0000000309997211 */ /* 0x000fe200028f16ff */
[----:B-1----:R-:W-:-:S02]  /*18740*/  VIADD R9, R14, 0xffffffce ;  /* 0xffffffce0e097836 */ /* 0x002fc40000000000 */
[----:B--2---:R-:W-:Y:S01]  /*18750*/  VIADD R8, R16, 0xffffffcd ;  /* 0xffffffcd10087836 */ /* 0x004fe20000000000 */
[----:B------:R-:W1:Y:S01]  /*18760*/  LDC R14, c[0x0][0x230] ;  /* 0x00008c00ff0e7b82 */ /* 0x000e620000000800 */
[----:B------:R-:W-:Y:S01]  /*18770*/  VIADD R0, R6, UR4 ;  /* 0x0000000406007c36 */ /* 0x000fe20008000000 */
[----:B------:R-:W-:Y:S01]  /*18780*/  LEA.HI.X.SX32 R155, R12, R3, 0x2, P4 ;  /* 0x000000030c9b7211 */ /* 0x000fe200020f16ff */
[----:B---3--:R-:W-:Y:S02]  /*18790*/  VIADD R12, R13, 0xffffffcf ;  /* 0xffffffcf0d0c7836 */ /* 0x008fe40000000000 */
[----:B------:R-:W-:Y:S01]  /*187a0*/  IMAD.MOV.U32 R130, RZ, RZ, R138 ;  /* 0x000000ffff827224 */ /* 0x000fe200078e008a */
[----:B------:R-:W-:Y:S02]  /*187b0*/  LDGSTS.E [R0+0x40000], desc[UR60][R158.64], !P3 ;  /* 0x400000009e007fae */ /* 0x000fe4000d92187c */
[----:B------:R-:W2:Y:S01]  /*187c0*/  LDC R16, c[0x0][0x230] ;  /* 0x00008c00ff107b82 */ /* 0x000ea20000000800 */
[----:B------:R-:W-:Y:S01]  /*187d0*/  IMAD.MOV.U32 R138, RZ, RZ, R150 ;  /* 0x000000ffff8a7224 */ /* 0x000fe200078e0096 */
[----:B------:R-:W-:Y:S01]  /*187e0*/  ISETP.GE.U32.AND P3, PT, R12, 0x7fffff50, PT ;  /* 0x7fffff500c00780c */ /* 0x000fe20003f66070 */
[----:B------:R-:W-:Y:S01]  /*187f0*/  IMAD.MOV.U32 R150, RZ, RZ, R234 ;  /* 0x000000ffff967224 */ /* 0x000fe200078e00ea */
[----:B------:R-:W-:Y:S01]  /*18800*/  LDGSTS.E [R0+0x40004], desc[UR60][R156.64], !P2 ;  /* 0x400040009c007fae */ /* 0x000fe2000d12187c */
[----:B------:R-:W-:-:S03]  /*18810*/  IMAD R234, R4, 0xc4, RZ ;  /* 0x000000c404ea7824 */ /* 0x000fc600078e02ff */
[----:B------:R-:W3:Y:S01]  /*18820*/  LDC R13, c[0x0][0x230] ;  /* 0x00008c00ff0d7b82 */ /* 0x000ee20000000800 */
[----:B------:R-:W-:Y:S01]  /*18830*/  IMAD R232, R4, 0xc0, RZ ;  /* 0x000000c004e87824 */ /* 0x000fe200078e02ff */
[----:B------:R-:W-:Y:S01]  /*18840*/  LDGSTS.E [R0+0x40008], desc[UR60][R154.64], !P1 ;  /* 0x400080009a007fae */ /* 0x000fe2000c92187c */
[----:B------:R-:W-:Y:S01]  /*18850*/  VIADD R6, R18, 0xffffffcc ;  /* 0xffffffcc12067836 */ /* 0x000fe20000000000 */
[----:B------:R-:W-:-:S04]  /*18860*/  ISETP.GE.U32.AND P1, PT, R8, 0x7fffff4e, PT ;  /* 0x7fffff4e0800780c */ /* 0x000fc80003f26070 */
[----:B------:R-:W4:Y:S01]  /*18870*/  LDC R12, c[0x0][0x230] ;  /* 0x00008c00ff0c7b82 */ /* 0x000f220000000800 */
[----:B------:R-:W-:Y:S01]  /*18880*/  IMAD R8, R4, 0x31, RZ ;  /* 0x0000003104087824 */ /* 0x000fe200078e02ff */
[-C--:B------:R-:W-:Y:S01]  /*18890*/  IADD3 R234, P5, R234, R2.reuse, RZ ;  /* 0x00000002eaea7210 */ /* 0x080fe20007fbe0ff */
[C---:B------:R-:W-:Y:S01]  /*188a0*/  IMAD R238, R4.reuse, 0xcc, RZ ;  /* 0x000000cc04ee7824 */ /* 0x040fe200078e02ff */
[----:B------:R-:W-:Y:S01]  /*188b0*/  MOV R131, R139 ;  /* 0x0000008b00837202 */ /* 0x000fe20000000f00 */
[----:B------:R-:W-:Y:S01]  /*188c0*/  IMAD R236, R4, 0xc8, RZ ;  /* 0x000000c804ec7824 */ /* 0x000fe200078e02ff */
[----:B------:R-:W-:Y:S01]  /*188d0*/  ISETP.GE.U32.AND P2, PT, R9, 0x7fffff4f, PT ;  /* 0x7fffff4f0900780c */ /* 0x000fe20003f46070 */
[----:B------:R-:W-:Y:S01]  /*188e0*/  IMAD.MOV.U32 R139, RZ, RZ, R151 ;  /* 0x000000ffff8b7224 */ /* 0x000fe200078e0097 */
[-C--:B------:R-:W-:Y:S01]  /*188f0*/  IADD3 R232, P4, R232, R2.reuse, RZ ;  /* 0x00000002e8e87210 */ /* 0x080fe20007f9e0ff */
[----:B------:R-:W-:Y:S01]  /*18900*/  LDGSTS.E [R0+0x4000c], desc[UR60][R152.64], !P0 ;  /* 0x4000c00098007fae */ /* 0x000fe2000c12187c */
[----:B------:R-:W-:Y:S01]  /*18910*/  IMAD.MOV.U32 R151, RZ, RZ, R235 ;  /* 0x000000ffff977224 */ /* 0x000fe200078e00eb */
[----:B------:R-:W-:Y:S01]  /*18920*/  ISETP.GE.U32.AND P0, PT, R6, 0x7fffff4d, PT ;  /* 0x7fffff4d0600780c */ /* 0x000fe20003f06070 */
[----:B------:R-:W-:Y:S01]  /*18930*/  IMAD R6, R4, 0x33, RZ ;  /* 0x0000003304067824 */ /* 0x000fe200078e02ff */
[-C--:B------:R-:W-:Y:S01]  /*18940*/  LEA.HI.X.SX32 R235, R8, R3.reuse, 0x2, P5 ;  /* 0x0000000308eb7211 */ /* 0x080fe200028f16ff */
[----:B------:R-:W-:Y:S01]  /*18950*/  IMAD R9, R4, 0x32, RZ ;  /* 0x0000003204097824 */ /* 0x000fe200078e02ff */
[----:B------:R-:W-:Y:S01]  /*18960*/  LEA.HI.X.SX32 R233, R15, R3, 0x2, P4 ;  /* 0x000000030fe97211 */ /* 0x000fe200020f16ff */
[----:B------:R-:W4:Y:S01]  /*18970*/  LDC R18, c[0x0][0x230] ;  /* 0x00008c00ff127b82 */ /* 0x000f220000000800 */
[----:B------:R-:W-:-:S02]  /*18980*/  IADD3 R238, P5, R238, R2, RZ ;  /* 0x00000002eeee7210 */ /* 0x000fc40007fbe0ff */
[----:B------:R-:W-:Y:S01]  /*18990*/  IADD3 R236, P4, R236, R2, RZ ;  /* 0x00000002ecec7210 */ /* 0x000fe20007f9e0ff */
[----:B-1----:R-:W-:Y:S01]  /*189a0*/  VIADD R8, R14, 0xffffffad ;  /* 0xffffffad0e087836 */ /* 0x002fe20000000000 */
[----:B------:R-:W-:-:S03]  /*189b0*/  LEA.HI.X.SX32 R239, R6, R3, 0x2, P5 ;  /* 0x0000000306ef7211 */ /* 0x000fc600028f16ff */
[----:B------:R-:W1:Y:S01]  /*189c0*/  LDC R15, c[0x0][0x230] ;  /* 0x00008c00ff0f7b82 */ /* 0x000e620000000800 */
[----:B------:R-:W-:Y:S01]  /*189d0*/  LEA.HI.X.SX32 R237, R9, R3, 0x2, P4 ;  /* 0x0000000309ed7211 */ /* 0x000fe200020f16ff */
[----:B--2---:R-:W-:Y:S01]  /*189e0*/  VIADD R6, R16, 0xffffffac ;  /* 0xffffffac10067836 */ /* 0x004fe20000000000 */
[----:B------:R-:W-:Y:S05]  /*189f0*/  LDGSTS.E [R0+0x44000], desc[UR60][R232.64], !P3 ;  /* 0x44000000e8007fae */ /* 0x000fea000d92187c */
[----:B------:R-:W2:Y:S01]  /*18a00*/  LDC R14, c[0x0][0x230] ;  /* 0x00008c00ff0e7b82 */ /* 0x000ea20000000800 */
[----:B------:R-:W-:Y:S01]  /*18a10*/  LDGSTS.E [R0+0x44004], desc[UR60][R234.64], !P2 ;  /* 0x44004000ea007fae */ /* 0x000fe2000d12187c */
[----:B---3--:R-:W-:-:S03]  /*18a20*/  VIADD R9, R13, 0xffffffae ;  /* 0xffffffae0d097836 */ /* 0x008fc60000000000 */
[----:B------:R-:W-:Y:S03]  /*18a30*/  LDGSTS.E [R0+0x44008], desc[UR60][R236.64], !P1 ;  /* 0x44008000ec007fae */ /* 0x000fe6000c92187c */
[----:B------:R-:W3:Y:S01]  /*18a40*/  LDC R16, c[0x0][0x230] ;  /* 0x00008c00ff107b82 */ /* 0x000ee20000000800 */
[----:B------:R-:W-:Y:S01]  /*18a50*/  LDGSTS.E [R0+0x4400c], desc[UR60][R238.64], !P0 ;  /* 0x4400c000ee007fae */ /* 0x000fe2000c12187c */
[----:B------:R-:W-:Y:S01]  /*18a60*/  ISETP.GE.U32.AND P0, PT, R6, 0x7fffff2d, PT ;  /* 0x7fffff2d0600780c */ /* 0x000fe20003f06070 */
[----:B------:R-:W-:Y:S01]  /*18a70*/  IMAD.MOV.U32 R134, RZ, RZ, R136 ;  /* 0x000000ffff867224 */ /* 0x000fe200078e0088 */
[----:B----4-:R-:W-:Y:S01]  /*18a80*/  IADD3 R12, R12, -0x51, RZ ;  /* 0xffffffaf0c0c7810 */ /* 0x010fe20007ffe0ff */
[----:B------:R-:W-:Y:S01]  /*18a90*/  IMAD R6, R4, 0x140, RZ ;  /* 0x0000014004067824 */ /* 0x000fe200078e02ff */
[----:B------:R-:W-:Y:S01]  /*18aa0*/  ISETP.GE.U32.AND P1, PT, R8, 0x7fffff2e, PT ;  /* 0x7fffff2e0800780c */ /* 0x000fe20003f26070 */
        /* <DEDUP_REMOVED lines=11> */
[-C--:B----4-:R-:W-:Y:S01]  /*18b60*/  IADD3 R112, P4, R6, R2.reuse, RZ ;  /* 0x0000000206707210 */ /* 0x090fe20007f9e0ff */
[----:B------:R-:W-:Y:S01]  /*18b70*/  IMAD R6, R4, 0x14c, RZ ;  /* 0x0000014c04067824 */ /* 0x000fe200078e02ff */
[----:B------:R4:W-:Y:S01]  /*18b80*/  STL.64 [R1+0x3a0], R108 ;  /* 0x0003a06c01007387 */ /* 0x0009e20000100a00 */
[-C--:B-1----:R-:W-:Y:S01]  /*18b90*/  IADD3 R110, P5, R8, R2.reuse, RZ ;  /* 0x00000002086e7210 */ /* 0x082fe20007fbe0ff */
[----:B------:R-:W-:Y:S01]  /*18ba0*/  IMAD R13, R4, 0x52, RZ ;  /* 0x00000052040d7824 */ /* 0x000fe200078e02ff */
[-C--:B------:R-:W-:Y:S01]  /*18bb0*/  LEA.HI.X.SX32 R113, R22, R3.reuse, 0x2, P4 ;  /* 0x0000000316717211 */ /* 0x080fe200020f16ff */
[----:B------:R1:W-:Y:S01]  /*18bc0*/  STL.64 [R1+0x3a8], R20 ;  /* 0x0003a81401007387 */ /* 0x0003e20000100a00 */
[----:B------:R-:W-:Y:S01]  /*18bd0*/  IMAD R8, R4, 0x53, RZ ;  /* 0x0000005304087824 */ /* 0x000fe200078e02ff */
[-C--:B------:R-:W-:Y:S02]  /*18be0*/  LEA.HI.X.SX32 R111, R12, R3.reuse, 0x2, P5 ;  /* 0x000000030c6f7211 */ /* 0x080fe400028f16ff */
[----:B------:R3:W-:Y:S01]  /*18bf0*/  LDGSTS.E [R0+0x48000], desc[UR60][R112.64], !P3 ;  /* 0x4800000070007fae */ /* 0x0007e2000d92187c */
[-C--:B----4-:R-:W-:Y:S01]  /*18c00*/  IADD3 R108, P4, R9, R2.reuse, RZ ;  /* 0x00000002096c7210 */ /* 0x090fe20007f9e0ff */
[----:B------:R-:W-:Y:S01]  /*18c10*/  VIADD R9, R15, 0xffffff8e ;  /* 0xffffff8e0f097836 */ /* 0x000fe20000000000 */
[----:B--2---:R-:W-:Y:S01]  /*18c20*/  IADD3 R12, R14, -0x71, RZ ;  /* 0xffffff8f0e0c7810 */ /* 0x004fe20007ffe0ff */
[----:B------:R-:W2:Y:S01]  /*18c30*/  LDC R15, c[0x0][0x230] ;  /* 0x00008c00ff0f7b82 */ /* 0x000ea20000000800 */
[----:B-1----:R-:W-:Y:S01]  /*18c40*/  IADD3 R20, P5, R6, R2, RZ ;  /* 0x0000000206147210 */ /* 0x002fe20007fbe0ff */
[----:B------:R1:W-:Y:S01]  /*18c50*/  LDGSTS.E [R0+0x48004], desc[UR60][R110.64], !P2 ;  /* 0x480040006e007fae */ /* 0x0003e2000d12187c */
[-C--:B------:R-:W-:Y:S01]  /*18c60*/  LEA.HI.X.SX32 R109, R13, R3.reuse, 0x2, P4 ;  /* 0x000000030d6d7211 */ /* 0x080fe200020f16ff */
[----:B------:R-:W-:Y:S01]  /*18c70*/  VIADD R6, R18, 0xffffff8c ;  /* 0xffffff8c12067836 */ /* 0x000fe20000000000 */
[----:B------:R-:W-:Y:S01]  /*18c80*/  LEA.HI.X.SX32 R21, R8, R3, 0x2, P5 ;  /* 0x0000000308157211 */ /* 0x000fe200028f16ff */
[----:B---3--:R-:W-:-:S02]  /*18c90*/  VIADD R8, R16, 0xffffff8d ;  /* 0xffffff8d10087836 */ /* 0x008fc40000000000 */
[----:B------:R-:W3:Y:S01]  /*18ca0*/  LDC R14, c[0x0][0x230] ;  /* 0x00008c00ff0e7b82 */ /* 0x000ee20000000800 */
[----:B------:R4:W-:Y:S01]  /*18cb0*/  LDGSTS.E [R0+0x48008], desc[UR60][R108.64], !P1 ;  /* 0x480080006c007fae */ /* 0x0009e2000c92187c */
[----:B------:R-:W-:Y:S02]  /*18cc0*/  IMAD.MOV.U32 R126, RZ, RZ, R128 ;  /* 0x000000ffff7e7224 */ /* 0x000fe400078e0080 */
[----:B------:R-:W-:Y:S01]  /*18cd0*/  IMAD.MOV.U32 R128, RZ, RZ, R130 ;  /* 0x000000ffff807224 */ /* 0x000fe200078e0082 */
[----:B------:R4:W-:Y:S03]  /*18ce0*/  LDGSTS.E [R0+0x4800c], desc[UR60][R20.64], !P0 ;  /* 0x4800c00014007fae */ /* 0x0009e6000c12187c */
[----:B------:R-:W3:Y:S01]  /*18cf0*/  LDC R16, c[0x0][0x230] ;  /* 0x00008c00ff107b82 */ /* 0x000ee20000000800 */
[----:B------:R-:W-:Y:S01]  /*18d00*/  ISETP.GE.U32.AND P0, PT, R6, 0x7fffff0d, PT ;  /* 0x7fffff0d0600780c */ /* 0x000fe20003f06070 */
[----:B------:R-:W-:Y:S01]  /*18d10*/  IMAD.MOV.U32 R130, RZ, RZ, R134 ;  /* 0x000000ffff827224 */ /* 0x000fe200078e0086 */
[----:B------:R-:W-:Y:S01]  /*18d20*/  ISETP.GE.U32.AND P1, PT, R8, 0x7fffff0e, PT ;  /* 0x7fffff0e0800780c */ /* 0x000fe20003f26070 */
[----:B------:R-:W-:-:S02]  /*18d30*/  IMAD R6, R4, 0x1c0, RZ ;  /* 0x000001c004067824 */ /* 0x000fc400078e02ff */
[----:B------:R-:W-:Y:S02]  /*18d40*/  IMAD.MOV.U32 R134, RZ, RZ, R144 ;  /* 0x000000ffff867224 */ /* 0x000fe400078e0090 */
[----:B------:R-:W-:Y:S01]  /*18d50*/  IMAD R8, R4, 0x1c4, RZ ;  /* 0x000001c404087824 */ /* 0x000fe200078e02ff */
[----:B------:R1:W-:Y:S01]  /*18d60*/  STL.64 [R1+0x2b0], R112 ;  /* 0x0002b07001007387 */ /* 0x0003e20000100a00 */
[----:B------:R-:W-:Y:S01]  /*18d70*/  IMAD.MOV.U32 R144, RZ, RZ, R194 ;  /* 0x000000ffff907224 */ /* 0x000fe200078e00c2 */
[----:B------:R-:W-:Y:S01]  /*18d80*/  ISETP.GE.U32.AND P3, PT, R12, 0x7fffff10, PT ;  /* 0x7fffff100c00780c */ /* 0x000fe20003f66070 */
[----:B------:R-:W-:Y:S01]  /*18d90*/  IMAD.MOV.U32 R194, RZ, RZ, R198 ;  /* 0x000000ffffc27224 */ /* 0x000fe200078e00c6 */
[----:B------:R4:W-:Y:S01]  /*18da0*/  STL.64 [R1+0x2b8], R110 ;  /* 0x0002b86e01007387 */ /* 0x0009e20000100a00 */
[----:B------:R-:W-:Y:S01]  /*18db0*/  IMAD.MOV.U32 R198, RZ, RZ, R192 ;  /* 0x000000ffffc67224 */ /* 0x000fe200078e00c0 */
[----:B------:R-:W-:Y:S01]  /*18dc0*/  ISETP.GE.U32.AND P2, PT, R9, 0x7fffff0f, PT ;  /* 0x7fffff0f0900780c */ /* 0x000fe20003f46070 */
[----:B------:R-:W3:Y:S01]  /*18dd0*/  LDC R18, c[0x0][0x230] ;  /* 0x00008c00ff127b82 */ /* 0x000ee20000000800 */
[----:B------:R-:W-:-:S02]  /*18de0*/  IMAD R192, R4, 0x70, RZ ;  /* 0x0000007004c07824 */ /* 0x000fc400078e02ff */
[----:B------:R-:W-:Y:S01]  /*18df0*/  IMAD R12, R4, 0x71, RZ ;  /* 0x00000071040c7824 */ /* 0x000fe200078e02ff */
[-C--:B-1----:R-:W-:Y:S01]  /*18e00*/  IADD3 R112, P4, R6, R2.reuse, RZ ;  /* 0x0000000206707210 */ /* 0x082fe20007f9e0ff */
[C---:B------:R-:W-:Y:S02]  /*18e10*/  IMAD R9, R4.reuse, 0x1c8, RZ ;  /* 0x000001c804097824 */ /* 0x040fe400078e02ff */
[----:B------:R-:W-:Y:S01]  /*18e20*/  IMAD R6, R4, 0x1cc, RZ ;  /* 0x000001cc04067824 */ /* 0x000fe200078e02ff */
[----:B----4-:R-:W-:Y:S01]  /*18e30*/  IADD3 R110, P5, R8, R2, RZ ;  /* 0x00000002086e7210 */ /* 0x010fe20007fbe0ff */
[----:B------:R1:W-:Y:S01]  /*18e40*/  STL.64 [R1+0x2c0], R108 ;  /* 0x0002c06c01007387 */ /* 0x0003e20000100a00 */
[----:B------:R-:W-:Y:S01]  /*18e50*/  IMAD R13, R4, 0x72, RZ ;  /* 0x00000072040d7824 */ /* 0x000fe200078e02ff */
[-C--:B------:R-:W-:Y:S01]  /*18e60*/  LEA.HI.X.SX32 R113, R192, R3.reuse, 0x2, P4 ;  /* 0x00000003c0717211 */ /* 0x080fe200020f16ff */
[----:B------:R-:W-:Y:S01]  /*18e70*/  IMAD R8, R4, 0x73, RZ ;  /* 0x0000007304087824 */ /* 0x000fe200078e02ff */
[----:B------:R4:W-:Y:S01]  /*18e80*/  STL.64 [R1+0x2c8], R20 ;  /* 0x0002c81401007387 */ /* 0x0009e20000100a00 */
[----:B------:R-:W-:Y:S01]  /*18e90*/  LEA.HI.X.SX32 R111, R12, R3, 0x2, P5 ;  /* 0x000000030c6f7211 */ /* 0x000fe200028f16ff */
[----:B------:R-:W-:-:S02]  /*18ea0*/  IMAD.MOV.U32 R120, RZ, RZ, R138 ;  /* 0x000000ffff787224 */ /* 0x000fc400078e008a */
[----:B------:R-:W-:Y:S01]  /*18eb0*/  IMAD.MOV.U32 R138, RZ, RZ, R250 ;  /* 0x000000ffff8a7224 */ /* 0x000fe200078e00fa */
[----:B------:R-:W-:Y:S01]  /*18ec0*/  LDGSTS.E [R0+0x4c000], desc[UR60][R112.64], !P3 ;  /* 0x4c00000070007fae */ /* 0x000fe2000d92187c */
[----:B------:R-:W-:Y:S01]  /*18ed0*/  IMAD.MOV.U32 R250, RZ, RZ, R34 ;  /* 0x000000fffffa7224 */ /* 0x000fe200078e0022 */
[-C--:B-1----:R-:W-:Y:S01]  /*18ee0*/  IADD3 R108, P4, R9, R2.reuse, RZ ;  /* 0x00000002096c7210 */ /* 0x082fe20007f9e0ff */
[----:B------:R-:W1:Y:S01]  /*18ef0*/  LDC R34, c[0x0][0x230] ;  /* 0x00008c00ff227b82 */ /* 0x000e620000000800 */
[----:B------:R-:W-:Y:S01]  /*18f00*/  LDGSTS.E [R0+0x4c004], desc[UR60][R110.64], !P2 ;  /* 0x4c0040006e007fae */ /* 0x000fe2000d12187c */
[----:B----4-:R-:W-:Y:S02]  /*18f10*/  IADD3 R20, P5, R6, R2, RZ ;  /* 0x0000000206147210 */ /* 0x010fe40007fbe0ff */
[-C--:B------:R-:W-:Y:S02]  /*18f20*/  LEA.HI.X.SX32 R109, R13, R3.reuse, 0x2, P4 ;  /* 0x000000030d6d7211 */ /* 0x080fe400020f16ff */
[----:B------:R-:W-:Y:S01]  /*18f30*/  LEA.HI.X.SX32 R21, R8, R3, 0x2, P5 ;  /* 0x0000000308157211 */ /* 0x000fe200028f16ff */
[----:B--2---:R-:W-:Y:S01]  /*18f40*/  VIADD R8, R15, 0xffffffea ;  /* 0xffffffea0f087836 */ /* 0x004fe20000000000 */
[----:B------:R-:W2:Y:S01]  /*18f50*/  LDC R13, c[0x0][0x230] ;  /* 0x00008c00ff0d7b82 */ /* 0x000ea20000000800 */
[----:B---3--:R-:W-:Y:S01]  /*18f60*/  VIADD R9, R14, 0xffffffeb ;  /* 0xffffffeb0e097836 */ /* 0x008fe20000000000 */
[----:B------:R-:W-:Y:S01]  /*18f70*/  LDGSTS.E [R0+0x4c008], desc[UR60][R108.64], !P1 ;  /* 0x4c0080006c007fae */ /* 0x000fe2000c92187c */
[----:B------:R-:W-:-:S05]  /*18f80*/  VIADD R6, R16, 0xffffffe9 ;  /* 0xffffffe910067836 */ /* 0x000fca0000000000 */
[----:B------:R-:W3:Y:S01]  /*18f90*/  LDC R15, c[0x0][0x230] ;  /* 0x00008c00ff0f7b82 */ /* 0x000ee20000000800 */
[----:B------:R-:W-:Y:S01]  /*18fa0*/  ISETP.GE.U32.AND P1, PT, R6, 0x7fffff6a, PT ;  /* 0x7fffff6a0600780c */ /* 0x000fe20003f26070 */
[----:B------:R-:W-:Y:S01]  /*18fb0*/  IMAD R6, R4, 0x54, RZ ;  /* 0x0000005404067824 */ /* 0x000fe200078e02ff */
[----:B------:R-:W-:Y:S05]  /*18fc0*/  STL.64 [R1+0x3b0], R112 ;  /* 0x0003b07001007387 */ /* 0x000fea0000100a00 */
[----:B------:R-:W4:Y:S01]  /*18fd0*/  LDC R14, c[0x0][0x230] ;  /* 0x00008c00ff0e7b82 */ /* 0x000f220000000800 */
[----:B------:R-:W-:Y:S01]  /*18fe0*/  STL.64 [R1+0x3b8], R110 ;  /* 0x0003b86e01007387 */ /* 0x000fe20000100a00 */
[----:B------:R-:W-:Y:S01]  /*18ff0*/  MOV R119, R143 ;  /* 0x0000008f00777202 */ /* 0x000fe20000000f00 */
[----:B------:R-:W-:Y:S01]  /*19000*/  IMAD.MOV.U32 R143, RZ, RZ, R37 ;  /* 0x000000ffff8f7224 */ /* 0x000fe200078e0025 */
[----:B------:R-:W-:Y:S01]  /*19010*/  ISETP.GE.U32.AND P2, PT, R8, 0x7fffff6b, PT ;  /* 0x7fffff6b0800780c */ /* 0x000fe20003f46070 */
[----:B------:R1:W-:Y:S01]  /*19020*/  LDGSTS.E [R0+0x4c00c], desc[UR60][R20.64], !P0 ;  /* 0x4c00c00014007fae */ /* 0x0003e2000c12187c */
[----:B------:R-:W-:Y:S01]  /*19030*/  IMAD.MOV.U32 R37, RZ, RZ, R29 ;  /* 0x000000ffff257224 */ /* 0x000fe200078e001d */
[----:B------:R-:W-:Y:S01]  /*19040*/  ISETP.GE.U32.AND P3, PT, R9, 0x7fffff6c, PT ;  /* 0x7fffff6c0900780c */ /* 0x000fe20003f66070 */
[----:B------:R-:W-:Y:S01]  /*19050*/  IMAD R8, R4, 0x15, RZ ;  /* 0x0000001504087824 */ /* 0x000fe200078e02ff */
[----:B------:R-:W-:Y:S01]  /*19060*/  STL.64 [R1+0x3c0], R108 ;  /* 0x0003c06c01007387 */ /* 0x000fe20000100a00 */
[----:B------:R-:W-:-:S02]  /*19070*/  IMAD.MOV.U32 R137, RZ, RZ, R145 ;  /* 0x000000ffff897224 */ /* 0x000fc400078e0091 */
[----:B------:R-:W-:Y:S01]  /*19080*/  IMAD R29, R4, 0x5c, RZ ;  /* 0x0000005c041d7824 */ /* 0x000fe200078e02ff */
[----:B------:R2:W-:Y:S01]  /*19090*/  STL.64 [R1+0x3c8], R20 ;  /* 0x0003c81401007387 */ /* 0x0005e20000100a00 */
[----:B------:R-:W-:Y:S01]  /*190a0*/  IMAD.MOV.U32 R118, RZ, RZ, R142 ;  /* 0x000000ffff767224 */ /* 0x000fe200078e008e */
[----:B-1----:R-:W-:Y:S02]  /*190b0*/  IADD3 R0, R18, -0x18, RZ ;  /* 0xffffffe812007810 */ /* 0x002fe40007ffe0ff */
[----:B------:R-:W-:Y:S01]  /*190c0*/  MOV R142, R36 ;  /* 0x00000024008e7202 */ /* 0x000fe20000000f00 */
[----:B------:R-:W-:Y:S01]  /*190d0*/  IMAD.MOV.U32 R36, RZ, RZ, R28 ;  /* 0x000000ffff247224 */ /* 0x000fe200078e001c */
[----:B------:R-:W-:Y:S02]  /*190e0*/  ISETP.GE.U32.AND P0, PT, R0, 0x7fffff69, PT ;  /* 0x7fffff690000780c */ /* 0x000fe40003f06070 */
[-C--:B--2---:R-:W-:Y:S01]  /*190f0*/  IADD3 R20, P5, R6, R2.reuse, RZ ;  /* 0x0000000206147210 */ /* 0x084fe20007fbe0ff */
[----:B------:R-:W-:Y:S01]  /*19100*/  IMAD.MOV.U32 R135, RZ, RZ, R137 ;  /* 0x000000ffff877224 */ /* 0x000fe200078e0089 */
[----:B------:R-:W-:Y:S01]  /*19110*/  LOP3.LUT R0, R11, 0x50, RZ, 0x3c, !PT ;  /* 0x000000500b007812 */ /* 0x000fe200078e3cff */
[----:B------:R-:W-:Y:S01]  /*19120*/  IMAD R28, R4, 0x58, RZ ;  /* 0x00000058041c7824 */ /* 0x000fe200078e02ff */
[-C--:B------:R-:W-:Y:S01]  /*19130*/  IADD3 R22, P4, R22, R2.reuse, RZ ;  /* 0x0000000216167210 */ /* 0x080fe20007f9e0ff */
[----:B------:R-:W-:Y:S01]  /*19140*/  IMAD R9, R4, 0x17, RZ ;  /* 0x0000001704097824 */ /* 0x000fe200078e02ff */
[----:B------:R-:W-:Y:S01]  /*19150*/  LEA.HI.X.SX32 R21, R8, R3, 0x2, P5 ;  /* 0x0000000308157211 */ /* 0x000fe200028f16ff */
[----:B------:R-:W-:Y:S01]  /*19160*/  IMAD.MOV.U32 R137, RZ, RZ, R147 ;  /* 0x000000ffff897224 */ /* 0x000fe200078e0093 */
[----:B------:R-:W-:Y:S01]  /*19170*/  IADD3 R16, P5, R29, R2, RZ ;  /* 0x000000021d107210 */ /* 0x000fe20007fbe0ff */
[----:B------:R-:W-:-:S02]  /*19180*/  IMAD.MOV.U32 R147, RZ, RZ, R243 ;  /* 0x000000ffff937224 */ /* 0x000fc400078e00f3 */
[----:B------:R-:W-:Y:S01]  /*19190*/  IMAD.MOV.U32 R243, RZ, RZ, R23 ;  /* 0x000000fffff37224 */ /* 0x000fe200078e0017 */
[-C--:B------:R-:W-:Y:S01]  /*191a0*/  LEA.HI.X.SX32 R23, R17, R3.reuse, 0x2, P4 ;  /* 0x0000000311177211 */ /* 0x080fe200020f16ff */
[----:B------:R-:W-:Y:S01]  /*191b0*/  VIADD R8, R34, 0xffffffc8 ;  /* 0xffffffc822087836 */ /* 0x000fe20000000000 */
[----:B------:R-:W-:Y:S01]  /*191c0*/  IADD3 R18, P4, R28, R2, RZ ;  /* 0x000000021c127210 */ /* 0x000fe20007f9e0ff */
[----:B------:R-:W-:Y:S01]  /*191d0*/  IMAD R12, R4, 0x16, RZ ;  /* 0x00000016040c7824 */ /* 0x000fe200078e02ff */
[----:B------:R-:W1:Y:S01]  /*191e0*/  LDC R34, c[0x0][0x230] ;  /* 0x00008c00ff227b82 */ /* 0x000e620000000800 */
[----:B------:R-:W-:Y:S01]  /*191f0*/  VIADD R0, R0, UR4 ;  /* 0x0000000400007c36 */ /* 0x000fe20008000000 */
[-C--:B------:R-:W-:Y:S01]  /*19200*/  LEA.HI.X.SX32 R17, R9, R3.reuse, 0x2, P5 ;  /* 0x0000000309117211 */ /* 0x080fe200028f16ff */
[----:B------:R-:W-:Y:S02]  /*19210*/  VIADD R13, R13, 0xffffffcb ;  /* 0xffffffcb0d0d7836 */ /* 0x000fe40000000000 */
[----:B---3--:R-:W-:Y:S01]  /*19220*/  VIADD R9, R15, 0xffffffc9 ;  /* 0xffffffc90f097836 */ /* 0x008fe20000000000 */
[----:B------:R-:W-:Y:S01]  /*19230*/  LEA.HI.X.SX32 R19, R12, R3, 0x2, P4 ;  /* 0x000000030c137211 */ /* 0x000fe200020f16ff */
[----:B------:R-:W-:Y:S01]  /*19240*/  IMAD.MOV.U32 R122, RZ, RZ, R136 ;  /* 0x000000ffff7a7224 */ /* 0x000fe200078e0088 */
[----:B------:R-:W2:Y:S01]  /*19250*/  LDC R15, c[0x0][0x230] ;  /* 0x00008c00ff0f7b82 */ /* 0x000ea20000000800 */
[----:B------:R-:W-:Y:S01]  /*19260*/  LDGSTS.E [R0+0x40000], desc[UR60][R22.64], !P3 ;  /* 0x4000000016007fae */ /* 0x000fe2000d92187c */
[----:B------:R-:W-:Y:S01]  /*19270*/  IMAD.MOV.U32 R136, RZ, RZ, R146 ;  /* 0x000000ffff887224 */ /* 0x000fe200078e0092 */
[----:B------:R-:W-:Y:S01]  /*19280*/  ISETP.GE.U32.AND P3, PT, R13, 0x7fffff4c, PT ;  /* 0x7fffff4c0d00780c */ /* 0x000fe20003f66070 */
[----:B----4-:R-:W-:Y:S01]  /*19290*/  VIADD R12, R14, 0xffffffca ;  /* 0xffffffca0e0c7836 */ /* 0x010fe20000000000 */
[----:B------:R-:W-:Y:S01]  /*192a0*/  LDGSTS.E [R0+0x40004], desc[UR60][R20.64], !P2 ;  /* 0x4000400014007fae */ /* 0x000fe2000d12187c */
[----:B------:R-:W-:-:S02]  /*192b0*/  IMAD.MOV.U32 R146, RZ, RZ, R150 ;  /* 0x000000ffff927224 */ /* 0x000fc400078e0096 */
[----:B------:R-:W3:Y:S01]  /*192c0*/  LDC R13, c[0x0][0x230] ;  /* 0x00008c00ff0d7b82 */ /* 0x000ee20000000800 */
[----:B------:R-:W-:Y:S01]  /*192d0*/  IMAD.MOV.U32 R150, RZ, RZ, R242 ;  /* 0x000000ffff967224 */ /* 0x000fe200078e00f2 */
[----:B------:R-:W-:Y:S01]  /*192e0*/  LDGSTS.E [R0+0x40008], desc[UR60][R18.64], !P1 ;  /* 0x4000800012007fae */ /* 0x000fe2000c92187c */
[C---:B------:R-:W-:Y:S02]  /*192f0*/  IMAD R242, R4.reuse, 0xd4, RZ ;  /* 0x000000d404f27824 */ /* 0x040fe400078e02ff */
[----:B------:R-:W-:-:S03]  /*19300*/  IMAD R240, R4, 0xd0, RZ ;  /* 0x000000d004f07824 */ /* 0x000fc600078e02ff */
[----:B------:R-:W4:Y:S01]  /*19310*/  LDC R14, c[0x0][0x230] ;  /* 0x00008c00ff0e7b82 */ /* 0x000f220000000800 */
[----:B------:R-:W-:Y:S01]  /*19320*/  ISETP.GE.U32.AND P1, PT, R9, 0x7fffff4a, PT ;  /* 0x7fffff4a0900780c */ /* 0x000fe20003f26070 */
[----:B------:R-:W-:Y:S01]  /*19330*/  IMAD R9, R4, 0x35, RZ ;  /* 0x0000003504097824 */ /* 0x000fe200078e02ff */
[-C--:B------:R-:W-:Y:S01]  /*19340*/  IADD3 R242, P5, R242, R2.reuse, RZ ;  /* 0x00000002f2f27210 */ /* 0x080fe20007fbe0ff */
[----:B------:R-:W-:Y:S01]  /*19350*/  IMAD.MOV.U32 R123, RZ, RZ, R137 ;  /* 0x000000ffff7b7224 */ /* 0x000fe200078e0089 */
[----:B------:R-:W-:Y:S01]  /*19360*/  ISETP.GE.U32.AND P2, PT, R12, 0x7fffff4b, PT ;  /* 0x7fffff4b0c00780c */ /* 0x000fe20003f46070 */
[----:B------:R-:W-:Y:S01]  /*19370*/  IMAD R246, R4, 0xdc, RZ ;  /* 0x000000dc04f67824 */ /* 0x000fe200078e02ff */
[----:B------:R-:W-:Y:S01]  /*19380*/  IADD3 R240, P4, R240, R2, RZ ;  /* 0x00000002f0f07210 */ /* 0x000fe20007f9e0ff */
[----:B------:R-:W-:Y:S01]  /*19390*/  IMAD.MOV.U32 R137, RZ, RZ, R147 ;  /* 0x000000ffff897224 */ /* 0x000fe200078e0093 */
[----:B------:R-:W-:Y:S01]  /*193a0*/  LDGSTS.E [R0+0x4000c], desc[UR60][R16.64], !P0 ;  /* 0x4000c00010007fae */ /* 0x000fe2000c12187c */
[----:B------:R-:W-:Y:S01]  /*193b0*/  IMAD R244, R4, 0xd8, RZ ;  /* 0x000000d804f47824 */ /* 0x000fe200078e02ff */
[----:B------:R-:W-:Y:S01]  /*193c0*/  ISETP.GE.U32.AND P0, PT, R8, 0x7fffff49, PT ;  /* 0x7fffff490800780c */ /* 0x000fe20003f06070 */
[----:B------:R-:W-:-:S02]  /*193d0*/  IMAD.MOV.U32 R147, RZ, RZ, R151 ;  /* 0x000000ffff937224 */ /* 0x000fc400078e0097 */
[----:B------:R-:W-:Y:S01]  /*193e0*/  IMAD.MOV.U32 R151, RZ, RZ, R243 ;  /* 0x000000ffff977224 */ /* 0x000fe200078e00f3 */
[-C--:B------:R-:W-:Y:S01]  /*193f0*/  LEA.HI.X.SX32 R243, R9, R3.reuse, 0x2, P5 ;  /* 0x0000000309f37211 */ /* 0x080fe200028f16ff */
[----:B------:R-:W-:Y:S01]  /*19400*/  IMAD R8, R4, 0x37, RZ ;  /* 0x0000003704087824 */ /* 0x000fe200078e02ff */
[-C--:B------:R-:W-:Y:S01]  /*19410*/  LEA.HI.X.SX32 R241, R24, R3.reuse, 0x2, P4 ;  /* 0x0000000318f17211 */ /* 0x080fe200020f16ff */
[----:B------:R-:W-:Y:S01]  /*19420*/  IMAD R12, R4, 0x36, RZ ;  /* 0x00000036040c7824 */ /* 0x000fe200078e02ff */
[-C--:B------:R-:W-:Y:S01]  /*19430*/  IADD3 R246, P5, R246, R2.reuse, RZ ;  /* 0x00000002f6f67210 */ /* 0x080fe20007fbe0ff */
[----:B------:R-:W-:Y:S01]  /*19440*/  IMAD.MOV.U32 R121, RZ, RZ, R139 ;  /* 0x000000ffff797224 */ /* 0x000fe200078e008b */
[----:B------:R-:W-:Y:S01]  /*19450*/  IADD3 R244, P4, R244, R2, RZ ;  /* 0x00000002f4f47210 */ /* 0x000fe20007f9e0ff */
[----:B------:R-:W-:Y:S01]  /*19460*/  IMAD.MOV.U32 R139, RZ, RZ, R251 ;  /* 0x000000ffff8b7224 */ /* 0x000fe200078e00fb */
[-C--:B------:R-:W-:Y:S01]  /*19470*/  LEA.HI.X.SX32 R247, R8, R3.reuse, 0x2, P5 ;  /* 0x0000000308f77211 */ /* 0x080fe200028f16ff */
[----:B------:R-:W-:Y:S01]  /*19480*/  IMAD.MOV.U32 R251, RZ, RZ, R35 ;  /* 0x000000fffffb7224 */ /* 0x000fe200078e0023 */
[----:B------:R-:W-:Y:S01]  /*19490*/  LEA.HI.X.SX32 R245, R12, R3, 0x2, P4 ;  /* 0x000000030cf57211 */ /* 0x000fe200020f16ff */
[----:B------:R-:W4:Y:S01]  /*194a0*/  LDC R35, c[0x0][0x230] ;  /* 0x00008c00ff237b82 */ /* 0x000f220000000800 */
[----:B-1----:R-:W-:Y:S01]  /*194b0*/  IADD3 R8, R34, -0x58, RZ ;  /* 0xffffffa822087810 */ /* 0x002fe20007ffe0ff */
[----:B------:R-:W-:Y:S01]  /*194c0*/  LDGSTS.E [R0+0x44000], desc[UR60][R240.64], !P3 ;  /* 0x44000000f0007fae */ /* 0x000fe2000d92187c */
[----:B--2---:R-:W-:-:S03]  /*194d0*/  VIADD R9, R15, 0xffffffa9 ;  /* 0xffffffa90f097836 */ /* 0x004fc60000000000 */
[----:B------:R-:W-:Y:S02]  /*194e0*/  LDGSTS.E [R0+0x44004], desc[UR60][R242.64], !P2 ;  /* 0x44004000f2007fae */ /* 0x000fe4000d12187c */
[----:B------:R-:W1:Y:S02]  /*194f0*/  LDC R34, c[0x0][0x230] ;  /* 0x00008c00ff227b82 */ /* 0x000e640000000800 */
[----:B------:R-:W-:Y:S01]  /*19500*/  LDGSTS.E [R0+0x44008], desc[UR60][R244.64], !P1 ;  /* 0x44008000f4007fae */ /* 0x000fe2000c92187c */
[----:B---3--:R-:W-:Y:S01]  /*19510*/  VIADD R13, R13, 0xffffffab ;  /* 0xffffffab0d0d7836 */ /* 0x008fe20000000000 */
[----:B------:R-:W-:Y:S01]  /*19520*/  ISETP.GE.U32.AND P1, PT, R9, 0x7fffff2a, PT ;  /* 0x7fffff2a0900780c */ /* 0x000fe20003f26070 */
[----:B----4-:R-:W-:Y:S01]  /*19530*/  VIADD R12, R14, 0xffffffaa ;  /* 0xffffffaa0e0c7836 */ /* 0x010fe20000000000 */
[----:B------:R-:W-:Y:S02]  /*19540*/  LDGSTS.E [R0+0x4400c], desc[UR60][R246.64], !P0 ;  /* 0x4400c000f6007fae */ /* 0x000fe4000c12187c */
[----:B------:R-:W2:Y:S01]  /*19550*/  LDC R15, c[0x0][0x230] ;  /* 0x00008c00ff0f7b82 */ /* 0x000ea20000000800 */
[----:B------:R-:W-:Y:S01]  /*19560*/  ISETP.GE.U32.AND P0, PT, R8, 0x7fffff29, PT ;  /* 0x7fffff290800780c */ /* 0x000fe20003f06070 */
[----:B------:R-:W-:-:S02]  /*19570*/  IMAD R8, R4, 0x150, RZ ;  /* 0x0000015004087824 */ /* 0x000fc400078e02ff */
[----:B------:R-:W-:-:S04]  /*19580*/  IMAD R9, R4, 0x154, RZ ;  /* 0x0000015404097824 */ /* 0x000fc800078e02ff */
[----:B------:R-:W3:Y:S01]  /*19590*/  LDC R24, c[0x0][0x230] ;  /* 0x00008c00ff187b82 */ /* 0x000ee20000000800 */
[----:B------:R-:W-:Y:S01]  /*195a0*/  ISETP.GE.U32.AND P3, PT, R13, 0x7fffff2c, PT ;  /* 0x7fffff2c0d00780c */ /* 0x000fe20003f66070 */
[----:B------:R-:W-:Y:S01]  /*195b0*/  IMAD R13, R4, 0x55, RZ ;  /* 0x00000055040d7824 */ /* 0x000fe200078e02ff */
[----:B------:R-:W-:Y:S01]  /*195c0*/  ISETP.GE.U32.AND P2, PT, R12, 0x7fffff2b, PT ;  /* 0x7fffff2b0c00780c */ /* 0x000fe20003f46070 */
[----:B------:R-:W-:Y:S01]  /*195d0*/  IMAD R12, R4, 0x158, RZ ;  /* 0x00000158040c7824 */ /* 0x000fe200078e02ff */
[-C--:B------:R-:W-:Y:S01]  /*195e0*/  IADD3 R114, P4, R8, R2.reuse, RZ ;  /* 0x0000000208727210 */ /* 0x080fe20007f9e0ff */
[C---:B------:R-:W-:Y:S01]  /*195f0*/  IMAD R8, R4.reuse, 0x15c, RZ ;  /* 0x0000015c04087824 */ /* 0x040fe200078e02ff */
[-C--:B------:R-:W-:Y:S01]  /*19600*/  IADD3 R112, P5, R9, R2.reuse, RZ ;  /* 0x0000000209707210 */ /* 0x080fe20007fbe0ff */
[----:B------:R-:W-:Y:S01]  /*19610*/  IMAD R14, R4, 0x56, RZ ;  /* 0x00000056040e7824 */ /* 0x000fe200078e02ff */
[----:B------:R-:W-:Y:S01]  /*19620*/  LEA.HI.X.SX32 R115, R6, R3, 0x2, P4 ;  /* 0x0000000306737211 */ /* 0x000fe200020f16ff */
[----:B------:R-:W-:Y:S01]  /*19630*/  IMAD R6, R4, 0x57, RZ ;  /* 0x0000005704067824 */ /* 0x000fe200078e02ff */
[----:B------:R-:W-:-:S02]  /*19640*/  IADD3 R110, P4, R12, R2, RZ ;  /* 0x000000020c6e7210 */ /* 0x000fc40007f9e0ff */
[-C--:B------:R-:W-:Y:S01]  /*19650*/  LEA.HI.X.SX32 R113, R13, R3.reuse, 0x2, P5 ;  /* 0x000000030d717211 */ /* 0x080fe200028f16ff */
[----:B------:R4:W-:Y:S01]  /*19660*/  LDGSTS.E [R0+0x48000], desc[UR60][R114.64], !P3 ;  /* 0x4800000072007fae */ /* 0x0009e2000d92187c */
[----:B------:R-:W-:Y:S02]  /*19670*/  IADD3 R108, P5, R8, R2, RZ ;  /* 0x00000002086c7210 */ /* 0x000fe40007fbe0ff */
[-C--:B------:R-:W-:Y:S01]  /*19680*/  LEA.HI.X.SX32 R111, R14, R3.reuse, 0x2, P4 ;  /* 0x000000030e6f7211 */ /* 0x080fe200020f16ff */
[----:B------:R-:W-:Y:S01]  /*19690*/  IMAD.MOV.U32 R116, RZ, RZ, R118 ;  /* 0x000000ffff747224 */ /* 0x000fe200078e0076 */
[----:B------:R-:W-:Y:S01]  /*196a0*/  LEA.HI.X.SX32 R109, R6, R3, 0x2, P5 ;  /* 0x00000003066d7211 */ /* 0x000fe200028f16ff */
[----:B------:R-:W-:Y:S01]  /*196b0*/  VIADD R6, R35, 0xffffff88 ;  /* 0xffffff8823067836 */ /* 0x000fe20000000000 */
[----:B------:R4:W-:Y:S01]  /*196c0*/  LDGSTS.E [R0+0x48004], desc[UR60][R112.64], !P2 ;  /* 0x4800400070007fae */ /* 0x0009e2000d12187c */
[----:B-1----:R-:W-:Y:S01]  /*196d0*/  VIADD R8, R34, 0xffffff89 ;  /* 0xffffff8922087836 */ /* 0x002fe20000000000 */
[----:B------:R-:W1:Y:S01]  /*196e0*/  LDC R14, c[0x0][0x230] ;  /* 0x00008c00ff0e7b82 */ /* 0x000e620000000800 */
[----:B------:R-:W-:Y:S01]  /*196f0*/  IMAD.MOV.U32 R118, RZ, RZ, R120 ;  /* 0x000000ffff767224 */ /* 0x000fe200078e0078 */
[----:B------:R4:W-:Y:S01]  /*19700*/  LDGSTS.E [R0+0x48008], desc[UR60][R110.64], !P1 ;  /* 0x480080006e007fae */ /* 0x0009e2000c92187c */
[----:B------:R-:W-:-:S02]  /*19710*/  IMAD.MOV.U32 R120, RZ, RZ, R122 ;  /* 0x000000ffff787224 */ /* 0x000fc400078e007a */
[----:B------:R-:W-:Y:S01]  /*19720*/  IMAD.MOV.U32 R122, RZ, RZ, R126 ;  /* 0x000000ffff7a7224 */ /* 0x000fe200078e007e */
[----:B------:R4:W-:Y:S02]  /*19730*/  LDGSTS.E [R0+0x4800c], desc[UR60][R108.64], !P0 ;  /* 0x4800c0006c007fae */ /* 0x0009e4000c12187c */
[----:B------:R-:W1:Y:S01]  /*19740*/  LDC R34, c[0x0][0x230] ;  /* 0x00008c00ff227b82 */ /* 0x000e620000000800 */
[----:B------:R-:W-:Y:S01]  /*19750*/  MOV R126, R128 ;  /* 0x00000080007e7202 */ /* 0x000fe20000000f00 */
[----:B--2---:R-:W-:Y:S01]  /*19760*/  VIADD R12, R15, 0xffffff8b ;  /* 0xffffff8b0f0c7836 */ /* 0x004fe20000000000 */
[----:B------:R-:W-:Y:S01]  /*19770*/  ISETP.GE.U32.AND P0, PT, R6, 0x7fffff09, PT ;  /* 0x7fffff090600780c */ /* 0x000fe20003f06070 */
[----:B---3--:R-:W-:Y:S01]  /*19780*/  VIADD R9, R24, 0xffffff8a ;  /* 0xffffff8a18097836 */ /* 0x008fe20000000000 */
[----:B------:R-:W-:Y:S01]  /*19790*/  ISETP.GE.U32.AND P1, PT, R8, 0x7fffff0a, PT ;  /* 0x7fffff0a0800780c */ /* 0x000fe20003f26070 */
[----:B------:R-:W-:Y:S02]  /*197a0*/  IMAD.MOV.U32 R128, RZ, RZ, R130 ;  /* 0x000000ffff807224 */ /* 0x000fe400078e0082 */
[----:B------:R-:W-:Y:S01]  /*197b0*/  IMAD R6, R4, 0x1d0, RZ ;  /* 0x000001d004067824 */ /* 0x000fe200078e02ff */
[----:B------:R4:W-:Y:S01]  /*197c0*/  STL.64 [R1+0x2d0], R114 ;  /* 0x0002d07201007387 */ /* 0x0009e20000100a00 */
[----:B------:R-:W-:Y:S01]  /*197d0*/  IMAD.MOV.U32 R130, RZ, RZ, R134 ;  /* 0x000000ffff827224 */ /* 0x000fe200078e0086 */
[----:B------:R-:W-:Y:S01]  /*197e0*/  ISETP.GE.U32.AND P3, PT, R12, 0x7fffff0c, PT ;  /* 0x7fffff0c0c00780c */ /* 0x000fe20003f66070 */
[C---:B------:R-:W-:Y:S01]  /*197f0*/  IMAD R8, R4.reuse, 0x1d4, RZ ;  /* 0x000001d404087824 */ /* 0x040fe200078e02ff */
[----:B------:R-:W2:Y:S01]  /*19800*/  LDC R24, c[0x0][0x230] ;  /* 0x00008c00ff187b82 */ /* 0x000ea20000000800 */
[----:B------:R-:W-:Y:S01]  /*19810*/  IMAD.MOV.U32 R134, RZ, RZ, R144 ;  /* 0x000000ffff867224 */ /* 0x000fe200078e0090 */
[----:B------:R-:W-:Y:S01]  /*19820*/  ISETP.GE.U32.AND P2, PT, R9, 0x7fffff0b, PT ;  /* 0x7fffff0b0900780c */ /* 0x000fe20003f46070 */
[----:B------:R-:W-:Y:S01]  /*19830*/  IMAD.MOV.U32 R144, RZ, RZ, R194 ;  /* 0x000000ffff907224 */ /* 0x000fe200078e00c2 */
[----:B------:R3:W-:Y:S01]  /*19840*/  STL.64 [R1+0x2d8], R112 ;  /* 0x0002d87001007387 */ /* 0x0007e20000100a00 */
[----:B------:R-:W-:-:S02]  /*19850*/  IMAD R194, R4, 0x74, RZ ;  /* 0x0000007404c27824 */ /* 0x000fc400078e02ff */
[----:B------:R-:W-:Y:S01]  /*19860*/  IMAD R12, R4, 0x75, RZ ;  /* 0x00000075040c7824 */ /* 0x000fe200078e02ff */
[-C--:B----4-:R-:W-:Y:S01]  /*19870*/  IADD3 R114, P4, R6, R2.reuse, RZ ;  /* 0x0000000206727210 */ /* 0x090fe20007f9e0ff */
[C---:B------:R-:W-:Y:S01]  /*19880*/  IMAD R9, R4.reuse, 0x1d8, RZ ;  /* 0x000001d804097824 */ /* 0x040fe200078e02ff */
[----:B------:R-:W4:Y:S01]  /*19890*/  LDC R15, c[0x0][0x230] ;  /* 0x00008c00ff0f7b82 */ /* 0x000f220000000800 */
[C---:B------:R-:W-:Y:S01]  /*198a0*/  IMAD R6, R4.reuse, 0x1dc, RZ ;  /* 0x000001dc04067824 */ /* 0x040fe200078e02ff */
[----:B------:R1:W-:Y:S01]  /*198b0*/  STL.64 [R1+0x2e0], R110 ;  /* 0x0002e06e01007387 */ /* 0x0003e20000100a00 */
[----:B------:R-:W-:Y:S01]  /*198c0*/  IMAD R13, R4, 0x76, RZ ;  /* 0x00000076040d7824 */ /* 0x000fe200078e02ff */
[-C--:B---3--:R-:W-:Y:S02]  /*198d0*/  IADD3 R112, P5, R8, R2.reuse, RZ ;  /* 0x0000000208707210 */ /* 0x088fe40007fbe0ff */
[----:B------:R3:W-:Y:S01]  /*198e0*/  STL.64 [R1+0x2e8], R108 ;  /* 0x0002e86c01007387 */ /* 0x0007e20000100a00 */
[-C--:B------:R-:W-:Y:S01]  /*198f0*/  LEA.HI.X.SX32 R115, R194, R3.reuse, 0x2, P4 ;  /* 0x00000003c2737211 */ /* 0x080fe200020f16ff */
[----:B------:R-:W-:Y:S01]  /*19900*/  IMAD R8, R4, 0x77, RZ ;  /* 0x0000007704087824 */ /* 0x000fe200078e02ff */
[----:B------:R-:W-:Y:S01]  /*19910*/  LEA.HI.X.SX32 R113, R12, R3, 0x2, P5 ;  /* 0x000000030c717211 */ /* 0x000fe200028f16ff */
[----:B------:R-:W4:Y:S02]  /*19920*/  LDC R35, c[0x0][0x230] ;  /* 0x00008c00ff237b82 */ /* 0x000f240000000800 */
[----:B------:R-:W-:Y:S01]  /*19930*/  LDGSTS.E [R0+0x4c000], desc[UR60][R114.64], !P3 ;  /* 0x4c00000072007fae */ /* 0x000fe2000d92187c */
[----:B-1----:R-:W-:-:S03]  /*19940*/  IADD3 R110, P4, R9, R2, RZ ;  /* 0x00000002096e7210 */ /* 0x002fc60007f9e0ff */
[----:B------:R-:W-:Y:S01]  /*19950*/  LDGSTS.E [R0+0x4c004], desc[UR60][R112.64], !P2 ;  /* 0x4c00400070007fae */ /* 0x000fe2000d12187c */
[----:B---3--:R-:W-:Y:S02]  /*19960*/  IADD3 R108, P5, R6, R2, RZ ;  /* 0x00000002066c7210 */ /* 0x008fe40007fbe0ff */
[-C--:B------:R-:W-:Y:S02]  /*19970*/  LEA.HI.X.SX32 R111, R13, R3.reuse, 0x2, P4 ;  /* 0x000000030d6f7211 */ /* 0x080fe400020f16ff */
[----:B------:R-:W-:-:S03]  /*19980*/  LEA.HI.X.SX32 R109, R8, R3, 0x2, P5 ;  /* 0x00000003086d7211 */ /* 0x000fc600028f16ff */
[----:B------:R-:W-:Y:S04]  /*19990*/  LDGSTS.E [R0+0x4c008], desc[UR60][R110.64], !P1 ;  /* 0x4c0080006e007fae */ /* 0x000fe8000c92187c */
[----:B------:R1:W-:Y:S04]  /*199a0*/  LDGSTS.E [R0+0x4c00c], desc[UR60][R108.64], !P0 ;  /* 0x4c00c0006c007fae */ /* 0x0003e8000c12187c */
[----:B------:R-:W-:Y:S04]  /*199b0*/  STL.64 [R1+0x3d0], R114 ;  /* 0x0003d07201007387 */ /* 0x000fe80000100a00 */
[----:B------:R3:W-:Y:S01]  /*199c0*/  STL.64 [R1+0x3d8], R112 ;  /* 0x0003d87001007387 */ /* 0x0007e20000100a00 */
[----:B-1----:R-:W-:-:S02]  /*199d0*/  IADD3 R0, R34, -0x1c, RZ ;  /* 0xffffffe422007810 */ /* 0x002fc40007ffe0ff */
[----:B------:R-:W1:Y:S01]  /*199e0*/  LDC R34, c[0x0][0x230] ;  /* 0x00008c00ff227b82 */ /* 0x000e620000000800 */
[----:B---3--:R-:W-:Y:S02]  /*199f0*/  IMAD.MOV.U32 R113, RZ, RZ, R139 ;  /* 0x000000ffff717224 */ /* 0x008fe400078e008b */
[----:B------:R-:W-:Y:S02]  /*19a00*/  IMAD.MOV.U32 R139, RZ, RZ, R143 ;  /* 0x000000ffff8b7224 */ /* 0x000fe400078e008f */
[----:B------:R-:W-:Y:S02]  /*19a10*/  IMAD.MOV.U32 R143, RZ, RZ, R37 ;  /* 0x000000ffff8f7224 */ /* 0x000fe400078e0025 */
[----:B------:R-:W-:Y:S01]  /*19a20*/  IMAD.MOV.U32 R112, RZ, RZ, R138 ;  /* 0x000000ffff707224 */ /* 0x000fe200078e008a */
[----:B------:R-:W3:Y:S01]  /*19a30*/  LDC R37, c[0x0][0x230] ;  /* 0x00008c00ff257b82 */ /* 0x000ee20000000800 */
[----:B------:R-:W-:Y:S01]  /*19a40*/  MOV R138, R142 ;  /* 0x0000008e008a7202 */ /* 0x000fe20000000f00 */
[----:B------:R-:W-:-:S02]  /*19a50*/  IMAD.MOV.U32 R142, RZ, RZ, R36 ;  /* 0x000000ffff8e7224 */ /* 0x000fc400078e0024 */
[----:B------:R-:W-:-:S04]  /*19a60*/  VIADD R9, R14, 0xffffffe7 ;  /* 0xffffffe70e097836 */ /* 0x000fc80000000000 */
[----:B------:R-:W3:Y:S01]  /*19a70*/  LDC R36, c[0x0][0x230] ;  /* 0x00008c00ff247b82 */ /* 0x000ee20000000800 */
[----:B--2---:R-:W-:Y:S02]  /*19a80*/  VIADD R6, R24, 0xffffffe5 ;  /* 0xffffffe518067836 */ /* 0x004fe40000000000 */
[----:B----4-:R-:W-:Y:S01]  /*19a90*/  VIADD R8, R15, 0xffffffe6 ;  /* 0xffffffe60f087836 */ /* 0x010fe20000000000 */
[----:B------:R-:W-:Y:S02]  /*19aa0*/  IADD3 R14, P4, R31, R2, RZ ;  /* 0x000000021f0e7210 */ /* 0x000fe40007f9e0ff */
[----:B------:R-:W-:Y:S02]  /*19ab0*/  ISETP.GE.U32.AND P3, PT, R9, 0x7fffff68, PT ;  /* 0x7fffff680900780c */ /* 0x000fe40003f66070 */
[----:B------:R-:W-:Y:S01]  /*19ac0*/  ISETP.GE.U32.AND P1, PT, R6, 0x7fffff66, PT ;  /* 0x7fffff660600780c */ /* 0x000fe20003f26070 */
[----:B------:R-:W-:Y:S01]  /*19ad0*/  IMAD R6, R4, 0x19, RZ ;  /* 0x0000001904067824 */ /* 0x000fe200078e02ff */
[----:B------:R-:W-:-:S02]  /*19ae0*/  ISETP.GE.U32.AND P2, PT, R8, 0x7fffff67, PT ;  /* 0x7fffff670800780c */ /* 0x000fc40003f46070 */
[----:B------:R-:W-:Y:S02]  /*19af0*/  ISETP.GE.U32.AND P0, PT, R0, 0x7fffff65, PT ;  /* 0x7fffff650000780c */ /* 0x000fe40003f06070 */
[-C--:B------:R-:W-:Y:S01]  /*19b00*/  IADD3 R12, P5, R26, R2.reuse, RZ ;  /* 0x000000021a0c7210 */ /* 0x080fe20007fbe0ff */
[----:B------:R-:W-:Y:S01]  /*19b10*/  IMAD R24, R4, 0x1b, RZ ;  /* 0x0000001b04187824 */ /* 0x000fe200078e02ff */
[----:B------:R-:W-:Y:S01]  /*19b20*/  LOP3.LUT R0, R11, 0x60, RZ, 0x3c, !PT ;  /* 0x000000600b007812 */ /* 0x000fe200078e3cff */
[----:B------:R-:W-:Y:S01]  /*19b30*/  IMAD.MOV.U32 R145, RZ, RZ, R195 ;  /* 0x000000ffff917224 */ /* 0x000fe200078e00c3 */
[-C--:B------:R-:W-:Y:S01]  /*19b40*/  LEA.HI.X.SX32 R15, R30, R3.reuse, 0x2, P4 ;  /* 0x000000031e0f7211 */ /* 0x080fe200020f16ff */
[----:B------:R-:W-:Y:S01]  /*19b50*/  IMAD R9, R4, 0x1a, RZ ;  /* 0x0000001a04097824 */ /* 0x000fe200078e02ff */
[----:B------:R-:W2:Y:S01]  /*19b60*/  LDC R30, c[0x0][0x230] ;  /* 0x00008c00ff1e7b82 */ /* 0x000ea20000000800 */
[-C--:B------:R-:W-:Y:S01]  /*19b70*/  IADD3 R8, P4, R25, R2.reuse, RZ ;  /* 0x0000000219087210 */ /* 0x080fe20007f9e0ff */
[----:B------:R-:W-:Y:S01]  /*19b80*/  VIADD R25, R35, 0xffffffc6 ;  /* 0xffffffc623197836 */ /* 0x000fe20000000000 */
[----:B------:R-:W-:Y:S01]  /*19b90*/  LEA.HI.X.SX32 R13, R6, R3, 0x2, P5 ;  /* 0x00000003060d7211 */ /* 0x000fe200028f16ff */
[----:B-1----:R-:W-:Y:S01]  /*19ba0*/  VIADD R26, R34, 0xffffffc7 ;  /* 0xffffffc7221a7836 */ /* 0x002fe20000000000 */
[----:B------:R-:W-:Y:S01]  /*19bb0*/  IADD3 R190, P5, R190, R2, RZ ;  /* 0x00000002bebe7210 */ /* 0x000fe20007fbe0ff */
[----:B------:R-:W-:-:S02]  /*19bc0*/  IMAD.MOV.U32 R195, RZ, RZ, R199 ;  /* 0x000000ffffc37224 */ /* 0x000fc400078e00c7 */
[----:B------:R-:W1:Y:S01]  /*19bd0*/  LDC R35, c[0x0][0x230] ;  /* 0x00008c00ff237b82 */ /* 0x000e620000000800 */
[----:B------:R-:W-:Y:S01]  /*19be0*/  VIADD R0, R0, UR4 ;  /* 0x0000000400007c36 */ /* 0x000fe20008000000 */
[----:B------:R-:W-:Y:S01]  /*19bf0*/  LEA.HI.X.SX32 R9, R9, R3, 0x2, P4 ;  /* 0x0000000309097211 */ /* 0x000fe200020f16ff */
[----:B------:R-:W-:Y:S02]  /*19c00*/  IMAD.MOV.U32 R199, RZ, RZ, R193 ;  /* 0x000000ffffc77224 */ /* 0x000fe400078e00c1 */
[----:B------:R-:W-:-:S03]  /*19c10*/  IMAD.MOV.U32 R193, RZ, RZ, R191 ;  /* 0x000000ffffc17224 */ /* 0x000fc600078e00bf */
[----:B------:R-:W4:Y:S01]  /*19c20*/  LDC R34, c[0x0][0x230] ;  /* 0x00008c00ff227b82 */ /* 0x000f220000000800 */
[----:B------:R-:W-:Y:S01]  /*19c30*/  LEA.HI.X.SX32 R191, R24, R3, 0x2, P5 ;  /* 0x0000000318bf7211 */ /* 0x000fe200028f16ff */
[----:B---3--:R-:W-:Y:S01]  /*19c40*/  VIADD R6, R37, 0xffffffc4 ;  /* 0xffffffc425067836 */ /* 0x008fe20000000000 */
[----:B------:R-:W-:Y:S01]  /*19c50*/  LDGSTS.E [R0+0x40000], desc[UR60][R14.64], !P3 ;  /* 0x400000000e007fae */ /* 0x000fe2000d92187c */
[----:B------:R-:W-:-:S04]  /*19c60*/  IMAD R248, R4, 0xe0, RZ ;  /* 0x000000e004f87824 */ /* 0x000fc800078e02ff */
[----:B------:R-:W3:Y:S01]  /*19c70*/  LDC R31, c[0x0][0x230] ;  /* 0x00008c00ff1f7b82 */ /* 0x000ee20000000800 */
[----:B------:R-:W-:Y:S01]  /*19c80*/  IMAD.MOV.U32 R114, RZ, RZ, R136 ;  /* 0x000000ffff727224 */ /* 0x000fe200078e0088 */
[----:B------:R-:W-:Y:S01]  /*19c90*/  LDGSTS.E [R0+0x40004], desc[UR60][R12.64], !P2 ;  /* 0x400040000c007fae */ /* 0x000fe2000d12187c */
[----:B------:R-:W-:Y:S02]  /*19ca0*/  IMAD.MOV.U32 R136, RZ, RZ, R250 ;  /* 0x000000ffff887224 */ /* 0x000fe400078e00fa */
[----:B------:R-:W-:Y:S01]  /*19cb0*/  VIADD R24, R36, 0xffffffc5 ;  /* 0xffffffc524187836 */ /* 0x000fe20000000000 */
[----:B------:R-:W-:Y:S01]  /*19cc0*/  LDGSTS.E [R0+0x40008], desc[UR60][R8.64], !P1 ;  /* 0x4000800008007fae */ /* 0x000fe2000c92187c */
[----:B------:R-:W-:Y:S01]  /*19cd0*/  IMAD R250, R4, 0xe4, RZ ;  /* 0x000000e404fa7824 */ /* 0x000fe200078e02ff */
[-C--:B------:R-:W-:Y:S02]  /*19ce0*/  IADD3 R248, P4, R248, R2.reuse, RZ ;  /* 0x00000002f8f87210 */ /* 0x080fe40007f9e0ff */
[----:B------:R-:W-:Y:S01]  /*19cf0*/  LDGSTS.E [R0+0x4000c], desc[UR60][R190.64], !P0 ;  /* 0x4000c000be007fae */ /* 0x000fe2000c12187c */
[----:B------:R-:W-:Y:S01]  /*19d00*/  ISETP.GE.U32.AND P0, PT, R6, 0x7fffff45, PT ;  /* 0x7fffff450600780c */ /* 0x000fe20003f06070 */
[C---:B------:R-:W-:Y:S01]  /*19d10*/  IMAD R6, R4.reuse, 0xe8, RZ ;  /* 0x000000e804067824 */ /* 0x040fe200078e02ff */
[----:B------:R-:W-:Y:S01]  /*19d20*/  ISETP.GE.U32.AND P2, PT, R25, 0x7fffff47, PT ;  /* 0x7fffff471900780c */ /* 0x000fe20003f46070 */
[----:B------:R-:W-:Y:S01]  /*19d30*/  IMAD R25, R4, 0x39, RZ ;  /* 0x0000003904197824 */ /* 0x000fe200078e02ff */
[----:B------:R-:W-:Y:S01]  /*19d40*/  ISETP.GE.U32.AND P1, PT, R24, 0x7fffff46, PT ;  /* 0x7fffff461800780c */ /* 0x000fe20003f26070 */
[----:B------:R-:W-:Y:S01]  /*19d50*/  IMAD R24, R4, 0xec, RZ ;  /* 0x000000ec04187824 */ /* 0x000fe200078e02ff */
[----:B------:R-:W-:Y:S01]  /*19d60*/  ISETP.GE.U32.AND P3, PT, R26, 0x7fffff48, PT ;  /* 0x7fffff481a00780c */ /* 0x000fe20003f66070 */
[----:B------:R2:W-:Y:S01]  /*19d70*/  STL.64 [R1+0x3e0], R110 ;  /* 0x0003e06e01007387 */ /* 0x0005e20000100a00 */
[----:B------:R-:W-:Y:S01]  /*19d80*/  IADD3 R250, P5, R250, R2, RZ ;  /* 0x00000002fafa7210 */ /* 0x000fe20007fbe0ff */
[----:B------:R-:W-:Y:S01]  /*19d90*/  IMAD R26, R4, 0x3a, RZ ;  /* 0x0000003a041a7824 */ /* 0x000fe200078e02ff */
[-C--:B------:R-:W-:Y:S01]  /*19da0*/  LEA.HI.X.SX32 R249, R27, R3.reuse, 0x2, P4 ;  /* 0x000000031bf97211 */ /* 0x080fe200020f16ff */
[----:B------:R-:W-:Y:S01]  /*19db0*/  IMAD.MOV.U32 R115, RZ, RZ, R137 ;  /* 0x000000ffff737224 */ /* 0x000fe200078e0089 */
[----:B------:R1:W-:Y:S01]  /*19dc0*/  STL.64 [R1+0x3e8], R108 ;  /* 0x0003e86c01007387 */ /* 0x0003e20000100a00 */
[----:B------:R-:W-:Y:S01]  /*19dd0*/  IMAD.MOV.U32 R137, RZ, RZ, R251 ;  /* 0x000000ffff897224 */ /* 0x000fe200078e00fb */
[----:B------:R-:W-:-:S02]  /*19de0*/  LEA.HI.X.SX32 R251, R25, R3, 0x2, P5 ;  /* 0x0000000319fb7211 */ /* 0x000fc400028f16ff */
[-C--:B--2---:R-:W-:Y:S01]  /*19df0*/  IADD3 R110, P4, R6, R2.reuse, RZ ;  /* 0x00000002066e7210 */ /* 0x084fe20007f9e0ff */
[----:B------:R-:W-:Y:S02]  /*19e00*/  IMAD R6, R4, 0x3b, RZ ;  /* 0x0000003b04067824 */ /* 0x000fe400078e02ff */
[----:B------:R-:W-:Y:S01]  /*19e10*/  LDGSTS.E [R0+0x44000], desc[UR60][R248.64], !P3 ;  /* 0x44000000f8007fae */ /* 0x000fe2000d92187c */
[-C--:B------:R-:W-:Y:S02]  /*19e20*/  LEA.HI.X.SX32 R111, R26, R3.reuse, 0x2, P4 ;  /* 0x000000031a6f7211 */ /* 0x080fe400020f16ff */
[----:B-1----:R-:W-:Y:S01]  /*19e30*/  IADD3 R108, P5, R24, R2, RZ ;  /* 0x00000002186c7210 */ /* 0x002fe20007fbe0ff */
[----:B------:R-:W-:Y:S01]  /*19e40*/  VIADD R26, R30, 0xffffffa7 ;  /* 0xffffffa71e1a7836 */ /* 0x000fe20000000000 */
[----:B------:R-:W-:Y:S01]  /*19e50*/  LDGSTS.E [R0+0x44004], desc[UR60][R250.64], !P2 ;  /* 0x44004000fa007fae */ /* 0x000fe2000d12187c */
[----:B------:R-:W1:Y:S01]  /*19e60*/  LDC R30, c[0x0][0x230] ;  /* 0x00008c00ff1e7b82 */ /* 0x000e620000000800 */
[----:B------:R-:W-:Y:S01]  /*19e70*/  LEA.HI.X.SX32 R109, R6, R3, 0x2, P5 ;  /* 0x00000003066d7211 */ /* 0x000fe200028f16ff */
[----:B----4-:R-:W-:Y:S01]  /*19e80*/  VIADD R24, R34, 0xffffffa5 ;  /* 0xffffffa522187836 */ /* 0x010fe20000000000 */
[----:B------:R-:W-:Y:S01]  /*19e90*/  IADD3 R6, R35, -0x5c, RZ ;  /* 0xffffffa423067810 */ /* 0x000fe20007ffe0ff */
[----:B---3--:R-:W-:Y:S01]  /*19ea0*/  VIADD R25, R31, 0xffffffa6 ;  /* 0xffffffa61f197836 */ /* 0x008fe20000000000 */
[----:B------:R2:W-:Y:S03]  /*19eb0*/  LDGSTS.E [R0+0x44008], desc[UR60][R110.64], !P1 ;  /* 0x440080006e007fae */ /* 0x0005e6000c92187c */
[----:B------:R-:W3:Y:S01]  /*19ec0*/  LDC R35, c[0x0][0x230] ;  /* 0x00008c00ff237b82 */ /* 0x000ee20000000800 */
[----:B------:R4:W-:Y:S01]  /*19ed0*/  LDGSTS.E [R0+0x4400c], desc[UR60][R108.64], !P0 ;  /* 0x4400c0006c007fae */ /* 0x0009e2000c12187c */
[----:B------:R-:W-:-:S06]  /*19ee0*/  ISETP.GE.U32.AND P0, PT, R6, 0x7fffff25, PT ;  /* 0x7fffff250600780c */ /* 0x000fcc0003f06070 */
[----:B------:R-:W3:Y:S01]  /*19ef0*/  LDC R34, c[0x0][0x230] ;  /* 0x00008c00ff227b82 */ /* 0x000ee20000000800 */
[----:B------:R-:W-:Y:S01]  /*19f00*/  ISETP.GE.U32.AND P1, PT, R24, 0x7fffff26, PT ;  /* 0x7fffff261800780c */ /* 0x000fe20003f26070 */
[----:B------:R-:W-:-:S06]  /*19f10*/  IMAD R6, R4, 0x160, RZ ;  /* 0x0000016004067824 */ /* 0x000fcc00078e02ff */
[----:B------:R-:W3:Y:S01]  /*19f20*/  LDC R31, c[0x0][0x230] ;  /* 0x00008c00ff1f7b82 */ /* 0x000ee20000000800 */
[----:B------:R-:W-:Y:S01]  /*19f30*/  IMAD R24, R4, 0x164, RZ ;  /* 0x0000016404187824 */ /* 0x000fe200078e02ff */
[----:B------:R-:W-:Y:S01]  /*19f40*/  ISETP.GE.U32.AND P3, PT, R26, 0x7fffff28, PT ;  /* 0x7fffff281a00780c */ /* 0x000fe20003f66070 */
[----:B------:R2:W-:Y:S01]  /*19f50*/  STL.64 [R1+0x200], R110 ;  /* 0x0002006e01007387 */ /* 0x0005e20000100a00 */
[----:B------:R-:W-:Y:S01]  /*19f60*/  ISETP.GE.U32.AND P2, PT, R25, 0x7fffff27, PT ;  /* 0x7fffff271900780c */ /* 0x000fe20003f46070 */
[----:B------:R-:W-:Y:S01]  /*19f70*/  IMAD R26, R4, 0x59, RZ ;  /* 0x00000059041a7824 */ /* 0x000fe200078e02ff */
[----:B------:R-:W-:Y:S01]  /*19f80*/  IADD3 R132, P4, R6, R2, RZ ;  /* 0x0000000206847210 */ /* 0x000fe20007f9e0ff */
[C---:B------:R-:W-:Y:S02]  /*19f90*/  IMAD R25, R4.reuse, 0x168, RZ ;  /* 0x0000016804197824 */ /* 0x040fe400078e02ff */
[C---:B------:R-:W-:Y:S01]  /*19fa0*/  IMAD R6, R4.reuse, 0x16c, RZ ;  /* 0x0000016c04067824 */ /* 0x040fe200078e02ff */
[----:B------:R4:W-:Y:S01]  /*19fb0*/  STL.64 [R1+0x208], R108 ;  /* 0x0002086c01007387 */ /* 0x0009e20000100a00 */
[----:B------:R-:W-:Y:S01]  /*19fc0*/  IMAD R27, R4, 0x5a, RZ ;  /* 0x0000005a041b7824 */ /* 0x000fe200078e02ff */
[----:B------:R-:W-:-:S02]  /*19fd0*/  LEA.HI.X.SX32 R133, R28, R3, 0x2, P4 ;  /* 0x000000031c857211 */ /* 0x000fc400020f16ff */
[----:B------:R-:W3:Y:S01]  /*19fe0*/  LDC R28, c[0x0][0x230] ;  /* 0x00008c00ff1c7b82 */ /* 0x000ee20000000800 */
[-C--:B--2---:R-:W-:Y:S01]  /*19ff0*/  IADD3 R110, P5, R24, R2.reuse, RZ ;  /* 0x00000002186e7210 */ /* 0x084fe20007fbe0ff */
[----:B------:R-:W-:Y:S01]  /*1a000*/  IMAD R24, R4, 0x5b, RZ ;  /* 0x0000005b04187824 */ /* 0x000fe200078e02ff */
[----:B------:R2:W-:Y:S02]  /*1a010*/  LDGSTS.E [R0+0x48000], desc[UR60][R132.64], !P3 ;  /* 0x4800000084007fae */ /* 0x0005e4000d92187c */
[-C--:B------:R-:W-:Y:S02]  /*1a020*/  LEA.HI.X.SX32 R111, R26, R3.reuse, 0x2, P5 ;  /* 0x000000031a6f7211 */ /* 0x080fe400028f16ff */
[-C--:B------:R-:W-:Y:S02]  /*1a030*/  IADD3 R36, P5, R6, R2.reuse, RZ ;  /* 0x0000000206247210 */ /* 0x080fe40007fbe0ff */
[----:B----4-:R-:W-:Y:S01]  /*1a040*/  IADD3 R108, P4, R25, R2, RZ ;  /* 0x00000002196c7210 */ /* 0x010fe20007f9e0ff */
[----:B-1----:R-:W-:Y:S01]  /*1a050*/  VIADD R26, R30, 0xffffff87 ;  /* 0xffffff871e1a7836 */ /* 0x002fe20000000000 */
[-C--:B------:R-:W-:Y:S01]  /*1a060*/  LEA.HI.X.SX32 R37, R24, R3.reuse, 0x2, P5 ;  /* 0x0000000318257211 */ /* 0x080fe200028f16ff */
[----:B------:R-:W1:Y:S01]  /*1a070*/  LDC R30, c[0x0][0x230] ;  /* 0x00008c00ff1e7b82 */ /* 0x000e620000000800 */
[----:B------:R-:W-:Y:S01]  /*1a080*/  LEA.HI.X.SX32 R109, R27, R3, 0x2, P4 ;  /* 0x000000031b6d7211 */ /* 0x000fe200020f16ff */
[----:B---3--:R-:W-:Y:S01]  /*1a090*/  VIADD R6, R35, 0xffffff84 ;  /* 0xffffff8423067836 */ /* 0x008fe20000000000 */
[----:B------:R3:W-:Y:S01]  /*1a0a0*/  LDGSTS.E [R0+0x48004], desc[UR60][R110.64], !P2 ;  /* 0x480040006e007fae */ /* 0x0007e2000d12187c */
[----:B------:R-:W-:-:S02]  /*1a0b0*/  VIADD R24, R34, 0xffffff85 ;  /* 0xffffff8522187836 */ /* 0x000fc40000000000 */
[----:B------:R-:W-:Y:S01]  /*1a0c0*/  VIADD R25, R31, 0xffffff86 ;  /* 0xffffff861f197836 */ /* 0x000fe20000000000 */
[----:B------:R-:W-:Y:S01]  /*1a0d0*/  LDGSTS.E [R0+0x48008], desc[UR60][R108.64], !P1 ;  /* 0x480080006c007fae */ /* 0x000fe2000c92187c */
[----:B------:R-:W4:Y:S01]  /*1a0e0*/  LDC R31, c[0x0][0x230] ;  /* 0x00008c00ff1f7b82 */ /* 0x000f220000000800 */
[----:B------:R-:W-:Y:S02]  /*1a0f0*/  ISETP.GE.U32.AND P1, PT, R24, 0x7fffff06, PT ;  /* 0x7fffff061800780c */ /* 0x000fe40003f26070 */
[----:B------:R1:W-:Y:S01]  /*1a100*/  LDGSTS.E [R0+0x4800c], desc[UR60][R36.64], !P0 ;  /* 0x4800c00024007fae */ /* 0x0003e2000c12187c */
[----:B------:R-:W-:Y:S01]  /*1a110*/  ISETP.GE.U32.AND P0, PT, R6, 0x7fffff05, PT ;  /* 0x7fffff050600780c */ /* 0x000fe20003f06070 */
[C---:B------:R-:W-:Y:S02]  /*1a120*/  IMAD R6, R4.reuse, 0x1e0, RZ ;  /* 0x000001e004067824 */ /* 0x040fe400078e02ff */
[----:B------:R-:W-:Y:S01]  /*1a130*/  IMAD R24, R4, 0x1e4, RZ ;  /* 0x000001e404187824 */ /* 0x000fe200078e02ff */
[----:B------:R2:W-:Y:S01]  /*1a140*/  STL.64 [R1+0x2f0], R132 ;  /* 0x0002f08401007387 */ /* 0x0005e20000100a00 */
[----:B------:R-:W-:Y:S01]  /*1a150*/  ISETP.GE.U32.AND P3, PT, R26, 0x7fffff08, PT ;  /* 0x7fffff081a00780c */ /* 0x000fe20003f66070 */
[----:B------:R-:W-:Y:S01]  /*1a160*/  IMAD R26, R4, 0x79, RZ ;  /* 0x00000079041a7824 */ /* 0x000fe200078e02ff */
[----:B------:R-:W4:Y:S01]  /*1a170*/  LDC R34, c[0x0][0x230] ;  /* 0x00008c00ff227b82 */ /* 0x000f220000000800 */
[----:B------:R3:W-:Y:S01]  /*1a180*/  STL.64 [R1+0x2f8], R110 ;  /* 0x0002f86e01007387 */ /* 0x0007e20000100a00 */
[----:B------:R-:W-:-:S03]  /*1a190*/  ISETP.GE.U32.AND P2, PT, R25, 0x7fffff07, PT ;  /* 0x7fffff071900780c */ /* 0x000fc60003f46070 */
[----:B------:R-:W-:Y:S01]  /*1a1a0*/  STL.64 [R1+0x300], R108 ;  /* 0x0003006c01007387 */ /* 0x000fe20000100a00 */
[C---:B------:R-:W-:Y:S02]  /*1a1b0*/  IMAD R196, R4.reuse, 0x78, RZ ;  /* 0x0000007804c47824 */ /* 0x040fe400078e02ff */
[----:B------:R-:W-:Y:S01]  /*1a1c0*/  IMAD R27, R4, 0x7a, RZ ;  /* 0x0000007a041b7824 */ /* 0x000fe200078e02ff */
[-C--:B--2---:R-:W-:Y:S01]  /*1a1d0*/  IADD3 R132, P4, R6, R2.reuse, RZ ;  /* 0x0000000206847210 */ /* 0x084fe20007f9e0ff */
[----:B------:R-:W-:Y:S01]  /*1a1e0*/  IMAD R6, R4, 0x1ec, RZ ;  /* 0x000001ec04067824 */ /* 0x000fe200078e02ff */
[----:B------:R-:W2:Y:S01]  /*1a1f0*/  LDC R35, c[0x0][0x230] ;  /* 0x00008c00ff237b82 */ /* 0x000ea20000000800 */
[----:B---3--:R-:W-:Y:S01]  /*1a200*/  IADD3 R110, P5, R24, R2, RZ ;  /* 0x00000002186e7210 */ /* 0x008fe20007fbe0ff */
[----:B------:R1:W-:Y:S01]  /*1a210*/  STL.64 [R1+0x308], R36 ;  /* 0x0003082401007387 */ /* 0x0003e20000100a00 */
[----:B------:R-:W-:Y:S02]  /*1a220*/  IMAD R24, R4, 0x7b, RZ ;  /* 0x0000007b04187824 */ /* 0x000fe400078e02ff */
[-C--:B------:R-:W-:Y:S01]  /*1a230*/  LEA.HI.X.SX32 R111, R26, R3.reuse, 0x2, P5 ;  /* 0x000000031a6f7211 */ /* 0x080fe200028f16ff */
[----:B------:R-:W-:Y:S01]  /*1a240*/  IMAD R25, R4, 0x1e8, RZ ;  /* 0x000001e804197824 */ /* 0x000fe200078e02ff */
[----:B------:R-:W-:-:S02]  /*1a250*/  LEA.HI.X.SX32 R133, R196, R3, 0x2, P4 ;  /* 0x00000003c4857211 */ /* 0x000fc400020f16ff */
[----:B-1----:R-:W-:-:S03]  /*1a260*/  IADD3 R36, P5, R6, R2, RZ ;  /* 0x0000000206247210 */ /* 0x002fc60007fbe0ff */
[----:B------:R-:W-:Y:S01]  /*1a270*/  LDGSTS.E [R0+0x4c000], desc[UR60][R132.64], !P3 ;  /* 0x4c00000084007fae */ /* 0x000fe2000d92187c */
[-C--:B------:R-:W-:Y:S01]  /*1a280*/  LEA.HI.X.SX32 R37, R24, R3.reuse, 0x2, P5 ;  /* 0x0000000318257211 */ /* 0x080fe200028f16ff */
[----:B------:R-:W-:Y:S01]  /*1a290*/  VIADD R24, R30, 0xffffffe2 ;  /* 0xffffffe21e187836 */ /* 0x000fe20000000000 */
[----:B------:R-:W-:Y:S01]  /*1a2a0*/  IADD3 R108, P4, R25, R2, RZ ;  /* 0x00000002196c7210 */ /* 0x000fe20007f9e0ff */
[----:B------:R-:W1:Y:S01]  /*1a2b0*/  LDC R30, c[0x0][0x230] ;  /* 0x00008c00ff1e7b82 */ /* 0x000e620000000800 */
[----:B----4-:R-:W-:Y:S01]  /*1a2c0*/  VIADD R6, R31, 0xffffffe1 ;  /* 0xffffffe11f067836 */ /* 0x010fe20000000000 */
[----:B------:R-:W-:Y:S01]  /*1a2d0*/  STL.64 [R1+0x3f0], R132 ;  /* 0x0003f08401007387 */ /* 0x000fe20000100a00 */
[----:B------:R-:W-:Y:S01]  /*1a2e0*/  IMAD.MOV.U32 R127, RZ, RZ, R129 ;  /* 0x000000ffff7f7224 */ /* 0x000fe200078e0081 */
[----:B------:R-:W-:Y:S01]  /*1a2f0*/  LEA.HI.X.SX32 R109, R27, R3, 0x2, P4 ;  /* 0x000000031b6d7211 */ /* 0x000fe200020f16ff */
[----:B------:R-:W-:Y:S01]  /*1a300*/  IMAD.MOV.U32 R129, RZ, RZ, R131 ;  /* 0x000000ffff817224 */ /* 0x000fe200078e0083 */
[----:B------:R3:W-:Y:S02]  /*1a310*/  STL.64 [R1+0x3f8], R110 ;  /* 0x0003f86e01007387 */ /* 0x0007e40000100a00 */
[----:B------:R-:W4:Y:S02]  /*1a320*/  LDC R31, c[0x0][0x230] ;  /* 0x00008c00ff1f7b82 */ /* 0x000f240000000800 */
[----:B------:R3:W-:Y:S01]  /*1a330*/  LDGSTS.E [R0+0x4c004], desc[UR60][R110.64], !P2 ;  /* 0x4c0040006e007fae */ /* 0x0007e2000d12187c */
[----:B------:R-:W-:Y:S01]  /*1a340*/  MOV R131, R135 ;  /* 0x0000008700837202 */ /* 0x000fe20000000f00 */
[----:B------:R-:W-:-:S02]  /*1a350*/  IMAD.MOV.U32 R117, RZ, RZ, R119 ;  /* 0x000000ffff757224 */ /* 0x000fc400078e0077 */
[----:B------:R-:W-:Y:S01]  /*1a360*/  IMAD.MOV.U32 R135, RZ, RZ, R145 ;  /* 0x000000ffff877224 */ /* 0x000fe200078e0091 */
[----:B------:R-:W-:Y:S01]  /*1a370*/  LDGSTS.E [R0+0x4c008], desc[UR60][R108.64], !P1 ;  /* 0x4c0080006c007fae */ /* 0x000fe2000c92187c */
[----:B------:R-:W-:Y:S01]  /*1a380*/  IMAD.MOV.U32 R119, RZ, RZ, R121 ;  /* 0x000000ffff777224 */ /* 0x000fe200078e0079 */
[----:B------:R-:W2:Y:S01]  /*1a390*/  LDC R27, c[0x0][0x230] ;  /* 0x00008c00ff1b7b82 */ /* 0x000ea20000000800 */
[----:B------:R-:W-:Y:S02]  /*1a3a0*/  IMAD.MOV.U32 R145, RZ, RZ, R195 ;  /* 0x000000ffff917224 */ /* 0x000fe400078e00c3 */
[----:B---3--:R-:W-:Y:S02]  /*1a3b0*/  IMAD.MOV.U32 R110, RZ, RZ, R112 ;  /* 0x000000ffff6e7224 */ /* 0x008fe400078e0070 */
[----:B------:R-:W-:Y:S01]  /*1a3c0*/  VIADD R25, R28, 0xffffffe3 ;  /* 0xffffffe31c197836 */ /* 0x000fe20000000000 */
[----:B------:R-:W-:Y:S01]  /*1a3d0*/  ISETP.GE.U32.AND P1, PT, R6, 0x7fffff62, PT ;  /* 0x7fffff620600780c */ /* 0x000fe20003f26070 */
[----:B------:R-:W-:Y:S01]  /*1a3e0*/  IMAD.MOV.U32 R112, RZ, RZ, R114 ;  /* 0x000000ffff707224 */ /* 0x000fe200078e0072 */
[----:B------:R-:W-:Y:S01]  /*1a3f0*/  MOV R114, R116 ;  /* 0x0000007400727202 */ /* 0x000fe20000000f00 */
[----:B------:R-:W-:Y:S01]  /*1a400*/  IMAD.MOV.U32 R121, RZ, RZ, R123 ;  /* 0x000000ffff797224 */ /* 0x000fe200078e007b */
[----:B------:R-:W3:Y:S01]  /*1a410*/  LDC R28, c[0x0][0x230] ;  /* 0x00008c00ff1c7b82 */ /* 0x000ee20000000800 */
[----:B------:R-:W-:-:S02]  /*1a420*/  IMAD.MOV.U32 R116, RZ, RZ, R118 ;  /* 0x000000ffff747224 */ /* 0x000fc400078e0076 */
[----:B------:R-:W-:Y:S01]  /*1a430*/  IMAD.MOV.U32 R111, RZ, RZ, R113 ;  /* 0x000000ffff6f7224 */ /* 0x000fe200078e0071 */
[----:B------:R-:W-:Y:S01]  /*1a440*/  ISETP.GE.U32.AND P2, PT, R24, 0x7fffff63, PT ;  /* 0x7fffff631800780c */ /* 0x000fe20003f46070 */
[----:B------:R-:W-:Y:S01]  /*1a450*/  IMAD.MOV.U32 R195, RZ, RZ, R199 ;  /* 0x000000ffffc37224 */ /* 0x000fe200078e00c7 */
[----:B------:R1:W-:Y:S01]  /*1a460*/  LDGSTS.E [R0+0x4c00c], desc[UR60][R36.64], !P0 ;  /* 0x4c00c00024007fae */ /* 0x0003e2000c12187c */
[----:B------:R-:W-:Y:S02]  /*1a470*/  IMAD.MOV.U32 R123, RZ, RZ, R127 ;  /* 0x000000ffff7b7224 */ /* 0x000fe400078e007f */
[----:B------:R-:W-:Y:S02]  /*1a480*/  IMAD.MOV.U32 R118, RZ, RZ, R120 ;  /* 0x000000ffff767224 */ /* 0x000fe400078e0078 */
[----:B------:R-:W-:Y:S02]  /*1a490*/  IMAD.MOV.U32 R127, RZ, RZ, R129 ;  /* 0x000000ffff7f7224 */ /* 0x000fe400078e0081 */
[----:B------:R-:W-:-:S02]  /*1a4a0*/  IMAD.MOV.U32 R113, RZ, RZ, R115 ;  /* 0x000000ffff717224 */ /* 0x000fc400078e0073 */
[----:B------:R-:W-:Y:S01]  /*1a4b0*/  IMAD.MOV.U32 R120, RZ, RZ, R122 ;  /* 0x000000ffff787224 */ /* 0x000fe200078e007a */
[----:B------:R-:W-:Y:S01]  /*1a4c0*/  IADD3 R194, P5, R194, R2, RZ ;  /* 0x00000002c2c27210 */ /* 0x000fe20007fbe0ff */
[----:B------:R-:W-:Y:S02]  /*1a4d0*/  IMAD.MOV.U32 R129, RZ, RZ, R131 ;  /* 0x000000ffff817224 */ /* 0x000fe400078e0083 */
[----:B------:R-:W-:Y:S02]  /*1a4e0*/  IMAD.MOV.U32 R115, RZ, RZ, R117 ;  /* 0x000000ffff737224 */ /* 0x000fe400078e0075 */
[----:B------:R-:W-:Y:S02]  /*1a4f0*/  IMAD.MOV.U32 R122, RZ, RZ, R126 ;  /* 0x000000ffff7a7224 */ /* 0x000fe400078e007e */
[----:B------:R-:W-:Y:S02]  /*1a500*/  IMAD R6, R4, 0x1d, RZ ;  /* 0x0000001d04067824 */ /* 0x000fe400078e02ff */
[----:B------:R-:W-:-:S02]  /*1a510*/  IMAD.MOV.U32 R131, RZ, RZ, R135 ;  /* 0x000000ffff837224 */ /* 0x000fc400078e0087 */
[----:B------:R-:W-:Y:S02]  /*1a520*/  IMAD.MOV.U32 R117, RZ, RZ, R119 ;  /* 0x000000ffff757224 */ /* 0x000fe400078e0077 */
[----:B------:R-:W-:Y:S02]  /*1a530*/  IMAD.MOV.U32 R126, RZ, RZ, R128 ;  /* 0x000000ffff7e7224 */ /* 0x000fe400078e0080 */
[----:B------:R-:W-:Y:S02]  /*1a540*/  IMAD R24, R4, 0x7c, RZ ;  /* 0x0000007c04187824 */ /* 0x000fe400078e02ff */
[----:B------:R-:W-:Y:S01]  /*1a550*/  IMAD.MOV.U32 R135, RZ, RZ, R145 ;  /* 0x000000ffff877224 */ /* 0x000fe200078e0091 */
[----:B------:R-:W-:Y:S01]  /*1a560*/  MOV R145, R195 ;  /* 0x000000c300917202 */ /* 0x000fe20000000f00 */
[----:B------:R-:W-:Y:S02]  /*1a570*/  IMAD.MOV.U32 R119, RZ, RZ, R121 ;  /* 0x000000ffff777224 */ /* 0x000fe400078e0079 */
[----:B------:R-:W-:-:S02]  /*1a580*/  IMAD.MOV.U32 R128, RZ, RZ, R130 ;  /* 0x000000ffff807224 */ /* 0x000fc400078e0082 */
[----:B-1----:R-:W-:Y:S01]  /*1a590*/  VIADD R0, R34, 0xffffffe0 ;  /* 0xffffffe022007836 */ /* 0x002fe20000000000 */
[----:B------:R-:W-:Y:S01]  /*1a5a0*/  ISETP.GE.U32.AND P3, PT, R25, 0x7fffff64, PT ;  /* 0x7fffff641900780c */ /* 0x000fe20003f66070 */
[----:B------:R-:W-:Y:S01]  /*1a5b0*/  IMAD.MOV.U32 R121, RZ, RZ, R123 ;  /* 0x000000ffff797224 */ /* 0x000fe200078e007b */
[----:B------:R-:W-:Y:S01]  /*1a5c0*/  MOV R123, R127 ;  /* 0x0000007f007b7202 */ /* 0x000fe20000000f00 */
[----:B------:R-:W-:Y:S01]  /*1a5d0*/  IMAD.MOV.U32 R130, RZ, RZ, R134 ;  /* 0x000000ffff827224 */ /* 0x000fe200078e0086 */
[-C--:B------:R-:W-:Y:S01]  /*1a5e0*/  LEA.HI.X.SX32 R195, R6, R3.reuse, 0x2, P5 ;  /* 0x0000000306c37211 */ /* 0x080fe200028f16ff */
[----:B------:R-:W-:Y:S01]  /*1a5f0*/  IMAD.MOV.U32 R134, RZ, RZ, R144 ;  /* 0x000000ffff867224 */ /* 0x000fe200078e0090 */
[----:B------:R-:W-:Y:S01]  /*1a600*/  MOV R144, R198 ;  /* 0x000000c600907202 */ /* 0x000fe20000000f00 */
[----:B------:R-:W-:Y:S01]  /*1a610*/  IMAD.MOV.U32 R199, RZ, RZ, R193 ;  /* 0x000000ffffc77224 */ /* 0x000fe200078e00c1 */
[-C--:B------:R-:W-:Y:S01]  /*1a620*/  IADD3 R192, P4, R192, R2.reuse, RZ ;  /* 0x00000002c0c07210 */ /* 0x080fe20007f9e0ff */
[----:B------:R-:W-:Y:S01]  /*1a630*/  IMAD.MOV.U32 R127, RZ, RZ, R129 ;  /* 0x000000ffff7f7224 */ /* 0x000fe200078e0081 */
[-C--:B------:R-:W-:Y:S01]  /*1a640*/  IADD3 R198, P5, R24, R2.reuse, RZ ;  /* 0x0000000218c67210 */ /* 0x080fe20007fbe0ff */
[----:B------:R-:W-:Y:S01]  /*1a650*/  IMAD R25, R4, 0x1f, RZ ;  /* 0x0000001f04197824 */ /* 0x000fe200078e02ff */
[----:B------:R-:W-:Y:S01]  /*1a660*/  ISETP.GE.U32.AND P0, PT, R0, 0x7fffff61, PT ;  /* 0x7fffff610000780c */ /* 0x000fe20003f06070 */
[----:B------:R-:W-:Y:S01]  /*1a670*/  IMAD.MOV.U32 R129, RZ, RZ, R131 ;  /* 0x000000ffff817224 */ /* 0x000fe200078e0083 */
[----:B------:R-:W-:Y:S01]  /*1a680*/  LOP3.LUT R0, R11, 0x70, RZ, 0x3c, !PT ;  /* 0x000000700b007812 */ /* 0x000fe200078e3cff */
[----:B------:R-:W-:Y:S01]  /*1a690*/  IMAD.MOV.U32 R131, RZ, RZ, R135 ;  /* 0x000000ffff837224 */ /* 0x000fe200078e0087 */
[----:B------:R-:W1:Y:S01]  /*1a6a0*/  LDC R34, c[0x0][0x230] ;  /* 0x00008c00ff227b82 */ /* 0x000e620000000800 */
[----:B------:R-:W-:Y:S01]  /*1a6b0*/  IMAD.MOV.U32 R135, RZ, RZ, R145 ;  /* 0x000000ffff877224 */ /* 0x000fe200078e0091 */
[-C--:B------:R-:W-:Y:S01]  /*1a6c0*/  LEA.HI.X.SX32 R193, R33, R3.reuse, 0x2, P4 ;  /* 0x0000000321c17211 */ /* 0x080fe200020f16ff */
[----:B------:R-:W-:Y:S01]  /*1a6d0*/  IMAD.MOV.U32 R145, RZ, RZ, R199 ;  /* 0x000000ffff917224 */ /* 0x000fe200078e00c7 */
[----:B------:R-:W-:Y:S01]  /*1a6e0*/  LEA.HI.X.SX32 R199, R25, R3, 0x2, P5 ;  /* 0x0000000319c77211 */ /* 0x000fe200028f16ff */
[----:B------:R-:W-:Y:S01]  /*1a6f0*/  IMAD R26, R4, 0x1e, RZ ;  /* 0x0000001e041a7824 */ /* 0x000fe200078e02ff */
[----:B------:R-:W-:-:S02]  /*1a700*/  IADD3 R196, P4, R196, R2, RZ ;  /* 0x00000002c4c47210 */ /* 0x000fc40007f9e0ff */
[----:B------:R-:W-:Y:S01]  /*1a710*/  IADD3 R25, R30, -0x3f, RZ ;  /* 0xffffffc11e197810 */ /* 0x000fe20007ffe0ff */
[----:B------:R-:W-:Y:S01]  /*1a720*/  VIADD R0, R0, UR4 ;  /* 0x0000000400007c36 */ /* 0x000fe20008000000 */
[----:B------:R-:W1:Y:S01]  /*1a730*/  LDC R30, c[0x0][0x230] ;  /* 0x00008c00ff1e7b82 */ /* 0x000e620000000800 */
[----:B------:R-:W-:Y:S01]  /*1a740*/  LEA.HI.X.SX32 R197, R26, R3, 0x2, P4 ;  /* 0x000000031ac57211 */ /* 0x000fe200020f16ff */
[----:B----4-:R-:W-:Y:S02]  /*1a750*/  VIADD R6, R31, 0xffffffc0 ;  /* 0xffffffc01f067836 */ /* 0x010fe40000000000 */
[----:B------:R-:W-:Y:S04]  /*1a760*/  LDGSTS.E [R0+0x40000], desc[UR60][R192.64], !P3 ;  /* 0x40000000c0007fae */ /* 0x000fe8000d92187c */
[----:B------:R-:W4:Y:S01]  /*1a770*/  LDC R33, c[0x0][0x230] ;  /* 0x00008c00ff217b82 */ /* 0x000f220000000800 */
[----:B------:R-:W-:Y:S01]  /*1a780*/  LDGSTS.E [R0+0x40004], desc[UR60][R194.64], !P2 ;  /* 0x40004000c2007fae */ /* 0x000fe2000d12187c */
[----:B--2---:R-:W-:-:S03]  /*1a790*/  VIADD R27, R27, 0xffffffc3 ;  /* 0xffffffc31b1b7836 */ /* 0x004fc60000000000 */
[----:B------:R-:W-:Y:S03]  /*1a7a0*/  LDGSTS.E [R0+0x40008], desc[UR60][R196.64], !P1 ;  /* 0x40008000c4007fae */ /* 0x000fe6000c92187c */
[----:B------:R-:W2:Y:S01]  /*1a7b0*/  LDC R31, c[0x0][0x230] ;  /* 0x00008c00ff1f7b82 */ /* 0x000ea20000000800 */
[----:B------:R-:W-:Y:S01]  /*1a7c0*/  LDGSTS.E [R0+0x4000c], desc[UR60][R198.64], !P0 ;  /* 0x4000c000c6007fae */ /* 0x000fe2000c12187c */
[----:B---3--:R-:W-:Y:S01]  /*1a7d0*/  VIADD R26, R28, 0xffffffc2 ;  /* 0xffffffc21c1a7836 */ /* 0x008fe20000000000 */
[----:B------:R-:W-:Y:S01]  /*1a7e0*/  ISETP.GE.U32.AND P0, PT, R6, 0x7fffff41, PT ;  /* 0x7fffff410600780c */ /* 0x000fe20003f06070 */
[C---:B------:R-:W-:Y:S01]  /*1a7f0*/  IMAD R6, R4.reuse, 0xf0, RZ ;  /* 0x000000f004067824 */ /* 0x040fe200078e02ff */
[----:B------:R-:W-:Y:S01]  /*1a800*/  ISETP.GE.U32.AND P1, PT, R25, 0x7fffff42, PT ;  /* 0x7fffff421900780c */ /* 0x000fe20003f26070 */
[C---:B------:R-:W-:Y:S01]  /*1a810*/  IMAD R25, R4.reuse, 0xf4, RZ ;  /* 0x000000f404197824 */ /* 0x040fe200078e02ff */
[----:B------:R-:W-:Y:S01]  /*1a820*/  ISETP.GE.U32.AND P3, PT, R27, 0x7fffff44, PT ;  /* 0x7fffff441b00780c */ /* 0x000fe20003f66070 */
[----:B------:R-:W-:Y:S01]  /*1a830*/  IMAD R27, R4, 0x3d, RZ ;  /* 0x0000003d041b7824 */ /* 0x000fe200078e02ff */
[----:B------:R-:W-:Y:S01]  /*1a840*/  ISETP.GE.U32.AND P2, PT, R26, 0x7fffff43, PT ;  /* 0x7fffff431a00780c */ /* 0x000fe20003f46070 */
[----:B------:R-:W-:Y:S01]  /*1a850*/  IMAD R26, R4, 0xf8, RZ ;  /* 0x000000f8041a7824 */ /* 0x000fe200078e02ff */
[-C--:B------:R-:W-:Y:S01]  /*1a860*/  IADD3 R140, P4, R6, R2.reuse, RZ ;  /* 0x00000002068c7210 */ /* 0x080fe20007f9e0ff */
[C---:B------:R-:W-:Y:S01]  /*1a870*/  IMAD R6, R4.reuse, 0xfc, RZ ;  /* 0x000000fc04067824 */ /* 0x040fe200078e02ff */
[-C--:B------:R-:W-:Y:S01]  /*1a880*/  IADD3 R132, P5, R25, R2.reuse, RZ ;  /* 0x0000000219847210 */ /* 0x080fe20007fbe0ff */
[----:B------:R3:W-:Y:S01]  /*1a890*/  STL.64 [R1+0x400], R108 ;  /* 0x0004006c01007387 */ /* 0x0007e20000100a00 */
[----:B------:R-:W-:Y:S01]  /*1a8a0*/  IMAD R28, R4, 0x3e, RZ ;  /* 0x0000003e041c7824 */ /* 0x000fe200078e02ff */
[-C--:B------:R-:W-:Y:S01]  /*1a8b0*/  LEA.HI.X.SX32 R141, R32, R3.reuse, 0x2, P4 ;  /* 0x00000003208d7211 */ /* 0x080fe200020f16ff */
[----:B------:R-:W-:Y:S01]  /*1a8c0*/  IMAD R25, R4, 0x3f, RZ ;  /* 0x0000003f04197824 */ /* 0x000fe200078e02ff */
[----:B------:R3:W-:Y:S01]  /*1a8d0*/  STL.64 [R1+0x408], R36 ;  /* 0x0004082401007387 */ /* 0x0007e20000100a00 */
[----:B------:R-:W-:Y:S01]  /*1a8e0*/  LEA.HI.X.SX32 R133, R27, R3, 0x2, P5 ;  /* 0x000000031b857211 */ /* 0x000fe200028f16ff */
[----:B-1----:R-:W-:Y:S01]  /*1a8f0*/  VIADD R27, R30, 0xffffffa3 ;  /* 0xffffffa31e1b7836 */ /* 0x002fe20000000000 */
[----:B------:R-:W1:Y:S01]  /*1a900*/  LDC R32, c[0x0][0x230] ;  /* 0x00008c00ff207b82 */ /* 0x000e620000000800 */
[----:B------:R2:W-:Y:S01]  /*1a910*/  LDGSTS.E [R0+0x44000], desc[UR60][R140.64], !P3 ;  /* 0x440000008c007fae */ /* 0x0005e2000d92187c */
[----:B---3--:R-:W-:-:S03]  /*1a920*/  IADD3 R108, P4, R26, R2, RZ ;  /* 0x000000021a6c7210 */ /* 0x008fc60007f9e0ff */
[----:B------:R3:W-:Y:S03]  /*1a930*/  LDGSTS.E [R0+0x44004], desc[UR60][R132.64], !P2 ;  /* 0x4400400084007fae */ /* 0x0007e6000d12187c */
[----:B------:R-:W1:Y:S01]  /*1a940*/  LDC R30, c[0x0][0x230] ;  /* 0x00008c00ff1e7b82 */ /* 0x000e620000000800 */
[----:B------:R-:W-:Y:S02]  /*1a950*/  IADD3 R36, P5, R6, R2, RZ ;  /* 0x0000000206247210 */ /* 0x000fe40007fbe0ff */
[-C--:B------:R-:W-:Y:S01]  /*1a960*/  LEA.HI.X.SX32 R109, R28, R3.reuse, 0x2, P4 ;  /* 0x000000031c6d7211 */ /* 0x080fe200020f16ff */
[----:B------:R-:W-:Y:S01]  /*1a970*/  VIADD R6, R34, 0xffffffa0 ;  /* 0xffffffa022067836 */ /* 0x000fe20000000000 */
[----:B------:R-:W-:Y:S01]  /*1a980*/  LEA.HI.X.SX32 R37, R25, R3, 0x2, P5 ;  /* 0x0000000319257211 */ /* 0x000fe200028f16ff */
[----:B----4-:R-:W-:Y:S02]  /*1a990*/  VIADD R25, R33, 0xffffffa1 ;  /* 0xffffffa121197836 */ /* 0x010fe40000000000 */
[----:B--2---:R-:W-:Y:S01]  /*1a9a0*/  VIADD R26, R31, 0xffffffa2 ;  /* 0xffffffa21f1a7836 */ /* 0x004fe20000000000 */
[----:B------:R2:W-:Y:S01]  /*1a9b0*/  LDGSTS.E [R0+0x44008], desc[UR60][R108.64], !P1 ;  /* 0x440080006c007fae */ /* 0x0005e2000c92187c */
[----:B------:R-:W4:Y:S01]  /*1a9c0*/  LDC R31, c[0x0][0x230] ;  /* 0x00008c00ff1f7b82 */ /* 0x000f220000000800 */
[----:B------:R-:W-:-:S02]  /*1a9d0*/  ISETP.GE.U32.AND P1, PT, R25, 0x7fffff22, PT ;  /* 0x7fffff221900780c */ /* 0x000fc40003f26070 */
[----:B------:R2:W-:Y:S01]  /*1a9e0*/  LDGSTS.E [R0+0x4400c], desc[UR60][R36.64], !P0 ;  /* 0x4400c00024007fae */ /* 0x0005e2000c12187c */
[----:B------:R-:W-:Y:S01]  /*1a9f0*/  ISETP.GE.U32.AND P0, PT, R6, 0x7fffff21, PT ;  /* 0x7fffff210600780c */ /* 0x000fe20003f06070 */
[----:B------:R-:W-:-:S03]  /*1aa00*/  IMAD R6, R4, 0x170, RZ ;  /* 0x0000017004067824 */ /* 0x000fc600078e02ff */
[----:B------:R-:W4:Y:S01]  /*1aa10*/  LDC R33, c[0x0][0x230] ;  /* 0x00008c00ff217b82 */ /* 0x000f220000000800 */
[C---:B------:R-:W-:Y:S01]  /*1aa20*/  IMAD R25, R4.reuse, 0x174, RZ ;  /* 0x0000017404197824 */ /* 0x040fe200078e02ff */
[----:B------:R3:W-:Y:S01]  /*1aa30*/  STL.64 [R1+0x210], R140 ;  /* 0x0002108c01007387 */ /* 0x0007e20000100a00 */
[----:B------:R-:W-:Y:S01]  /*1aa40*/  ISETP.GE.U32.AND P3, PT, R27, 0x7fffff24, PT ;  /* 0x7fffff241b00780c */ /* 0x000fe20003f66070 */
[----:B------:R-:W-:Y:S01]  /*1aa50*/  IMAD R27, R4, 0x5d, RZ ;  /* 0x0000005d041b7824 */ /* 0x000fe200078e02ff */
[----:B------:R-:W-:Y:S01]  /*1aa60*/  ISETP.GE.U32.AND P2, PT, R26, 0x7fffff23, PT ;  /* 0x7fffff231a00780c */ /* 0x000fe20003f46070 */
[----:B------:R2:W-:Y:S01]  /*1aa70*/  STL.64 [R1+0x218], R132 ;  /* 0x0002188401007387 */ /* 0x0005e20000100a00 */
[C---:B------:R-:W-:Y:S02]  /*1aa80*/  IMAD R26, R4.reuse, 0x178, RZ ;  /* 0x00000178041a7824 */ /* 0x040fe400078e02ff */
[----:B------:R-:W-:Y:S01]  /*1aa90*/  IMAD R28, R4, 0x5e, RZ ;  /* 0x0000005e041c7824 */ /* 0x000fe200078e02ff */
[----:B------:R2:W-:Y:S01]  /*1aaa0*/  STL.64 [R1+0x220], R108 ;  /* 0x0002206c01007387 */ /* 0x0005e20000100a00 */
[-C--:B---3--:R-:W-:Y:S01]  /*1aab0*/  IADD3 R140, P4, R6, R2.reuse, RZ ;  /* 0x00000002068c7210 */ /* 0x088fe20007f9e0ff */
[C---:B------:R-:W-:Y:S01]  /*1aac0*/  IMAD R6, R4.reuse, 0x17c, RZ ;  /* 0x0000017c04067824 */ /* 0x040fe200078e02ff */
[-C--:B--2---:R-:W-:Y:S01]  /*1aad0*/  IADD3 R132, P5, R25, R2.reuse, RZ ;  /* 0x0000000219847210 */ /* 0x084fe20007fbe0ff */
[----:B------:R2:W-:Y:S01]  /*1aae0*/  STL.64 [R1+0x228], R36 ;  /* 0x0002282401007387 */ /* 0x0005e20000100a00 */
[----:B------:R-:W-:Y:S01]  /*1aaf0*/  LEA.HI.X.SX32 R141, R29, R3, 0x2, P4 ;  /* 0x000000031d8d7211 */ /* 0x000fe200020f16ff */
[----:B------:R-:W-:Y:S01]  /*1ab00*/  IMAD R25, R4, 0x5f, RZ ;  /* 0x0000005f04197824 */ /* 0x000fe200078e02ff */
[----:B------:R-:W-:-:S02]  /*1ab10*/  IADD3 R108, P4, R26, R2, RZ ;  /* 0x000000021a6c7210 */ /* 0x000fc40007f9e0ff */
[-C--:B------:R-:W-:Y:S01]  /*1ab20*/  LEA.HI.X.SX32 R133, R27, R3.reuse, 0x2, P5 ;  /* 0x000000031b857211 */ /* 0x080fe200028f16ff */
[----:B------:R-:W-:Y:S01]  /*1ab30*/  LDGSTS.E [R0+0x48000], desc[UR60][R140.64], !P3 ;  /* 0x480000008c007fae */ /* 0x000fe2000d92187c */
[-C--:B------:R-:W-:Y:S01]  /*1ab40*/  LEA.HI.X.SX32 R109, R28, R3.reuse, 0x2, P4 ;  /* 0x000000031c6d7211 */ /* 0x080fe200020f16ff */
[----:B------:R-:W-:Y:S02]  /*1ab50*/  VIADD R252, R252, 0x7f ;  /* 0x0000007ffcfc7836 */ /* 0x000fe40000000000 */
[----:B------:R-:W-:Y:S01]  /*1ab60*/  LDGSTS.E [R0+0x48004], desc[UR60][R132.64], !P2 ;  /* 0x4800400084007fae */ /* 0x000fe2000d12187c */
[----:B--2---:R-:W-:Y:S01]  /*1ab70*/  IADD3 R36, P5, R6, R2, RZ ;  /* 0x0000000206247210 */ /* 0x004fe20007fbe0ff */
[----:B-1----:R-:W-:Y:S02]  /*1ab80*/  VIADD R6, R30, 0xffffff83 ;  /* 0xffffff831e067836 */ /* 0x002fe40000000000 */
[----:B------:R-:W-:Y:S01]  /*1ab90*/  LDGSTS.E [R0+0x48008], desc[UR60][R108.64], !P1 ;  /* 0x480080006c007fae */ /* 0x000fe2000c92187c */
[----:B------:R-:W-:Y:S01]  /*1aba0*/  LEA.HI.X.SX32 R37, R25, R3, 0x2, P5 ;  /* 0x0000000319257211 */ /* 0x000fe200028f16ff */
[----:B------:R-:W-:-:S02]  /*1abb0*/  VIADD R25, R32, 0xffffff81 ;  /* 0xffffff8120197836 */ /* 0x000fc40000000000 */
[----:B----4-:R-:W-:Y:S02]  /*1abc0*/  VIADD R26, R31, 0xffffff82 ;  /* 0xffffff821f1a7836 */ /* 0x010fe40000000000 */
[----:B------:R1:W-:Y:S01]  /*1abd0*/  LDGSTS.E [R0+0x4800c], desc[UR60][R36.64], !P0 ;  /* 0x4800c00024007fae */ /* 0x0003e2000c12187c */
[----:B------:R-:W-:Y:S02]  /*1abe0*/  ISETP.GE.U32.AND P0, PT, R6, 0x7fffff04, PT ;  /* 0x7fffff040600780c */ /* 0x000fe40003f06070 */
[----:B------:R-:W-:Y:S02]  /*1abf0*/  IADD3 R6, R33, -0x80, RZ ;  /* 0xffffff8021067810 */ /* 0x000fe40007ffe0ff */
[----:B------:R-:W-:Y:S02]  /*1ac00*/  ISETP.GT.AND P4, PT, R252, 0x7f, PT ;  /* 0x0000007ffc00780c */ /* 0x000fe40003f84270 */
[----:B------:R-:W-:Y:S01]  /*1ac10*/  ISETP.GE.U32.AND P2, PT, R25, 0x7fffff02, PT ;  /* 0x7fffff021900780c */ /* 0x000fe20003f46070 */
[----:B------:R-:W-:Y:S01]  /*1ac20*/  IMAD R25, R4, 0x1f0, RZ ;  /* 0x000001f004197824 */ /* 0x000fe200078e02ff */
[----:B------:R-:W-:Y:S01]  /*1ac30*/  ISETP.GE.U32.AND P3, PT, R26, 0x7fffff03, PT ;  /* 0x7fffff031a00780c */ /* 0x000fe20003f66070 */
[----:B------:R-:W-:Y:S01]  /*1ac40*/  STL.64 [R1+0x310], R140 ;  /* 0x0003108c01007387 */ /* 0x000fe20000100a00 */
[----:B------:R-:W-:Y:S01]  /*1ac50*/  ISETP.GE.U32.AND P1, PT, R6, 0x7fffff01, PT ;  /* 0x7fffff010600780c */ /* 0x000fe20003f26070 */
[----:B------:R-:W-:Y:S01]  /*1ac60*/  IMAD R26, R4, 0x1f4, RZ ;  /* 0x000001f4041a7824 */ /* 0x000fe200078e02ff */
[----:B------:R-:W-:Y:S01]  /*1ac70*/  ISETP.GE.AND P5, PT, R124, R35, PT ;  /* 0x000000237c00720c */ /* 0x000fe20003fa6270 */
[----:B------:R-:W-:Y:S01]  /*1ac80*/  STL.64 [R1+0x318], R132 ;  /* 0x0003188401007387 */ /* 0x000fe20000100a00 */
[----:B------:R-:W-:Y:S01]  /*1ac90*/  SEL R6, RZ, 0x4, !P4 ;  /* 0x00000004ff067807 */ /* 0x000fe20006000000 */
[----:B------:R-:W-:-:S02]  /*1aca0*/  IMAD R28, R4, 0x7d, RZ ;  /* 0x0000007d041c7824 */ /* 0x000fc400078e02ff */
[----:B------:R-:W-:Y:S01]  /*1acb0*/  STL.64 [R1+0x320], R108 ;  /* 0x0003206c01007387 */ /* 0x000fe20000100a00 */
[----:B------:R-:W-:Y:S01]  /*1acc0*/  IMAD R27, R4, 0x1f8, RZ ;  /* 0x000001f8041b7824 */ /* 0x000fe200078e02ff */
[----:B------:R-:W-:Y:S02]  /*1acd0*/  SEL R6, R6, RZ, !P5 ;  /* 0x000000ff06067207 */ /* 0x000fe40006800000 */
[----:B------:R1:W-:Y:S01]  /*1ace0*/  STL.64 [R1+0x328], R36 ;  /* 0x0003282401007387 */ /* 0x0003e20000100a00 */
[----:B------:R-:W-:Y:S01]  /*1acf0*/  IADD3 R34, P5, R26, R2, RZ ;  /* 0x000000021a227210 */ /* 0x000fe20007fbe0ff */
[----:B------:R-:W-:-:S03]  /*1ad00*/  IMAD R29, R4, 0x7e, RZ ;  /* 0x0000007e041d7824 */ /* 0x000fc600078e02ff */
[----:B------:R-:W-:Y:S02]  /*1ad10*/  LEA.HI.X.SX32 R35, R28, R3, 0x2, P5 ;  /* 0x000000031c237211 */ /* 0x000fe400028f16ff */
[----:B-1----:R-:W-:Y:S01]  /*1ad20*/  IADD3 R36, P4, R25, R2, RZ ;  /* 0x0000000219247210 */ /* 0x002fe20007f9e0ff */
[----:B------:R-:W-:-:S03]  /*1ad30*/  IMAD R25, R4, 0x1fc, RZ ;  /* 0x000001fc04197824 */ /* 0x000fc600078e02ff */
[-C--:B------:R-:W-:Y:S01]  /*1ad40*/  LEA.HI.X.SX32 R37, R24, R3.reuse, 0x2, P4 ;  /* 0x0000000318257211 */ /* 0x080fe200020f16ff */
[----:B------:R-:W-:Y:S01]  /*1ad50*/  IMAD R24, R4, 0x7f, RZ ;  /* 0x0000007f04187824 */ /* 0x000fe200078e02ff */
[-C--:B------:R-:W-:Y:S02]  /*1ad60*/  IADD3 R30, P4, R27, R2.reuse, RZ ;  /* 0x000000021b1e7210 */ /* 0x080fe40007f9e0ff */
[----:B------:R-:W-:Y:S01]  /*1ad70*/  IADD3 R32, P5, R25, R2, RZ ;  /* 0x0000000219207210 */ /* 0x000fe20007fbe0ff */
[----:B------:R1:W-:Y:S01]  /*1ad80*/  LDGSTS.E [R0+0x4c000], desc[UR60][R36.64], !P0 ;  /* 0x4c00000024007fae */ /* 0x0003e2000c12187c */
[-C--:B------:R-:W-:Y:S02]  /*1ad90*/  LEA.HI.X.SX32 R31, R29, R3.reuse, 0x2, P4 ;  /* 0x000000031d1f7211 */ /* 0x080fe400020f16ff */
[----:B------:R-:W-:Y:S01]  /*1ada0*/  LEA.HI.X.SX32 R33, R24, R3, 0x2, P5 ;  /* 0x0000000318217211 */ /* 0x000fe200028f16ff */
[----:B------:R1:W-:Y:S01]  /*1adb0*/  STL.64 [R1+0x410], R36 ;  /* 0x0004102401007387 */ /* 0x0003e20000100a00 */
[----:B------:R-:W-:-:S02]  /*1adc0*/  IMAD.MOV.U32 R140, RZ, RZ, R118 ;  /* 0x000000ffff8c7224 */ /* 0x000fc400078e0076 */
[----:B------:R-:W-:Y:S01]  /*1add0*/  IMAD.MOV.U32 R141, RZ, RZ, R119 ;  /* 0x000000ffff8d7224 */ /* 0x000fe200078e0077 */
[----:B------:R2:W-:Y:S01]  /*1ade0*/  STL.64 [R1+0x418], R34 ;  /* 0x0004182201007387 */ /* 0x0005e20000100a00 */
[----:B------:R-:W-:Y:S01]  /*1adf0*/  IMAD.MOV.U32 R118, RZ, RZ, R146 ;  /* 0x000000ffff767224 */ /* 0x000fe200078e0092 */
[----:B------:R-:W-:Y:S02]  /*1ae00*/  MOV R119, R147 ;  /* 0x0000009300777202 */ /* 0x000fe40000000f00 */
[----:B------:R3:W-:Y:S01]  /*1ae10*/  STL.64 [R1+0x420], R30 ;  /* 0x0004201e01007387 */ /* 0x0007e20000100a00 */
[----:B------:R-:W-:Y:S02]  /*1ae20*/  IMAD.MOV.U32 R132, RZ, RZ, R120 ;  /* 0x000000ffff847224 */ /* 0x000fe400078e0078 */
[----:B------:R-:W-:Y:S01]  /*1ae30*/  IMAD.MOV.U32 R133, RZ, RZ, R121 ;  /* 0x000000ffff857224 */ /* 0x000fe200078e0079 */
[----:B------:R4:W-:Y:S01]  /*1ae40*/  STL.64 [R1+0x428], R32 ;  /* 0x0004282001007387 */ /* 0x0009e20000100a00 */
[----:B-1----:R-:W-:-:S02]  /*1ae50*/  IMAD.MOV.U32 R36, RZ, RZ, R114 ;  /* 0x000000ffff247224 */ /* 0x002fc400078e0072 */
[----:B------:R-:W-:Y:S01]  /*1ae60*/  IMAD.MOV.U32 R37, RZ, RZ, R115 ;  /* 0x000000ffff257224 */ /* 0x000fe200078e0073 */
[----:B------:R-:W4:Y:S01]  /*1ae70*/  LDL.64 R146, [R1+0x9e0] ;  /* 0x0009e00001927983 */ /* 0x000f220000100a00 */
[----:B------:R-:W-:Y:S02]  /*1ae80*/  IMAD.MOV.U32 R114, RZ, RZ, R134 ;  /* 0x000000ffff727224 */ /* 0x000fe400078e0086 */
[----:B------:R-:W-:Y:S01]  /*1ae90*/  IMAD.MOV.U32 R115, RZ, RZ, R135 ;  /* 0x000000ffff737224 */ /* 0x000fe200078e0087 */
[----:B------:R-:W4:Y:S01]  /*1aea0*/  LDL.64 R120, [R1+0xa20] ;  /* 0x000a200001787983 */ /* 0x000f220000100a00 */
[----:B------:R-:W-:Y:S02]  /*1aeb0*/  IMAD.MOV.U32 R134, RZ, RZ, R150 ;  /* 0x000000ffff867224 */ /* 0x000fe400078e0096 */
[----:B------:R-:W-:Y:S01]  /*1aec0*/  IMAD.MOV.U32 R135, RZ, RZ, R151 ;  /* 0x000000ffff877224 */ /* 0x000fe200078e0097 */
[----:B------:R-:W-:Y:S01]  /*1aed0*/  ISETP.NE.U32.AND P4, PT, R6, RZ, PT ;  /* 0x000000ff0600720c */ /* 0x000fe20003f85070 */
[----:B------:R-:W4:Y:S01]  /*1aee0*/  LDL.64 R150, [R1+0xa60] ;  /* 0x000a600001967983 */ /* 0x000f220000100a00 */
[----:B------:R-:W-:Y:S01]  /*1aef0*/  VIADD R6, R10, UR4 ;  /* 0x000000040a067c36 */ /* 0x000fe20008000000 */
[----:B------:R-:W-:Y:S01]  /*1af00*/  MOV R149, R117 ;  /* 0x0000007500957202 */ /* 0x000fe20000000f00 */
[----:B------:R-:W-:Y:S01]  /*1af10*/  IMAD.MOV.U32 R148, RZ, RZ, R116 ;  /* 0x000000ffff947224 */ /* 0x000fe200078e0074 */
[----:B------:R2:W-:Y:S01]  /*1af20*/  LDGSTS.E [R0+0x4c004], desc[UR60][R34.64], !P3 ;  /* 0x4c00400022007fae */ /* 0x0005e2000d92187c */
[----:B------:R-:W-:-:S02]  /*1af30*/  IMAD.MOV.U32 R124, RZ, RZ, R122 ;  /* 0x000000ffff7c7224 */ /* 0x000fc400078e007a */
[----:B------:R-:W-:Y:S01]  /*1af40*/  IMAD.MOV.U32 R125, RZ, RZ, R123 ;  /* 0x000000ffff7d7224 */ /* 0x000fe200078e007b */
[----:B------:R3:W-:Y:S01]  /*1af50*/  LDGSTS.E [R0+0x4c008], desc[UR60][R30.64], !P2 ;  /* 0x4c0080001e007fae */ /* 0x0007e2000d12187c */
[----:B------:R-:W-:Y:S02]  /*1af60*/  IMAD.MOV.U32 R116, RZ, RZ, R144 ;  /* 0x000000ffff747224 */ /* 0x000fe400078e0090 */
[----:B------:R-:W-:Y:S01]  /*1af70*/  IMAD.MOV.U32 R117, RZ, RZ, R145 ;  /* 0x000000ffff757224 */ /* 0x000fe200078e0091 */
[----:B------:R1:W-:Y:S01]  /*1af80*/  LDGSTS.E [R0+0x4c00c], desc[UR60][R32.64], !P1 ;  /* 0x4c00c00020007fae */ /* 0x0003e2000c92187c */
[----:B------:R-:W-:Y:S02]  /*1af90*/  IMAD.MOV.U32 R108, RZ, RZ, R126 ;  /* 0x000000ffff6c7224 */ /* 0x000fe400078e007e */
[----:B------:R-:W-:Y:S01]  /*1afa0*/  IMAD.MOV.U32 R109, RZ, RZ, R127 ;  /* 0x000000ffff6d7224 */ /* 0x000fe200078e007f */
[----:B------:R-:W4:Y:S01]  /*1afb0*/  LDL.64 R122, [R1+0xaa0] ;  /* 0x000aa000017a7983 */ /* 0x000f220000100a00 */
[----:B--2---:R-:W-:-:S02]  /*1afc0*/  IMAD.MOV.U32 R34, RZ, RZ, R112 ;  /* 0x000000ffff227224 */ /* 0x004fc400078e0070 */
[----:B------:R-:W-:Y:S01]  /*1afd0*/  IMAD.MOV.U32 R35, RZ, RZ, R113 ;  /* 0x000000ffff237224 */ /* 0x000fe200078e0071 */
[----:B------:R-:W2:Y:S01]  /*1afe0*/  LDL.64 R144, [R1+0xad8] ;  /* 0x000ad80001907983 */ /* 0x000ea20000100a00 */
[----:B---3--:R-:W-:Y:S02]  /*1aff0*/  IMAD.MOV.U32 R30, RZ, RZ, R110 ;  /* 0x000000ffff1e7224 */ /* 0x008fe400078e006e */
[----:B------:R-:W-:Y:S01]  /*1b000*/  IMAD.MOV.U32 R31, RZ, RZ, R111 ;  /* 0x000000ffff1f7224 */ /* 0x000fe200078e006f */
[----:B------:R-:W0:Y:S01]  /*1b010*/  LDGDEPBAR ;  /* 0x00000000000079af */ /* 0x000e220000000000 */
[----:B------:R-:W-:Y:S01]  /*1b020*/  MOV R110, R128 ;  /* 0x00000080006e7202 */ /* 0x000fe20000000f00 */
[----:B------:R-:W-:Y:S02]  /*1b030*/  IMAD.MOV.U32 R111, RZ, RZ, R129 ;  /* 0x000000ffff6f7224 */ /* 0x000fe400078e0081 */
[----:B------:R-:W-:Y:S01]  /*1b040*/  LDGSTS.E [R6], desc[UR60][R138.64], P4 ;  /* 0x000000008a067fae */ /* 0x000fe2000a12187c */
[----:B------:R-:W-:-:S03]  /*1b050*/  IMAD.MOV.U32 R112, RZ, RZ, R130 ;  /* 0x000000ffff707224 */ /* 0x000fc600078e0082 */
[----:B------:R-:W3:Y:S01]  /*1b060*/  LDL.64 R126, [R1+0xb18] ;  /* 0x000b1800017e7983 */ /* 0x000ee20000100a00 */
[----:B------:R-:W-:-:S03]  /*1b070*/  IMAD.MOV.U32 R113, RZ, RZ, R131 ;  /* 0x000000ffff717224 */ /* 0x000fc600078e0083 */
[----:B------:R-:W-:Y:S04]  /*1b080*/  LDGSTS.E [R6+0x400], desc[UR60][R142.64], P4 ;  /* 0x004000008e067fae */ /* 0x000fe8000a12187c */
[----:B------:R-:W3:Y:S04]  /*1b090*/  LDL.64 R138, [R1+0xb50] ;  /* 0x000b5000018a7983 */ /* 0x000ee80000100a00 */
[----:B------:R-:W3:Y:S04]  /*1b0a0*/  LDL.64 R128, [R1+0xc70] ;  /* 0x000c700001807983 */ /* 0x000ee80000100a00 */
[----:B------:R-:W3:Y:S04]  /*1b0b0*/  LDL.64 R142, [R1+0xca0] ;  /* 0x000ca000018e7983 */ /* 0x000ee80000100a00 */
[----:B------:R-:W-:Y:S04]  /*1b0c0*/  LDGSTS.E [R6+0x800], desc[UR60][R136.64], P4 ;  /* 0x0080000088067fae */ /* 0x000fe8000a12187c */
[----:B------:R-:W3:Y:S04]  /*1b0d0*/  LDL.64 R130, [R1+0xcc0] ;  /* 0x000cc00001827983 */ /* 0x000ee80000100a00 */
[----:B------:R-:W-:Y:S04]  /*1b0e0*/  LDGSTS.E [R6+0xc00], desc[UR60][R30.64], P4 ;  /* 0x00c000001e067fae */ /* 0x000fe8000a12187c */
[----:B------:R-:W3:Y:S04]  /*1b0f0*/  LDL.64 R136, [R1+0xcd8] ;  /* 0x000cd80001887983 */ /* 0x000ee80000100a00 */
[----:B------:R-:W-:Y:S04]  /*1b100*/  LDGSTS.E [R6+0x1000], desc[UR60][R34.64], P4 ;  /* 0x0100000022067fae */ /* 0x000fe8000a12187c */
        /* <DEDUP_REMOVED lines=12> */
[----:B------:R-:W3:Y:S04]  /*1b1d0*/  LDL.64 R36, [R1+0x4f8] ;  /* 0x0004f80001247983 */ /* 0x000ee80000100a00 */
        /* <DEDUP_REMOVED lines=10> */
[----:B------:R-:W3:Y:S01]  /*1b280*/  LDL.64 R118, [R1+0x958] ;  /* 0x0009580001767983 */ /* 0x000ee20000100a00 */
[----:B-1----:R-:W-:-:S03]  /*1b290*/  LOP3.LUT R0, R10, 0x10, RZ, 0x3c, !PT ;  /* 0x000000100a007812 */ /* 0x002fc600078e3cff */
[----:B------:R-:W3:Y:S04]  /*1b2a0*/  LDL.64 R30, [R1+0x928] ;  /* 0x00092800011e7983 */ /* 0x000ee80000100a00 */
[----:B------:R-:W3:Y:S04]  /*1b2b0*/  LDL.64 R34, [R1+0x968] ;  /* 0x0009680001227983 */ /* 0x000ee80000100a00 */
[----:B------:R-:W3:Y:S04]  /*1b2c0*/  LDL.64 R26, [R1+0x800] ;  /* 0x00080000011a7983 */ /* 0x000ee80000100a00 */
[----:B----4-:R-:W4:Y:S04]  /*1b2d0*/  LDL.64 R32, [R1+0x840] ;  /* 0x0008400001207983 */ /* 0x010f280000100a00 */
[----:B------:R-:W4:Y:S04]  /*1b2e0*/  LDL.64 R24, [R1+0x460] ;  /* 0x0004600001187983 */ /* 0x000f280000100a00 */
[----:B------:R-:W4:Y:S04]  /*1b2f0*/  LDL.64 R28, [R1+0x4a0] ;  /* 0x0004a000011c7983 */ /* 0x000f280000100a00 */
[----:B------:R-:W-:Y:S04]  /*1b300*/  LDGSTS.E [R6+0x4400], desc[UR60][R146.64], P4 ;  /* 0x0440000092067fae */ /* 0x000fe8000a12187c */
[----:B------:R-:W-:Y:S04]  /*1b310*/  LDGSTS.E [R6+0x4800], desc[UR60][R120.64], P4 ;  /* 0x0480000078067fae */ /* 0x000fe8000a12187c */
[----:B------:R-:W-:Y:S04]  /*1b320*/  LDGSTS.E [R6+0x4c00], desc[UR60][R150.64], P4 ;  /* 0x04c0000096067fae */ /* 0x000fe8000a12187c */
[----:B------:R-:W4:Y:S01]  /*1b330*/  LDL.64 R146, [R1+0xcf8] ;  /* 0x000cf80001927983 */ /* 0x000f220000100a00 */
[----:B------:R-:W-:-:S03]  /*1b340*/  VIADD R0, R0, UR4 ;  /* 0x0000000400007c36 */ /* 0x000fc60008000000 */
[----:B------:R-:W4:Y:S04]  /*1b350*/  LDL.64 R120, [R1+0x9d8] ;  /* 0x0009d80001787983 */ /* 0x000f280000100a00 */
[----:B------:R-:W4:Y:S04]  /*1b360*/  LDL.64 R150, [R1+0xd00] ;  /* 0x000d000001967983 */ /* 0x000f280000100a00 */
[----:B------:R-:W-:Y:S04]  /*1b370*/  LDGSTS.E [R6+0x5000], desc[UR60][R122.64], P4 ;  /* 0x050000007a067fae */ /* 0x000fe8000a12187c */
[----:B--2---:R-:W-:Y:S04]  /*1b380*/  LDGSTS.E [R6+0x5400], desc[UR60][R144.64], P4 ;  /* 0x0540000090067fae */ /* 0x004fe8000a12187c */
[----:B------:R-:W2:Y:S04]  /*1b390*/  LDL.64 R122, [R1+0xa58] ;  /* 0x000a5800017a7983 */ /* 0x000ea80000100a00 */
[----:B---3--:R-:W-:Y:S04]  /*1b3a0*/  LDGSTS.E [R6+0x5800], desc[UR60][R126.64], P4 ;  /* 0x058000007e067fae */ /* 0x008fe8000a12187c */
[----:B------:R-:W3:Y:S04]  /*1b3b0*/  LDL.64 R144, [R1+0xd08] ;  /* 0x000d080001907983 */ /* 0x000ee80000100a00 */
[----:B------:R-:W-:Y:S04]  /*1b3c0*/  LDGSTS.E [R6+0x5c00], desc[UR60][R138.64], P4 ;  /* 0x05c000008a067fae */ /* 0x000fe8000a12187c */
[----:B------:R-:W-:Y:S04]  /*1b3d0*/  LDGSTS.E [R6+0x6000], desc[UR60][R128.64], P4 ;  /* 0x0600000080067fae */ /* 0x000fe8000a12187c */
[----:B------:R-:W-:Y:S04]  /*1b3e0*/  LDGSTS.E [R6+0x6400], desc[UR60][R142.64], P4 ;  /* 0x064000008e067fae */ /* 0x000fe8000a12187c */
[----:B------:R-:W2:Y:S04]  /*1b3f0*/  LDL.64 R138, [R1+0x438] ;  /* 0x00043800018a7983 */ /* 0x000ea80000100a00 */
[----:B------:R-:W-:Y:S04]  /*1b400*/  LDGSTS.E [R6+0x6800], desc[UR60][R130.64], P4 ;  /* 0x0680000082067fae */ /* 0x000fe8000a12187c */
[----:B------:R-:W2:Y:S04]  /*1b410*/  LDL.64 R142, [R1+0x478] ;  /* 0x00047800018e7983 */ /* 0x000ea80000100a00 */
[----:B------:R-:W-:Y:S04]  /*1b420*/  LDGSTS.E [R6+0x6c00], desc[UR60][R136.64], P4 ;  /* 0x06c0000088067fae */ /* 0x000fe8000a12187c */
[----:B------:R-:W2:Y:S04]  /*1b430*/  LDL.64 R126, [R1+0x858] ;  /* 0x00085800017e7983 */ /* 0x000ea80000100a00 */
[----:B------:R-:W2:Y:S04]  /*1b440*/  LDL.64 R128, [R1+0x898] ;  /* 0x0008980001807983 */ /* 0x000ea80000100a00 */
[----:B------:R-:W2:Y:S04]  /*1b450*/  LDL.64 R136, [R1+0x4b8] ;  /* 0x0004b80001887983 */ /* 0x000ea80000100a00 */
[----:B------:R-:W2:Y:S04]  /*1b460*/  LDL.64 R130, [R1+0x8d8] ;  /* 0x0008d80001827983 */ /* 0x000ea80000100a00 */
[----:B------:R-:W-:Y:S04]  /*1b470*/  LDGSTS.E [R6+0x7000], desc[UR60][R134.64], P4 ;  /* 0x0700000086067fae */ /* 0x000fe8000a12187c */
[----:B------:R-:W2:Y:S04]  /*1b480*/  LDL.64 R134, [R1+0xad0] ;  /* 0x000ad00001867983 */ /* 0x000ea80000100a00 */
[----:B----4-:R-:W-:Y:S04]  /*1b490*/  LDGSTS.E [R6+0x7400], desc[UR60][R146.64], P4 ;  /* 0x0740000092067fae */ /* 0x010fe8000a12187c */
[----:B------:R-:W-:Y:S04]  /*1b4a0*/  LDGSTS.E [R6+0x7800], desc[UR60][R150.64], P4 ;  /* 0x0780000096067fae */ /* 0x000fe8000a12187c */
[----:B------:R-:W4:Y:S04]  /*1b4b0*/  LDL.64 R146, [R1+0x918] ;  /* 0x0009180001927983 */ /* 0x000f280000100a00 */
[----:B------:R-:W4:Y:S04]  /*1b4c0*/  LDL.64 R150, [R1+0x998] ;  /* 0x0009980001967983 */ /* 0x000f280000100a00 */
[----:B---3--:R1:W-:Y:S04]  /*1b4d0*/  LDGSTS.E [R6+0x7c00], desc[UR60][R144.64], P4 ;  /* 0x07c0000090067fae */ /* 0x0083e8000a12187c */
[----:B------:R-:W3:Y:S04]  /*1b4e0*/  LDL.64 R144, [R1+0xa18] ;  /* 0x000a180001907983 */ /* 0x000ee80000100a00 */
[----:B--2---:R-:W-:Y:S04]  /*1b4f0*/  LDGSTS.E [R0+0x80], desc[UR60][R138.64], P4 ;  /* 0x000800008a007fae */ /* 0x004fe8000a12187c */
[----:B------:R-:W-:Y:S04]  /*1b500*/  LDGSTS.E [R0+0x480], desc[UR60][R142.64], P4 ;  /* 0x004800008e007fae */ /* 0x000fe8000a12187c */
[----:B------:R-:W2:Y:S04]  /*1b510*/  LDL.64 R138, [R1+0xa98] ;  /* 0x000a9800018a7983 */ /* 0x000ea80000100a00 */
[----:B------:R-:W2:Y:S04]  /*1b520*/  LDL.64 R142, [R1+0xb10] ;  /* 0x000b1000018e7983 */ /* 0x000ea80000100a00 */
        /* <DEDUP_REMOVED lines=11> */
[----:B------:R-:W2:Y:S04]  /*1b5e0*/  LDL.64 R136, [R1+0xb48] ;  /* 0x000b480001887983 */ /* 0x000ea80000100a00 */
[----:B------:R-:W-:Y:S04]  /*1b5f0*/  LDGSTS.E [R0+0x3480], desc[UR60][R126.64], P4 ;  /* 0x034800007e007fae */ /* 0x000fe8000a12187c */
[----:B------:R-:W-:Y:S04]  /*1b600*/  LDGSTS.E [R0+0x3880], desc[UR60][R128.64], P4 ;  /* 0x0388000080007fae */ /* 0x000fe8000a12187c */
[----:B------:R-:W-:Y:S04]  /*1b610*/  LDGSTS.E [R0+0x3c80], desc[UR60][R130.64], P4 ;  /* 0x03c8000082007fae */ /* 0x000fe8000a12187c */
[----:B------:R-:W2:Y:S04]  /*1b620*/  LDL.64 R126, [R1+0xc68] ;  /* 0x000c6800017e7983 */ /* 0x000ea80000100a00 */
        /* <DEDUP_REMOVED lines=9> */
[----:B------:R-:W2:Y:S01]  /*1b6c0*/  LDL.64 R116, [R1+0x660] ;  /* 0x0006600001747983 */ /* 0x000ea20000100a00 */
[----:B-1----:R-:W-:-:S03]  /*1b6d0*/  LOP3.LUT R6, R10, 0x20, RZ, 0x3c, !PT ;  /* 0x000000200a067812 */ /* 0x002fc600078e3cff */
[----:B------:R-:W2:Y:S04]  /*1b6e0*/  LDL.64 R36, [R1+0xa50] ;  /* 0x000a500001247983 */ /* 0x000ea80000100a00 */
[----:B------:R-:W2:Y:S04]  /*1b6f0*/  LDL.64 R148, [R1+0xa90] ;  /* 0x000a900001947983 */ /* 0x000ea80000100a00 */
[----:B----4-:R-:W-:Y:S04]  /*1b700*/  LDGSTS.E [R0+0x4080], desc[UR60][R146.64], P4 ;  /* 0x0408000092007fae */ /* 0x010fe8000a12187c */
[----:B------:R-:W-:Y:S04]  /*1b710*/  LDGSTS.E [R0+0x4480], desc[UR60][R118.64], P4 ;  /* 0x0448000076007fae */ /* 0x000fe8000a12187c */
[----:B------:R-:W-:Y:S04]  /*1b720*/  LDGSTS.E [R0+0x4880], desc[UR60][R150.64], P4 ;  /* 0x0488000096007fae */ /* 0x000fe8000a12187c */
[----:B------:R-:W4:Y:S04]  /*1b730*/  LDL.64 R146, [R1+0xcd0] ;  /* 0x000cd00001927983 */ /* 0x000f280000100a00 */
[----:B------:R-:W-:Y:S04]  /*1b740*/  LDGSTS.E [R0+0x4c80], desc[UR60][R120.64], P4 ;  /* 0x04c8000078007fae */ /* 0x000fe8000a12187c */
[----:B------:R-:W4:Y:S04]  /*1b750*/  LDL.64 R150, [R1+0xce0] ;  /* 0x000ce00001967983 */ /* 0x000f280000100a00 */
[----:B------:R-:W4:Y:S04]  /*1b760*/  LDL.64 R118, [R1+0x690] ;  /* 0x0006900001767983 */ /* 0x000f280000100a00 */
[----:B------:R-:W4:Y:S04]  /*1b770*/  LDL.64 R120, [R1+0x750] ;  /* 0x0007500001787983 */ /* 0x000f280000100a00 */
[----:B---3--:R-:W-:Y:S04]  /*1b780*/  LDGSTS.E [R0+0x5080], desc[UR60][R144.64], P4 ;  /* 0x0508000090007fae */ /* 0x008fe8000a12187c */
[----:B------:R-:W-:Y:S04]  /*1b790*/  LDGSTS.E [R0+0x5480], desc[UR60][R122.64], P4 ;  /* 0x054800007a007fae */ /* 0x000fe8000a12187c */
[----:B------:R-:W3:Y:S04]  /*1b7a0*/  LDL.64 R144, [R1+0xcf0] ;  /* 0x000cf00001907983 */ /* 0x000ee80000100a00 */
[----:B--2---:R-:W-:Y:S04]  /*1b7b0*/  LDGSTS.E [R0+0x5880], desc[UR60][R138.64], P4 ;  /* 0x058800008a007fae */ /* 0x004fe8000a12187c */
[----:B------:R-:W-:Y:S04]  /*1b7c0*/  LDGSTS.E [R0+0x5c80], desc[UR60][R134.64], P4 ;  /* 0x05c8000086007fae */ /* 0x000fe8000a12187c */
[----:B------:R-:W-:Y:S04]  /*1b7d0*/  LDGSTS.E [R0+0x6080], desc[UR60][R142.64], P4 ;  /* 0x060800008e007fae */ /* 0x000fe8000a12187c */
[----:B------:R-:W2:Y:S04]  /*1b7e0*/  LDL.64 R138, [R1+0x440] ;  /* 0x00044000018a7983 */ /* 0x000ea80000100a00 */
[----:B------:R-:W2:Y:S04]  /*1b7f0*/  LDL.64 R122, [R1+0x790] ;  /* 0x00079000017a7983 */ /* 0x000ea80000100a00 */
[----:B------:R-:W2:Y:S04]  /*1b800*/  LDL.64 R142, [R1+0x480] ;  /* 0x00048000018e7983 */ /* 0x000ea80000100a00 */
[----:B------:R-:W2:Y:S04]  /*1b810*/  LDL.64 R134, [R1+0x7d0] ;  /* 0x0007d00001867983 */ /* 0x000ea80000100a00 */
[----:B------:R-:W-:Y:S04]  /*1b820*/  LDGSTS.E [R0+0x6480], desc[UR60][R136.64], P4 ;  /* 0x0648000088007fae */ /* 0x000fe8000a12187c */
[----:B------:R-:W2:Y:S04]  /*1b830*/  LDL.64 R136, [R1+0x810] ;  /* 0x0008100001887983 */ /* 0x000ea80000100a00 */
[----:B------:R-:W-:Y:S04]  /*1b840*/  LDGSTS.E [R0+0x6880], desc[UR60][R126.64], P4 ;  /* 0x068800007e007fae */ /* 0x000fe8000a12187c */
[----:B------:R-:W-:Y:S04]  /*1b850*/  LDGSTS.E [R0+0x6c80], desc[UR60][R128.64], P4 ;  /* 0x06c8000080007fae */ /* 0x000fe8000a12187c */
[----:B------:R-:W-:Y:S04]  /*1b860*/  LDGSTS.E [R0+0x7080], desc[UR60][R130.64], P4 ;  /* 0x0708000082007fae */ /* 0x000fe8000a12187c */
[----:B------:R-:W2:Y:S01]  /*1b870*/  LDL.64 R126, [R1+0x890] ;  /* 0x00089000017e7983 */ /* 0x000ea20000100a00 */
[----:B------:R-:W-:-:S03]  /*1b880*/  VIADD R6, R6, UR4 ;  /* 0x0000000406067c36 */ /* 0x000fc60008000000 */
[----:B------:R-:W2:Y:S04]  /*1b890*/  LDL.64 R128, [R1+0x910] ;  /* 0x0009100001807983 */ /* 0x000ea80000100a00 */
        /* <DEDUP_REMOVED lines=49> */
[----:B------:R-:W2:Y:S04]  /*1bbb0*/  LDL.64 R130, [R1+0x6e8] ;  /* 0x0006e80001827983 */ /* 0x000ea80000100a00 */
[----:B------:R-:W2:Y:S04]  /*1bbc0*/  LDL.64 R138, [R1+0x448] ;  /* 0x00044800018a7983 */ /* 0x000ea80000100a00 */
[----:B------:R-:W-:Y:S04]  /*1bbd0*/  LDGSTS.E [R6+0x5900], desc[UR60][R142.64], P4 ;  /* 0x059000008e067fae */ /* 0x000fe8000a12187c */
[----:B------:R-:W-:Y:S04]  /*1bbe0*/  LDGSTS.E [R6+0x5d00], desc[UR60][R36.64], P4 ;  /* 0x05d0000024067fae */ /* 0x000fe8000a12187c */
[----:B------:R-:W-:Y:S04]  /*1bbf0*/  LDGSTS.E [R6+0x6100], desc[UR60][R148.64], P4 ;  /* 0x0610000094067fae */ /* 0x000fe8000a12187c */
[----:B------:R-:W2:Y:S01]  /*1bc00*/  LDL.64 R142, [R1+0x778] ;  /* 0x00077800018e7983 */ /* 0x000ea20000100a00 */
[----:B-1----:R-:W-:-:S03]  /*1bc10*/  LOP3.LUT R0, R10, 0x30, RZ, 0x3c, !PT ;  /* 0x000000300a007812 */ /* 0x002fc600078e3cff */
[----:B------:R-:W2:Y:S04]  /*1bc20*/  LDL.64 R36, [R1+0x9a8] ;  /* 0x0009a80001247983 */ /* 0x000ea80000100a00 */
[----:B------:R-:W-:Y:S04]  /*1bc30*/  LDGSTS.E [R6+0x6500], desc[UR60][R140.64], P4 ;  /* 0x065000008c067fae */ /* 0x000fe8000a12187c */
[----:B------:R-:W2:Y:S04]  /*1bc40*/  LDL.64 R148, [R1+0x9e8] ;  /* 0x0009e80001947983 */ /* 0x000ea80000100a00 */
[----:B------:R-:W-:Y:S01]  /*1bc50*/  LDGSTS.E [R6+0x6900], desc[UR60][R132.64], P4 ;  /* 0x0690000084067fae */ /* 0x000fe2000a12187c */
[----:B------:R-:W-:-:S03]  /*1bc60*/  VIADD R0, R0, UR4 ;  /* 0x0000000400007c36 */ /* 0x000fc60008000000 */
[----:B------:R-:W2:Y:S04]  /*1bc70*/  LDL.64 R140, [R1+0xa28] ;  /* 0x000a2800018c7983 */ /* 0x000ea80000100a00 */
[----:B------:R-:W-:Y:S04]  /*1bc80*/  LDGSTS.E [R6+0x6d00], desc[UR60][R134.64], P4 ;  /* 0x06d0000086067fae */ /* 0x000fe8000a12187c */
[----:B------:R-:W2:Y:S04]  /*1bc90*/  LDL.64 R132, [R1+0xa68] ;  /* 0x000a680001847983 */ /* 0x000ea80000100a00 */
[----:B------:R-:W-:Y:S04]  /*1bca0*/  LDGSTS.E [R6+0x7100], desc[UR60][R136.64], P4 ;  /* 0x0710000088067fae */ /* 0x000fe8000a12187c */
        /* <DEDUP_REMOVED lines=45> */
[----:B------:R-:W3:Y:S04]  /*1bf80*/  LDL.64 R144, [R1+0xca8] ;  /* 0x000ca80001907983 */ /* 0x000ee80000100a00 */
[----:B--2---:R-:W-:Y:S04]  /*1bf90*/  LDGSTS.E [R0+0x4d80], desc[UR60][R138.64], P4 ;  /* 0x04d800008a007fae */ /* 0x004fe8000a12187c */
[----:B------:R-:W-:Y:S04]  /*1bfa0*/  LDGSTS.E [R0+0x5180], desc[UR60][R30.64], P4 ;  /* 0x051800001e007fae */ /* 0x000fe8000a12187c */
[----:B------:R-:W-:Y:S04]  /*1bfb0*/  LDGSTS.E [R0+0x5580], desc[UR60][R34.64], P4 ;  /* 0x0558000022007fae */ /* 0x000fe8000a12187c */
[----:B------:R-:W-:Y:S04]  /*1bfc0*/  LDGSTS.E [R0+0x5980], desc[UR60][R36.64], P4 ;  /* 0x0598000024007fae */ /* 0x000fe8000a12187c */
        /* <DEDUP_REMOVED lines=20> */
[----:B------:R-:W4:Y:S04]  /*1c110*/  LDL.64 R146, [R1+0x710] ;  /* 0x0007100001927983 */ /* 0x000f280000100a00 */
[----:B------:R-:W4:Y:S04]  /*1c120*/  LDL.64 R150, [R1+0x788] ;  /* 0x0007880001967983 */ /* 0x000f280000100a00 */
[----:B---3--:R1:W-:Y:S04]  /*1c130*/  LDGSTS.E [R0+0x7d80], desc[UR60][R144.64], P4 ;  /* 0x07d8000090007fae */ /* 0x0083e8000a12187c */
[----:B------:R-:W-:Y:S04]  /*1c140*/  LDGSTS.E [R6+0x200], desc[UR60][R110.64], P4 ;  /* 0x002000006e067fae */ /* 0x000fe8000a12187c */
        /* <DEDUP_REMOVED lines=12> */
[----:B--2---:R-:W-:Y:S04]  /*1c210*/  LDGSTS.E [R6+0x3200], desc[UR60][R138.64], P4 ;  /* 0x032000008a067fae */ /* 0x004fe8000a12187c */
        /* <DEDUP_REMOVED lines=17> */
[----:B------:R-:W4:Y:S04]  /*1c330*/  LDL.64 R142, [R1+0x6a8] ;  /* 0x0006a800018e7983 */ /* 0x000f280000100a00 */
[----:B------:R-:W4:Y:S04]  /*1c340*/  LDL.64 R150, [R1+0xb30] ;  /* 0x000b300001967983 */ /* 0x000f280000100a00 */
[----:B---3--:R-:W-:Y:S04]  /*1c350*/  LDGSTS.E [R6+0x4200], desc[UR60][R144.64], P4 ;  /* 0x0420000090067fae */ /* 0x008fe8000a12187c */
        /* <DEDUP_REMOVED lines=11> */
[----:B--2---:R-:W-:Y:S04]  /*1c410*/  LDGSTS.E [R6+0x6e00], desc[UR60][R110.64], P4 ;  /* 0x06e000006e067fae */ /* 0x004fe8000a12187c */
[----:B------:R-:W-:Y:S01]  /*1c420*/  LDGSTS.E [R6+0x7200], desc[UR60][R112.64], P4 ;  /* 0x0720000070067fae */ /* 0x000fe2000a12187c */
[----:B-1----:R-:W-:-:S03]  /*1c430*/  LOP3.LUT R0, R10, 0x50, RZ, 0x3c, !PT ;  /* 0x000000500a007812 */ /* 0x002fc600078e3cff */
        /* <DEDUP_REMOVED lines=14> */
[----:B------:R-:W4:Y:S01]  /*1c520*/  LDL.64 R146, [R1+0x6f8] ;  /* 0x0006f80001927983 */ /* 0x000f220000100a00 */
[----:B------:R-:W-:-:S03]  /*1c530*/  VIADD R0, R0, UR4 ;  /* 0x0000000400007c36 */ /* 0x000fc60008000000 */
[----:B------:R1:W-:Y:S04]  /*1c540*/  LDGSTS.E [R6+0x7e00], desc[UR60][R114.64], P4 ;  /* 0x07e0000072067fae */ /* 0x0003e8000a12187c */
[----:B------:R-:W2:Y:S04]  /*1c550*/  LDL.64 R150, [R1+0x718] ;  /* 0x0007180001967983 */ /* 0x000ea80000100a00 */
[----:B------:R-:W-:Y:S04]  /*1c560*/  LDGSTS.E [R0+0x280], desc[UR60][R116.64], P4 ;  /* 0x0028000074007fae */ /* 0x000fe8000a12187c */
        /* <DEDUP_REMOVED lines=21> */
[----:B---3--:R-:W-:Y:S04]  /*1c6c0*/  LDGSTS.E [R0+0x2e80], desc[UR60][R144.64], P4 ;  /* 0x02e8000090007fae */ /* 0x008fe8000a12187c */
[----:B------:R-:W3:Y:S04]  /*1c6d0*/  LDL.64 R142, [R1+0xab8] ;  /* 0x000ab800018e7983 */ /* 0x000ee80000100a00 */
[----:B------:R-:W3:Y:S04]  /*1c6e0*/  LDL.64 R144, [R1+0xaf8] ;  /* 0x000af80001907983 */ /* 0x000ee80000100a00 */
[----:B----4-:R-:W-:Y:S04]  /*1c6f0*/  LDGSTS.E [R0+0x3280], desc[UR60][R146.64], P4 ;  /* 0x0328000092007fae */ /* 0x010fe8000a12187c */
[----:B--2---:R-:W-:Y:S04]  /*1c700*/  LDGSTS.E [R0+0x3680], desc[UR60][R150.64], P4 ;  /* 0x0368000096007fae */ /* 0x004fe8000a12187c */
[----:B------:R-:W2:Y:S04]  /*1c710*/  LDL.64 R146, [R1+0xb38] ;  /* 0x000b380001927983 */ /* 0x000ea80000100a00 */
[----:B------:R-:W-:Y:S04]  /*1c720*/  LDGSTS.E [R0+0x3a80], desc[UR60][R108.64], P4 ;  /* 0x03a800006c007fae */ /* 0x000fe8000a12187c */
[----:B------:R-:W4:Y:S04]  /*1c730*/  LDL.64 R150, [R1+0xc58] ;  /* 0x000c580001967983 */ /* 0x000f280000100a00 */
[----:B------:R-:W-:Y:S04]  /*1c740*/  LDGSTS.E [R0+0x3e80], desc[UR60][R110.64], P4 ;  /* 0x03e800006e007fae */ /* 0x000fe8000a12187c */
[----:B------:R-:W4:Y:S04]  /*1c750*/  LDL.LU.64 R108, [R1+0x11a0] ;  /* 0x0011a000016c7983 */ /* 0x000f280000300a00 */
        /* <DEDUP_REMOVED lines=24> */
[----:B---3--:R-:W-:Y:S04]  /*1c8e0*/  LDGSTS.E [R0+0x7280], desc[UR60][R142.64], P4 ;  /* 0x072800008e007fae */ /* 0x008fe8000a12187c */
[----:B------:R-:W3:Y:S04]  /*1c8f0*/  LDL.LU.64 R138, [R1+0x1138] ;  /* 0x00113800018a7983 */ /* 0x000ee80000300a00 */
[----:B------:R-:W-:Y:S04]  /*1c900*/  LDGSTS.E [R0+0x7680], desc[UR60][R144.64], P4 ;  /* 0x0768000090007fae */ /* 0x000fe8000a12187c */
[----:B------:R-:W3:Y:S04]  /*1c910*/  LDL.LU.64 R142, [R1+0x1130] ;  /* 0x00113000018e7983 */ /* 0x000ee80000300a00 */
[----:B------:R-:W3:Y:S04]  /*1c920*/  LDL.LU.64 R144, [R1+0x1128] ;  /* 0x0011280001907983 */ /* 0x000ee80000300a00 */
[----:B--2---:R-:W-:Y:S04]  /*1c930*/  LDGSTS.E [R0+0x7a80], desc[UR60][R146.64], P4 ;  /* 0x07a8000092007fae */ /* 0x004fe8000a12187c */
[----:B----4-:R2:W-:Y:S04]  /*1c940*/  LDGSTS.E [R0+0x7e80], desc[UR60][R150.64], P4 ;  /* 0x07e8000096007fae */ /* 0x0105e8000a12187c */
[----:B------:R-:W4:Y:S04]  /*1c950*/  LDL.LU.64 R146, [R1+0x1120] ;  /* 0x0011200001927983 */ /* 0x000f280000300a00 */
[----:B------:R-:W2:Y:S04]  /*1c960*/  LDL.LU.64 R150, [R1+0x1118] ;  /* 0x0011180001967983 */ /* 0x000ea80000300a00 */
[----:B------:R1:W-:Y:S04]  /*1c970*/  STL [R1], RZ ;  /* 0x000000ff01007387 */ /* 0x0003e80000100800 */
[----:B------:R1:W-:Y:S04]  /*1c980*/  STL [R1+0x4], RZ ;  /* 0x000004ff01007387 */ /* 0x0003e80000100800 */
        /* <DEDUP_REMOVED lines=65> */
[----:B------:R2:W-:Y:S01]  /*1cda0*/  STL [R1+0x10c], RZ ;  /* 0x00010cff01007387 */ /* 0x0005e20000100800 */
[----:B-1----:R-:W-:-:S03]  /*1cdb0*/  LOP3.LUT R6, R10, 0x60, RZ, 0x3c, !PT ;  /* 0x000000600a067812 */ /* 0x002fc600078e3cff */
[----:B------:R1:W-:Y:S04]  /*1cdc0*/  STL [R1+0x110], RZ ;  /* 0x000110ff01007387 */ /* 0x0003e80000100800 */
[----:B------:R1:W-:Y:S04]  /*1cdd0*/  STL [R1+0x114], RZ ;  /* 0x000114ff01007387 */ /* 0x0003e80000100800 */
[----:B------:R1:W-:Y:S04]  /*1cde0*/  STL [R1+0x118], RZ ;  /* 0x000118ff01007387 */ /* 0x0003e80000100800 */
[----:B------:R1:W-:Y:S01]  /*1cdf0*/  STL [R1+0x11c], RZ ;  /* 0x00011cff01007387 */ /* 0x0003e20000100800 */
[----:B------:R-:W-:-:S03]  /*1ce00*/  IADD3 R6, R6, UR4, RZ ;  /* 0x0000000406067c10 */ /* 0x000fc6000fffe0ff */
        /* <DEDUP_REMOVED lines=8> */
[----:B------:R1:W-:Y:S04]  /*1ce90*/  LDGSTS.E [R6+0x300], desc[UR60][R24.64], P4 ;  /* 0x0030000018067fae */ /* 0x0003e8000a12187c */
[----:B------:R1:W-:Y:S04]  /*1cea0*/  STL [R1+0x140], RZ ;  /* 0x000140ff01007387 */ /* 0x0003e80000100800 */
[----:B------:R-:W-:Y:S04]  /*1ceb0*/  LDGSTS.E [R6+0x700], desc[UR60][R28.64], P4 ;  /* 0x007000001c067fae */ /* 0x000fe8000a12187c */
[----:B------:R1:W-:Y:S04]  /*1cec0*/  STL [R1+0x144], RZ ;  /* 0x000144ff01007387 */ /* 0x0003e80000100800 */
[----:B------:R1:W-:Y:S04]  /*1ced0*/  LDGSTS.E [R6+0xb00], desc[UR60][R26.64], P4 ;  /* 0x00b000001a067fae */ /* 0x0003e8000a12187c */
[----:B------:R1:W-:Y:S04]  /*1cee0*/  STL [R1+0x148], RZ ;  /* 0x000148ff01007387 */ /* 0x0003e80000100800 */
[----:B------:R-:W-:Y:S04]  /*1cef0*/  LDGSTS.E [R6+0xf00], desc[UR60][R32.64], P4 ;  /* 0x00f0000020067fae */ /* 0x000fe8000a12187c */
[----:B------:R1:W-:Y:S04]  /*1cf00*/  STL [R1+0x14c], RZ ;  /* 0x00014cff01007387 */ /* 0x0003e80000100800 */
[----:B------:R1:W-:Y:S04]  /*1cf10*/  LDGSTS.E [R6+0x1300], desc[UR60][R30.64], P4 ;  /* 0x013000001e067fae */ /* 0x0003e8000a12187c */
[----:B------:R1:W-:Y:S04]  /*1cf20*/  STL [R1+0x150], RZ ;  /* 0x000150ff01007387 */ /* 0x0003e80000100800 */
[----:B------:R1:W-:Y:S04]  /*1cf30*/  LDGSTS.E [R6+0x1700], desc[UR60][R34.64], P4 ;  /* 0x0170000022067fae */ /* 0x0003e8000a12187c */
[----:B------:R1:W-:Y:S04]  /*1cf40*/  STL [R1+0x154], RZ ;  /* 0x000154ff01007387 */ /* 0x0003e80000100800 */
[----:B------:R1:W-:Y:S04]  /*1cf50*/  LDGSTS.E [R6+0x1b00], desc[UR60][R36.64], P4 ;  /* 0x01b0000024067fae */ /* 0x0003e8000a12187c */
[----:B------:R1:W-:Y:S04]  /*1cf60*/  STL [R1+0x158], RZ ;  /* 0x000158ff01007387 */ /* 0x0003e80000100800 */
[----:B------:R-:W-:Y:S04]  /*1cf70*/  LDGSTS.E [R6+0x1f00], desc[UR60][R148.64], P4 ;  /* 0x01f0000094067fae */ /* 0x000fe8000a12187c */
[----:B------:R1:W-:Y:S04]  /*1cf80*/  STL [R1+0x15c], RZ ;  /* 0x00015cff01007387 */ /* 0x0003e80000100800 */
[----:B------:R-:W-:Y:S04]  /*1cf90*/  LDGSTS.E [R6+0x2300], desc[UR60][R140.64], P4 ;  /* 0x023000008c067fae */ /* 0x000fe8000a12187c */
[----:B------:R1:W-:Y:S04]  /*1cfa0*/  STL [R1+0x160], RZ ;  /* 0x000160ff01007387 */ /* 0x0003e80000100800 */
[----:B------:R-:W-:Y:S04]  /*1cfb0*/  LDGSTS.E [R6+0x2700], desc[UR60][R132.64], P4 ;  /* 0x0270000084067fae */ /* 0x000fe8000a12187c */
[----:B------:R1:W-:Y:S04]  /*1cfc0*/  STL [R1+0x164], RZ ;  /* 0x000164ff01007387 */ /* 0x0003e80000100800 */
[----:B------:R-:W-:Y:S04]  /*1cfd0*/  LDGSTS.E [R6+0x2b00], desc[UR60][R124.64], P4 ;  /* 0x02b000007c067fae */ /* 0x000fe8000a12187c */
[----:B------:R1:W-:Y:S04]  /*1cfe0*/  STL [R1+0x168], RZ ;  /* 0x000168ff01007387 */ /* 0x0003e80000100800 */
[----:B--2---:R-:W-:Y:S04]  /*1cff0*/  LDGSTS.E [R6+0x2f00], desc[UR60][R150.64], P4 ;  /* 0x02f0000096067fae */ /* 0x004fe8000a12187c */
[----:B------:R2:W-:Y:S04]  /*1d000*/  STL [R1+0x16c], RZ ;  /* 0x00016cff01007387 */ /* 0x0005e80000100800 */
[----:B----4-:R-:W-:Y:S04]  /*1d010*/  LDGSTS.E [R6+0x3300], desc[UR60][R146.64], P4 ;  /* 0x0330000092067fae */ /* 0x010fe8000a12187c */
[----:B------:R2:W-:Y:S04]  /*1d020*/  STL [R1+0x170], RZ ;  /* 0x000170ff01007387 */ /* 0x0005e80000100800 */
[----:B---3--:R-:W-:Y:S04]  /*1d030*/  LDGSTS.E [R6+0x3700], desc[UR60][R144.64], P4 ;  /* 0x0370000090067fae */ /* 0x008fe8000a12187c */
        /* <DEDUP_REMOVED lines=10> */
[----:B------:R2:W-:Y:S01]  /*1d0e0*/  STL [R1+0x188], RZ ;  /* 0x000188ff01007387 */ /* 0x0005e20000100800 */
[----:B------:R-:W-:-:S03]  /*1d0f0*/  LOP3.LUT R0, R10, 0x70, RZ, 0x3c, !PT ;  /* 0x000000700a007812 */ /* 0x000fc600078e3cff */
        /* <DEDUP_REMOVED lines=10> */
[----:B------:R-:W-:-:S03]  /*1d1a0*/  VIADD R0, R0, UR4 ;  /* 0x0000000400007c36 */ /* 0x000fc60008000000 */
        /* <DEDUP_REMOVED lines=48> */
[----:B------:R-:W-:Y:S01]  /*1d4b0*/  LDGSTS.E [R0+0x4380], desc[UR60][R68.64], P4 ;  /* 0x0438000044007fae */ /* 0x000fe2000a12187c */
[----:B------:R-:W-:-:S03]  /*1d4c0*/  ISETP.GE.AND P0, PT, R252, 0x80, PT ;  /* 0x00000080fc00780c */ /* 0x000fc60003f06270 */
        /* <DEDUP_REMOVED lines=13> */
[----:B------:R3:W-:Y:S04]  /*1d5a0*/  LDGSTS.E [R0+0x7b80], desc[UR60][R40.64], P4 ;  /* 0x07b8000028007fae */ /* 0x0007e8000a12187c */
[----:B------:R4:W-:Y:S01]  /*1d5b0*/  LDGSTS.E [R0+0x7f80], desc[UR60][R38.64], P4 ;  /* 0x07f8000026007fae */ /* 0x0009e2000a12187c */
[----:B-1----:R-:W-:-:S03]  /*1d5c0*/  CS2R R24, SRZ ;  /* 0x0000000000187805 */ /* 0x002fc6000001ff00 */
[----:B------:R-:W0:Y:S01]  /*1d5d0*/  LDGDEPBAR ;  /* 0x00000000000079af */ /* 0x000e220000000000 */
[----:B------:R-:W-:Y:S02]  /*1d5e0*/  CS2R R26, SRZ ;  /* 0x00000000001a7805 */ /* 0x000fe4000001ff00 */
[----:B------:R-:W-:Y:S02]  /*1d5f0*/  CS2R R28, SRZ ;  /* 0x00000000001c7805 */ /* 0x000fe4000001ff00 */
[----:B------:R-:W-:Y:S02]  /*1d600*/  CS2R R30, SRZ ;  /* 0x00000000001e7805 */ /* 0x000fe4000001ff00 */
[----:B------:R-:W-:Y:S02]  /*1d610*/  CS2R R32, SRZ ;  /* 0x0000000000207805 */ /* 0x000fe4000001ff00 */
[----:B------:R-:W-:Y:S02]  /*1d620*/  CS2R R34, SRZ ;  /* 0x0000000000227805 */ /* 0x000fe4000001ff00 */
[----:B------:R-:W-:-:S02]  /*1d630*/  CS2R R36, SRZ ;  /* 0x0000000000247805 */ /* 0x000fc4000001ff00 */
[----:B---3--:R-:W-:Y:S02]  /*1d640*/  CS2R R40, SRZ ;  /* 0x0000000000287805 */ /* 0x008fe4000001ff00 */
[----:B----4-:R-:W-:Y:S02]  /*1d650*/  CS2R R38, SRZ ;  /* 0x0000000000267805 */ /* 0x010fe4000001ff00 */
[----:B------:R-:W-:Y:S02]  /*1d660*/  CS2R R42, SRZ ;  /* 0x00000000002a7805 */ /* 0x000fe4000001ff00 */
[----:B------:R-:W-:Y:S02]  /*1d670*/  CS2R R44, SRZ ;  /* 0x00000000002c7805 */ /* 0x000fe4000001ff00 */
[----:B------:R-:W-:Y:S02]  /*1d680*/  CS2R R46, SRZ ;  /* 0x00000000002e7805 */ /* 0x000fe4000001ff00 */
[----:B------:R-:W-:-:S02]  /*1d690*/  CS2R R48, SRZ ;  /* 0x0000000000307805 */ /* 0x000fc4000001ff00 */
[----:B------:R-:W-:Y:S02]  /*1d6a0*/  CS2R R50, SRZ ;  /* 0x0000000000327805 */ /* 0x000fe4000001ff00 */
[----:B------:R-:W-:Y:S02]  /*1d6b0*/  CS2R R52, SRZ ;  /* 0x0000000000347805 */ /* 0x000fe4000001ff00 */
        /* <DEDUP_REMOVED lines=48> */
[----:B------:R-:W-:Y:S01]  /*1d9c0*/  CS2R R150, SRZ ;  /* 0x0000000000967805 */ /* 0x000fe2000001ff00 */
[----:B--2---:R-:W-:Y:S06]  /*1d9d0*/  @!P0 BRA `(.L_x_0) ;  /* 0x00000170001c8947 */ /* 0x004fec0003800000 */
[----:B------:R-:W-:Y:S01]  /*1d9e0*/  STL [R1+0xc38], R2 ;  /* 0x000c380201007387 */ /* 0x000fe20000100800 */
[----:B------:R-:W-:Y:S01]  /*1d9f0*/  SHF.R.S32.HI R0, RZ, 0x1f, R252 ;  /* 0x0000001fff007819 */ /* 0x000fe200000114fc */
[----:B------:R-:W-:Y:S02]  /*1da00*/  IMAD.SHL.U32 R78, R5, 0x80, RZ ;  /* 0x00000080054e7824 */ /* 0x000fe400078e00ff */
[----:B------:R-:W-:Y:S01]  /*1da10*/  STL [R1+0xc30], R3 ;  /* 0x000c300301007387 */ /* 0x000fe20000100800 */
[----:B------:R-:W-:Y:S01]  /*1da20*/  LEA.HI R5, R0, R252, RZ, 0x7 ;  /* 0x000000fc00057211 */ /* 0x000fe200078f38ff */
[----:B------:R-:W-:Y:S02]  /*1da30*/  IMAD.SHL.U32 R4, R4, 0x80, RZ ;  /* 0x0000008004047824 */ /* 0x000fe400078e00ff */
[----:B------:R-:W-:Y:S04]  /*1da40*/  STL [R1+0xc34], R188 ;  /* 0x000c34bc01007387 */ /* 0x000fe80000100800 */
        /* <DEDUP_REMOVED lines=36> */
[----:B------:R1:W-:Y:S04]  /*1dc90*/  STL [R1+0xb98], R153 ;  /* 0x000b989901007387 */ /* 0x0003e80000100800 */
        /* <DEDUP_REMOVED lines=8> */
[----:B------:R3:W-:Y:S04]  /*1dd20*/  STL [R1+0xb7c], R14 ;  /* 0x000b7c0e01007387 */ /* 0x0007e80000100800 */
[----:B------:R-:W-:Y:S04]  /*1dd30*/  STL [R1+0xb70], R15 ;  /* 0x000b700f01007387 */ /* 0x000fe80000100800 */
[----:B------:R-:W-:Y:S04]  /*1dd40*/  STL [R1+0xb74], R12 ;  /* 0x000b740c01007387 */ /* 0x000fe80000100800 */
[----:B------:R4:W-:Y:S04]  /*1dd50*/  STL [R1+0xb68], R13 ;  /* 0x000b680d01007387 */ /* 0x0009e80000100800 */
[----:B------:R-:W-:Y:S04]  /*1dd60*/  STL [R1+0xb6c], R8 ;  /* 0x000b6c0801007387 */ /* 0x000fe80000100800 */
[----:B------:R-:W4:Y:S04]  /*1dd70*/  LDL.LU.64 R144, [R1+0x5e8] ;  /* 0x0005e80001907983 */ /* 0x000f280000300a00 */
        /* <DEDUP_REMOVED lines=14> */
[----:B------:R-:W4:Y:S01]  /*1de60*/  LDL.LU.64 R142, [R1+0x238] ;  /* 0x00023800018e7983 */ /* 0x000f220000300a00 */
[----:B-1----:R-:W-:Y:S01]  /*1de70*/  MOV R153, R203 ;  /* 0x000000cb00997202 */ /* 0x002fe20000000f00 */
[----:B------:R-:W-:Y:S01]  /*1de80*/  IMAD.MOV.U32 R156, RZ, RZ, R204 ;  /* 0x000000ffff9c7224 */ /* 0x000fe200078e00cc */
[----:B------:R-:W-:Y:S01]  /*1de90*/  MOV R164, R212 ;  /* 0x000000d400a47202 */ /* 0x000fe20000000f00 */
[----:B------:R-:W4:Y:S01]  /*1dea0*/  LDL.LU.64 R118, [R1+0x240] ;  /* 0x0002400001767983 */ /* 0x000f220000300a00 */
[----:B------:R-:W-:Y:S01]  /*1deb0*/  IMAD.MOV.U32 R155, RZ, RZ, R205 ;  /* 0x000000ffff9b7224 */ /* 0x000fe200078e00cd */
[----:B------:R-:W-:Y:S01]  /*1dec0*/  MOV R171, R221 ;  /* 0x000000dd00ab7202 */ /* 0x000fe20000000f00 */
[----:B------:R-:W-:Y:S01]  /*1ded0*/  IMAD.MOV.U32 R158, RZ, RZ, R206 ;  /* 0x000000ffff9e7224 */ /* 0x000fe200078e00ce */
[----:B------:R-:W-:Y:S01]  /*1dee0*/  MOV R182, R230 ;  /* 0x000000e600b67202 */ /* 0x000fe20000000f00 */
[----:B------:R-:W-:Y:S01]  /*1def0*/  IMAD.MOV.U32 R157, RZ, RZ, R207 ;  /* 0x000000ffff9d7224 */ /* 0x000fe200078e00cf */
[----:B------:R-:W-:Y:S01]  /*1df00*/  MOV R189, R239 ;  /* 0x000000ef00bd7202 */ /* 0x000fe20000000f00 */
[----:B------:R-:W-:Y:S01]  /*1df10*/  IMAD.MOV.U32 R160, RZ, RZ, R208 ;  /* 0x000000ffffa07224 */ /* 0x000fe200078e00d0 */
[----:B--2---:R-:W-:Y:S01]  /*1df20*/  MOV R18, R194 ;  /* 0x000000c200127202 */ /* 0x004fe20000000f00 */
[----:B------:R-:W-:-:S02]  /*1df30*/  IMAD.MOV.U32 R159, RZ, RZ, R209 ;  /* 0x000000ffff9f7224 */ /* 0x000fc400078e00d1 */
[----:B------:R-:W-:Y:S02]  /*1df40*/  IMAD.MOV.U32 R162, RZ, RZ, R210 ;  /* 0x000000ffffa27224 */ /* 0x000fe400078e00d2 */
[----:B------:R-:W-:Y:S02]  /*1df50*/  IMAD.MOV.U32 R161, RZ, RZ, R211 ;  /* 0x000000ffffa17224 */ /* 0x000fe400078e00d3 */
[----:B------:R-:W-:Y:S02]  /*1df60*/  IMAD.MOV.U32 R163, RZ, RZ, R213 ;  /* 0x000000ffffa37224 */ /* 0x000fe400078e00d5 */
[----:B------:R-:W-:Y:S02]  /*1df70*/  IMAD.MOV.U32 R166, RZ, RZ, R214 ;  /* 0x000000ffffa67224 */ /* 0x000fe400078e00d6 */
[----:B------:R-:W-:Y:S02]  /*1df80*/  IMAD.MOV.U32 R165, RZ, RZ, R215 ;  /* 0x000000ffffa57224 */ /* 0x000fe400078e00d7 */
        /* <DEDUP_REMOVED lines=19> */
[----:B---3--:R-:W-:Y:S02]  /*1e0c0*/  IMAD.MOV.U32 R14, RZ, RZ, R190 ;  /* 0x000000ffff0e7224 */ /* 0x008fe400078e00be */
[----:B------:R-:W-:Y:S02]  /*1e0d0*/  IMAD.MOV.U32 R187, RZ, RZ, R237 ;  /* 0x000000ffffbb7224 */ /* 0x000fe400078e00ed */
[----:B------:R-:W-:Y:S02]  /*1e0e0*/  IMAD.MOV.U32 R190, RZ, RZ, R238 ;  /* 0x000000ffffbe7224 */ /* 0x000fe400078e00ee */
[----:B------:R-:W-:Y:S02]  /*1e0f0*/  IMAD.MOV.U32 R16, RZ, RZ, R192 ;  /* 0x000000ffff107224 */ /* 0x000fe400078e00c0 */
[----:B------:R-:W-:Y:S02]  /*1e100*/  IMAD.MOV.U32 R192, RZ, RZ, R240 ;  /* 0x000000ffffc07224 */ /* 0x000fe400078e00f0 */
[----:B----4-:R-:W-:-:S02]  /*1e110*/  IMAD.MOV.U32 R13, RZ, RZ, R191 ;  /* 0x000000ffff0d7224 */ /* 0x010fc400078e00bf */
[----:B------:R-:W-:Y:S02]  /*1e120*/  IMAD.MOV.U32 R191, RZ, RZ, R241 ;  /* 0x000000ffffbf7224 */ /* 0x000fe400078e00f1 */
[----:B------:R-:W-:Y:S02]  /*1e130*/  IMAD.MOV.U32 R194, RZ, RZ, R242 ;  /* 0x000000ffffc27224 */ /* 0x000fe400078e00f2 */
[----:B------:R-:W-:Y:S02]  /*1e140*/  IMAD.MOV.U32 R17, RZ, RZ, R195 ;  /* 0x000000ffff117224 */ /* 0x000fe400078e00c3 */
[----:B------:R-:W-:Y:S02]  /*1e150*/  IMAD.MOV.U32 R22, RZ, RZ, R198 ;  /* 0x000000ffff167224 */ /* 0x000fe400078e00c6 */
[----:B------:R-:W-:Y:S02]  /*1e160*/  IMAD.MOV.U32 R195, RZ, RZ, R245 ;  /* 0x000000ffffc37224 */ /* 0x000fe400078e00f5 */
[----:B------:R-:W-:-:S02]  /*1e170*/  IMAD.MOV.U32 R198, RZ, RZ, R246 ;  /* 0x000000ffffc67224 */ /* 0x000fc400078e00f6 */
[----:B------:R-:W-:Y:S02]  /*1e180*/  IMAD.MOV.U32 R19, RZ, RZ, R197 ;  /* 0x000000ffff137224 */ /* 0x000fe400078e00c5 */
[----:B------:R-:W-:Y:S01]  /*1e190*/  IMAD.MOV.U32 R152, RZ, RZ, R200 ;  /* 0x000000ffff987224 */ /* 0x000fe200078e00c8 */
[----:B------:R-:W-:Y:S01]  /*1e1a0*/  MOV R200, R248 ;  /* 0x000000f800c87202 */ /* 0x000fe20000000f00 */
        /* <DEDUP_REMOVED lines=10> */
[----:B------:R-:W-:Y:S01]  /*1e250*/  IMAD.MOV.U32 R196, RZ, RZ, R244 ;  /* 0x000000ffffc47224 */ /* 0x000fe200078e00f4 */
[----:B------:R-:W-:Y:S01]  /*1e260*/  UMOV UR4, 0xffffffff ;  /* 0xffffffff00047882 */ /* 0x000fe20000000000 */
[----:B------:R-:W-:Y:S01]  /*1e270*/  SHF.R.S32.HI R5, RZ, 0x7, R5 ;  /* 0x00000007ff057819 */ /* 0x000fe20000011405 */
[----:B------:R-:W-:Y:S02]  /*1e280*/  IMAD.MOV.U32 R12, RZ, RZ, R9 ;  /* 0x000000ffff0c7224 */ /* 0x000fe400078e0009 */
[----:B------:R-:W-:Y:S02]  /*1e290*/  IMAD.MOV.U32 R204, RZ, RZ, R128 ;  /* 0x000000ffffcc7224 */ /* 0x000fe400078e0080 */
[----:B------:R-:W-:Y:S02]  /*1e2a0*/  IMAD.MOV.U32 R203, RZ, RZ, R129 ;  /* 0x000000ffffcb7224 */ /* 0x000fe400078e0081 */
[----:B------:R-:W2:Y:S01]  /*1e2b0*/  LDL.LU.64 R128, [R1+0x248] ;  /* 0x0002480001807983 */ /* 0x000ea20000300a00 */
[----:B------:R-:W-:-:S02]  /*1e2c0*/  IMAD.MOV.U32 R206, RZ, RZ, R130 ;  /* 0x000000ffffce7224 */ /* 0x000fc400078e0082 */
[----:B------:R-:W-:Y:S02]  /*1e2d0*/  IMAD.MOV.U32 R205, RZ, RZ, R131 ;  /* 0x000000ffffcd7224 */ /* 0x000fe400078e0083 */
[----:B------:R-:W3:Y:S01]  /*1e2e0*/  LDL.LU.64 R130, [R1+0x250] ;  /* 0x0002500001827983 */ /* 0x000ee20000300a00 */
[----:B------:R-:W-:Y:S01]  /*1e2f0*/  IMAD.MOV.U32 R208, RZ, RZ, R136 ;  /* 0x000000ffffd07224 */ /* 0x000fe200078e0088 */
[----:B------:R-:W-:Y:S02]  /*1e300*/  MOV R207, R137 ;  /* 0x0000008900cf7202 */ /* 0x000fe40000000f00 */
[----:B------:R-:W4:Y:S01]  /*1e310*/  LDL.LU.64 R136, [R1+0x258] ;  /* 0x0002580001887983 */ /* 0x000f220000300a00 */
[----:B------:R-:W-:Y:S02]  /*1e320*/  IMAD.MOV.U32 R210, RZ, RZ, R120 ;  /* 0x000000ffffd27224 */ /* 0x000fe400078e0078 */
[----:B------:R-:W-:Y:S02]  /*1e330*/  IMAD.MOV.U32 R209, RZ, RZ, R121 ;  /* 0x000000ffffd17224 */ /* 0x000fe400078e0079 */
[----:B------:R-:W4:Y:S01]  /*1e340*/  LDL.LU.64 R120, [R1+0x260] ;  /* 0x0002600001787983 */ /* 0x000f220000300a00 */
[----:B------:R-:W-:-:S02]  /*1e350*/  IMAD.MOV.U32 R212, RZ, RZ, R122 ;  /* 0x000000ffffd47224 */ /* 0x000fc400078e007a */
[----:B------:R-:W-:Y:S02]  /*1e360*/  IMAD.MOV.U32 R211, RZ, RZ, R123 ;  /* 0x000000ffffd37224 */ /* 0x000fe400078e007b */
[----:B------:R-:W4:Y:S01]  /*1e370*/  LDL.LU.64 R122, [R1+0x268] ;  /* 0x00026800017a7983 */ /* 0x000f220000300a00 */
[----:B------:R-:W-:Y:S02]  /*1e380*/  IMAD.MOV.U32 R214, RZ, RZ, R124 ;  /* 0x000000ffffd67224 */ /* 0x000fe400078e007c */
[----:B------:R-:W-:Y:S02]  /*1e390*/  IMAD.MOV.U32 R213, RZ, RZ, R125 ;  /* 0x000000ffffd57224 */ /* 0x000fe400078e007d */
[----:B------:R-:W4:Y:S01]  /*1e3a0*/  LDL.LU.64 R124, [R1+0x270] ;  /* 0x00027000017c7983 */ /* 0x000f220000300a00 */
[----:B------:R-:W-:Y:S01]  /*1e3b0*/  IMAD.MOV.U32 R216, RZ, RZ, R126 ;  /* 0x000000ffffd87224 */ /* 0x000fe200078e007e */
[----:B------:R-:W-:Y:S01]  /*1e3c0*/  MOV R218, R142 ;  /* 0x0000008e00da7202 */ /* 0x000fe20000000f00 */
[----:B------:R-:W-:-:S02]  /*1e3d0*/  IMAD.MOV.U32 R215, RZ, RZ, R127 ;  /* 0x000000ffffd77224 */ /* 0x000fc400078e007f */
[----:B------:R-:W-:Y:S01]  /*1e3e0*/  IMAD.MOV.U32 R217, RZ, RZ, R143 ;  /* 0x000000ffffd97224 */ /* 0x000fe200078e008f */
[----:B------:R-:W4:Y:S01]  /*1e3f0*/  LDL.LU.64 R126, [R1+0x278] ;  /* 0x00027800017e7983 */ /* 0x000f220000300a00 */
[----:B------:R-:W-:Y:S02]  /*1e400*/  IMAD.MOV.U32 R142, RZ, RZ, R144 ;  /* 0x000000ffff8e7224 */ /* 0x000fe400078e0090 */
[----:B------:R-:W-:Y:S02]  /*1e410*/  IMAD.MOV.U32 R143, RZ, RZ, R145 ;  /* 0x000000ffff8f7224 */ /* 0x000fe400078e0091 */
[----:B------:R-:W4:Y:S01]  /*1e420*/  LDL.LU.64 R144, [R1+0x280] ;  /* 0x0002800001907983 */ /* 0x000f220000300a00 */
[----:B--2---:R-:W-:Y:S02]  /*1e430*/  IMAD.MOV.U32 R222, RZ, RZ, R128 ;  /* 0x000000ffffde7224 */ /* 0x004fe400078e0080 */
[----:B------:R-:W-:Y:S02]  /*1e440*/  IMAD.MOV.U32 R221, RZ, RZ, R129 ;  /* 0x000000ffffdd7224 */ /* 0x000fe400078e0081 */
[----:B------:R-:W2:Y:S01]  /*1e450*/  LDL.LU.64 R128, [R1+0x288] ;  /* 0x0002880001807983 */ /* 0x000ea20000300a00 */
[----:B---3--:R-:W-:Y:S01]  /*1e460*/  IMAD.MOV.U32 R224, RZ, RZ, R130 ;  /* 0x000000ffffe07224 */ /* 0x008fe200078e0082 */
[----:B------:R-:W-:-:S02]  /*1e470*/  MOV R223, R131 ;  /* 0x0000008300df7202 */ /* 0x000fc40000000f00 */
[----:B------:R-:W3:Y:S01]  /*1e480*/  LDL.LU.64 R130, [R1+0x290] ;  /* 0x0002900001827983 */ /* 0x000ee20000300a00 */
[----:B----4-:R-:W-:Y:S02]  /*1e490*/  IMAD.MOV.U32 R226, RZ, RZ, R136 ;  /* 0x000000ffffe27224 */ /* 0x010fe400078e0088 */
[----:B------:R-:W-:Y:S02]  /*1e4a0*/  IMAD.MOV.U32 R225, RZ, RZ, R137 ;  /* 0x000000ffffe17224 */ /* 0x000fe400078e0089 */
[----:B------:R-:W4:Y:S01]  /*1e4b0*/  LDL.LU.64 R136, [R1+0x298] ;  /* 0x0002980001887983 */ /* 0x000f220000300a00 */
[----:B------:R-:W-:Y:S02]  /*1e4c0*/  IMAD.MOV.U32 R228, RZ, RZ, R120 ;  /* 0x000000ffffe47224 */ /* 0x000fe400078e0078 */
[----:B------:R-:W-:Y:S01]  /*1e4d0*/  IMAD.MOV.U32 R227, RZ, RZ, R121 ;  /* 0x000000ffffe37224 */ /* 0x000fe200078e0079 */
[----:B------:R-:W4:Y:S04]  /*1e4e0*/  LDL.LU.64 R116, [R1+0x2a0] ;  /* 0x0002a00001747983 */ /* 0x000f280000300a00 */
[----:B------:R-:W4:Y:S01]  /*1e4f0*/  LDL.LU.64 R120, [R1+0x2a8] ;  /* 0x0002a80001787983 */ /* 0x000f220000300a00 */
[----:B------:R-:W-:-:S02]  /*1e500*/  IMAD.MOV.U32 R232, RZ, RZ, R124 ;  /* 0x000000ffffe87224 */ /* 0x000fc400078e007c */
[----:B------:R-:W-:Y:S02]  /*1e510*/  IMAD.MOV.U32 R231, RZ, RZ, R125 ;  /* 0x000000ffffe77224 */ /* 0x000fe400078e007d */
[----:B------:R-:W4:Y:S01]  /*1e520*/  LDL.LU.64 R124, [R1+0x2b0] ;  /* 0x0002b000017c7983 */ /* 0x000f220000300a00 */
[----:B------:R-:W-:Y:S02]  /*1e530*/  IMAD.MOV.U32 R230, RZ, RZ, R122 ;  /* 0x000000ffffe67224 */ /* 0x000fe400078e007a */
[----:B------:R-:W-:Y:S02]  /*1e540*/  IMAD.MOV.U32 R229, RZ, RZ, R123 ;  /* 0x000000ffffe57224 */ /* 0x000fe400078e007b */
[----:B------:R-:W4:Y:S01]  /*1e550*/  LDL.LU.64 R122, [R1+0x2b8] ;  /* 0x0002b800017a7983 */ /* 0x000f220000300a00 */
[----:B------:R-:W-:Y:S02]  /*1e560*/  IMAD.MOV.U32 R220, RZ, RZ, R118 ;  /* 0x000000ffffdc7224 */ /* 0x000fe400078e0076 */
[----:B------:R-:W-:-:S02]  /*1e570*/  IMAD.MOV.U32 R219, RZ, RZ, R119 ;  /* 0x000000ffffdb7224 */ /* 0x000fc400078e0077 */
[----:B------:R-:W-:Y:S01]  /*1e580*/  IMAD.MOV.U32 R236, RZ, RZ, R144 ;  /* 0x000000ffffec7224 */ /* 0x000fe200078e0090 */
[----:B------:R-:W4:Y:S01]  /*1e590*/  LDL.LU.64 R118, [R1+0x2c0] ;  /* 0x0002c00001767983 */ /* 0x000f220000300a00 */
[----:B------:R-:W-:-:S03]  /*1e5a0*/  IMAD.MOV.U32 R235, RZ, RZ, R145 ;  /* 0x000000ffffeb7224 */ /* 0x000fc600078e0091 */
[----:B------:R-:W4:Y:S01]  /*1e5b0*/  LDL.LU.64 R144, [R1+0x2c8] ;  /* 0x0002c80001907983 */ /* 0x000f220000300a00 */
[----:B------:R-:W-:Y:S01]  /*1e5c0*/  MOV R234, R126 ;  /* 0x0000007e00ea7202 */ /* 0x000fe20000000f00 */
[----:B------:R-:W-:Y:S02]  /*1e5d0*/  IMAD.MOV.U32 R233, RZ, RZ, R127 ;  /* 0x000000ffffe97224 */ /* 0x000fe400078e007f */
[----:B------:R-:W4:Y:S01]  /*1e5e0*/  LDL.LU.64 R126, [R1+0x2d0] ;  /* 0x0002d000017e7983 */ /* 0x000f220000300a00 */
[----:B--2---:R-:W-:Y:S02]  /*1e5f0*/  IMAD.MOV.U32 R238, RZ, RZ, R128 ;  /* 0x000000ffffee7224 */ /* 0x004fe400078e0080 */
[----:B------:R-:W-:Y:S02]  /*1e600*/  IMAD.MOV.U32 R237, RZ, RZ, R129 ;  /* 0x000000ffffed7224 */ /* 0x000fe400078e0081 */
[----:B------:R-:W2:Y:S01]  /*1e610*/  LDL.LU.64 R128, [R1+0x2d8] ;  /* 0x0002d80001807983 */ /* 0x000ea20000300a00 */
[----:B---3--:R-:W-:-:S02]  /*1e620*/  IMAD.MOV.U32 R240, RZ, RZ, R130 ;  /* 0x000000fffff07224 */ /* 0x008fc400078e0082 */
[----:B------:R-:W-:Y:S02]  /*1e630*/  IMAD.MOV.U32 R239, RZ, RZ, R131 ;  /* 0x000000ffffef7224 */ /* 0x000fe400078e0083 */
[----:B------:R-:W3:Y:S01]  /*1e640*/  LDL.LU.64 R130, [R1+0x2e0] ;  /* 0x0002e00001827983 */ /* 0x000ee20000300a00 */
[----:B----4-:R-:W-:Y:S01]  /*1e650*/  IMAD.MOV.U32 R242, RZ, RZ, R136 ;  /* 0x000000fffff27224 */ /* 0x010fe200078e0088 */
        /* <DEDUP_REMOVED lines=11> */
[----:B------:R-:W-:Y:S01]  /*1e710*/  MOV R252, R118 ;  /* 0x0000007600fc7202 */ /* 0x000fe20000000f00 */
[----:B------:R-:W-:Y:S02]  /*1e720*/  IMAD.MOV.U32 R251, RZ, RZ, R119 ;  /* 0x000000fffffb7224 */ /* 0x000fe400078e0077 */
[----:B------:R1:W-:Y:S01]  /*1e730*/  STL [R1+0x204], R144 ;  /* 0x0002049001007387 */ /* 0x0003e20000100800 */
[----:B------:R-:W-:-:S03]  /*1e740*/  IMAD.MOV.U32 R0, RZ, RZ, R145 ;  /* 0x000000ffff007224 */ /* 0x000fc600078e0091 */
[----:B------:R-:W4:Y:S04]  /*1e750*/  LDL.LU.64 R118, [R1+0x308] ;  /* 0x0003080001767983 */ /* 0x000f280000300a00 */
[----:B------:R-:W-:Y:S04]  /*1e760*/  STL [R1+0x20c], R126 ;  /* 0x00020c7e01007387 */ /* 0x000fe80000100800 */
[----:B------:R1:W-:Y:S02]  /*1e770*/  STL [R1+0x200], R0 ;  /* 0x0002000001007387 */ /* 0x0003e40000100800 */
[----:B-1----:R-:W-:-:S02]  /*1e780*/  IMAD.MOV.U32 R144, RZ, RZ, R146 ;  /* 0x000000ffff907224 */ /* 0x002fc400078e0092 */
[----:B------:R-:W-:Y:S02]  /*1e790*/  IMAD.MOV.U32 R145, RZ, RZ, R147 ;  /* 0x000000ffff917224 */ /* 0x000fe400078e0093 */
[----:B------:R-:W4:Y:S01]  /*1e7a0*/  LDL.LU.64 R146, [R1+0x310] ;  /* 0x0003100001927983 */ /* 0x000f220000300a00 */
[----:B------:R-:W-:-:S03]  /*1e7b0*/  IMAD.MOV.U32 R0, RZ, RZ, R127 ;  /* 0x000000ffff007224 */ /* 0x000fc600078e007f */
[----:B------:R-:W4:Y:S04]  /*1e7c0*/  LDL.LU.64 R126, [R1+0x318] ;  /* 0x00031800017e7983 */ /* 0x000f280000300a00 */
[----:B------:R2:W-:Y:S02]  /*1e7d0*/  STL [R1+0x208], R0 ;  /* 0x0002080001007387 */ /* 0x0005e40000100800 */
[----:B--2---:R-:W-:Y:S02]  /*1e7e0*/  IMAD.MOV.U32 R0, RZ, RZ, R129 ;  /* 0x000000ffff007224 */ /* 0x004fe400078e0081 */
[----:B------:R1:W-:Y:S04]  /*1e7f0*/  STL [R1+0x214], R128 ;  /* 0x0002148001007387 */ /* 0x0003e80000100800 */
[----:B---3--:R-:W-:Y:S04]  /*1e800*/  STL [R1+0x21c], R130 ;  /* 0x00021c8201007387 */ /* 0x008fe80000100800 */
[----:B------:R2:W-:Y:S04]  /*1e810*/  STL [R1+0x210], R0 ;  /* 0x0002100001007387 */ /* 0x0005e80000100800 */
[----:B-1----:R-:W3:Y:S01]  /*1e820*/  LDL.LU.64 R128, [R1+0x320] ;  /* 0x0003200001807983 */ /* 0x002ee20000300a00 */
[----:B--2---:R-:W-:-:S03]  /*1e830*/  IMAD.MOV.U32 R0, RZ, RZ, R131 ;  /* 0x000000ffff007224 */ /* 0x004fc600078e0083 */
[----:B----4-:R-:W-:Y:S04]  /*1e840*/  STL [R1+0x224], R136 ;  /* 0x0002248801007387 */ /* 0x010fe80000100800 */
[----:B------:R1:W-:Y:S04]  /*1e850*/  STL [R1+0x218], R0 ;  /* 0x0002180001007387 */ /* 0x0003e80000100800 */
[----:B------:R-:W2:Y:S01]  /*1e860*/  LDL.LU.64 R130, [R1+0x328] ;  /* 0x0003280001827983 */ /* 0x000ea20000300a00 */
[----:B-1----:R-:W-:-:S03]  /*1e870*/  IMAD.MOV.U32 R0, RZ, RZ, R137 ;  /* 0x000000ffff007224 */ /* 0x002fc600078e0089 */
[----:B------:R-:W4:Y:S04]  /*1e880*/  LDL.LU.64 R136, [R1+0x330] ;  /* 0x0003300001887983 */ /* 0x000f280000300a00 */
[----:B------:R1:W-:Y:S04]  /*1e890*/  STL [R1+0x220], R0 ;  /* 0x0002200001007387 */ /* 0x0003e80000100800 */
[----:B------:R1:W-:Y:S02]  /*1e8a0*/  STL [R1+0x22c], R120 ;  /* 0x00022c7801007387 */ /* 0x0003e40000100800 */
[----:B-1----:R-:W-:-:S02]  /*1e8b0*/  MOV R0, R121 ;  /* 0x0000007900007202 */ /* 0x002fc40000000f00 */
[----:B------:R-:W-:Y:S04]  /*1e8c0*/  STL [R1+0x234], R124 ;  /* 0x0002347c01007387 */ /* 0x000fe80000100800 */
[----:B------:R1:W-:Y:S04]  /*1e8d0*/  STL [R1+0x228], R0 ;  /* 0x0002280001007387 */ /* 0x0003e80000100800 */
[----:B------:R-:W4:Y:S01]  /*1e8e0*/  LDL.LU.64 R120, [R1+0x338] ;  /* 0x0003380001787983 */ /* 0x000f220000300a00 */
[----:B-1----:R-:W-:-:S05]  /*1e8f0*/  IMAD.MOV.U32 R0, RZ, RZ, R125 ;  /* 0x000000ffff007224 */ /* 0x002fca00078e007d */
[----:B------:R1:W-:Y:S04]  /*1e900*/  STL [R1+0x230], R0 ;  /* 0x0002300001007387 */ /* 0x0003e80000100800 */
[----:B------:R1:W-:Y:S04]  /*1e910*/  STL [R1+0x23c], R122 ;  /* 0x00023c7a01007387 */ /* 0x0003e80000100800 */
[----:B------:R-:W4:Y:S01]  /*1e920*/  LDL.LU.64 R124, [R1+0x340] ;  /* 0x00034000017c7983 */ /* 0x000f220000300a00 */
[----:B-1----:R-:W-:-:S03]  /*1e930*/  IMAD.MOV.U32 R0, RZ, RZ, R123 ;  /* 0x000000ffff007224 */ /* 0x002fc600078e007b */
        /* <DEDUP_REMOVED lines=9> */
[----:B------:R1:W-:Y:S01]  /*1e9d0*/  STL [R1+0x248], R0 ;  /* 0x0002480001007387 */ /* 0x0003e20000100800 */
[----:B------:R-:W-:Y:S02]  /*1e9e0*/  IMAD.MOV.U32 R146, RZ, RZ, R148 ;  /* 0x000000ffff927224 */ /* 0x000fe400078e0094 */
[----:B------:R-:W-:Y:S02]  /*1e9f0*/  IMAD.MOV.U32 R147, RZ, RZ, R149 ;  /* 0x000000ffff937224 */ /* 0x000fe400078e0095 */
[----:B------:R-:W4:Y:S01]  /*1ea00*/  LDL.LU.64 R148, [R1+0x358] ;  /* 0x0003580001947983 */ /* 0x000f220000300a00 */
[----:B-1----:R-:W-:-:S05]  /*1ea10*/  IMAD.MOV.U32 R0, RZ, RZ, R127 ;  /* 0x000000ffff007224 */ /* 0x002fca00078e007f */
[----:B------:R1:W-:Y:S04]  /*1ea20*/  STL [R1+0x250], R0 ;  /* 0x0002500001007387 */ /* 0x0003e80000100800 */
[----:B---3--:R3:W-:Y:S01]  /*1ea30*/  STL [R1+0x25c], R128 ;  /* 0x00025c8001007387 */ /* 0x0087e20000100800 */
[----:B-1----:R-:W-:-:S03]  /*1ea40*/  IMAD.MOV.U32 R0, RZ, RZ, R129 ;  /* 0x000000ffff007224 */ /* 0x002fc600078e0081 */
[----:B---3--:R-:W3:Y:S04]  /*1ea50*/  LDL.LU.64 R128, [R1+0x360] ;  /* 0x0003600001807983 */ /* 0x008ee80000300a00 */
[----:B------:R2:W-:Y:S04]  /*1ea60*/  STL [R1+0x258], R0 ;  /* 0x0002580001007387 */ /* 0x0005e80000100800 */
[----:B------:R-:W3:Y:S01]  /*1ea70*/  LDL.LU.64 R126, [R1+0x368] ;  /* 0x00036800017e7983 */ /* 0x000ee20000300a00 */
[----:B--2---:R-:W-:-:S03]  /*1ea80*/  MOV R0, R131 ;  /* 0x0000008300007202 */ /* 0x004fc60000000f00 */
[----:B------:R1:W-:Y:S04]  /*1ea90*/  STL [R1+0x264], R130 ;  /* 0x0002648201007387 */ /* 0x0003e80000100800 */
[----:B----4-:R-:W-:Y:S04]  /*1eaa0*/  STL [R1+0x26c], R136 ;  /* 0x00026c8801007387 */ /* 0x010fe80000100800 */
[----:B------:R2:W-:Y:S04]  /*1eab0*/  STL [R1+0x260], R0 ;  /* 0x0002600001007387 */ /* 0x0005e80000100800 */
[----:B-1----:R-:W4:Y:S01]  /*1eac0*/  LDL.LU.64 R130, [R1+0x370] ;  /* 0x0003700001827983 */ /* 0x002f220000300a00 */
[----:B--2---:R-:W-:-:S03]  /*1ead0*/  IMAD.MOV.U32 R0, RZ, RZ, R137 ;  /* 0x000000ffff007224 */ /* 0x004fc600078e0089 */
[----:B------:R-:W2:Y:S04]  /*1eae0*/  LDL.LU.64 R136, [R1+0x378] ;  /* 0x0003780001887983 */ /* 0x000ea80000300a00 */
[----:B------:R1:W-:Y:S04]  /*1eaf0*/  STL [R1+0x268], R0 ;  /* 0x0002680001007387 */ /* 0x0003e80000100800 */
[----:B------:R1:W-:Y:S02]  /*1eb00*/  STL [R1+0x274], R120 ;  /* 0x0002747801007387 */ /* 0x0003e40000100800 */
[----:B-1----:R-:W-:-:S02]  /*1eb10*/  IMAD.MOV.U32 R0, RZ, RZ, R121 ;  /* 0x000000ffff007224 */ /* 0x002fc400078e0079 */
[----:B------:R-:W-:Y:S04]  /*1eb20*/  STL [R1+0x27c], R124 ;  /* 0x00027c7c01007387 */ /* 0x000fe80000100800 */
[----:B------:R1:W-:Y:S04]  /*1eb30*/  STL [R1+0x270], R0 ;  /* 0x0002700001007387 */ /* 0x0003e80000100800 */
[----:B------:R-:W2:Y:S01]  /*1eb40*/  LDL.LU.64 R120, [R1+0x380] ;  /* 0x0003800001787983 */ /* 0x000ea20000300a00 */
[----:B-1----:R-:W-:-:S03]  /*1eb50*/  IMAD.MOV.U32 R0, RZ, RZ, R125 ;  /* 0x000000ffff007224 */ /* 0x002fc600078e007d */
[----:B------:R-:W2:Y:S04]  /*1eb60*/  LDL.LU.64 R124, [R1+0x388] ;  /* 0x00038800017c7983 */ /* 0x000ea80000300a00 */
[----:B------:R1:W-:Y:S04]  /*1eb70*/  STL [R1+0x278], R0 ;  /* 0x0002780001007387 */ /* 0x0003e80000100800 */
[----:B------:R1:W-:Y:S02]  /*1eb80*/  STL [R1+0x284], R122 ;  /* 0x0002847a01007387 */ /* 0x0003e40000100800 */
[----:B-1----:R-:W-:-:S02]  /*1eb90*/  IMAD.MOV.U32 R0, RZ, RZ, R123 ;  /* 0x000000ffff007224 */ /* 0x002fc400078e007b */
[----:B------:R-:W-:Y:S04]  /*1eba0*/  STL [R1+0x28c], R118 ;  /* 0x00028c7601007387 */ /* 0x000fe80000100800 */
[----:B------:R1:W-:Y:S01]  /*1ebb0*/  STL [R1+0x280], R0 ;  /* 0x0002800001007387 */ /* 0x0003e20000100800 */
[----:B------:R-:W-:-:S03]  /*1ebc0*/  IMAD.MOV.U32 R244, RZ, RZ, R116 ;  /* 0x000000fffff47224 */ /* 0x000fc600078e0074 */
[----:B------:R-:W2:Y:S01]  /*1ebd0*/  LDL.LU.64 R122, [R1+0x390] ;  /* 0x00039000017a7983 */ /* 0x000ea20000300a00 */
[----:B------:R-:W-:-:S03]  /*1ebe0*/  IMAD.MOV.U32 R243, RZ, RZ, R117 ;  /* 0x000000fffff37224 */ /* 0x000fc600078e0075 */
[----:B------:R-:W2:Y:S01]  /*1ebf0*/  LDL.LU.64 R116, [R1+0x398] ;  /* 0x0003980001747983 */ /* 0x000ea20000300a00 */
[----:B-1----:R-:W-:-:S05]  /*1ec00*/  IMAD.MOV.U32 R0, RZ, RZ, R119 ;  /* 0x000000ffff007224 */ /* 0x002fca00078e0077 */
[----:B------:R1:W-:Y:S04]  /*1ec10*/  STL [R1+0x288], R0 ;  /* 0x0002880001007387 */ /* 0x0003e80000100800 */
[----:B------:R1:W-:Y:S02]  /*1ec20*/  STL [R1+0x294], R148 ;  /* 0x0002949401007387 */ /* 0x0003e40000100800 */
[----:B-1----:R-:W-:Y:S02]  /*1ec30*/  IMAD.MOV.U32 R0, RZ, RZ, R149 ;  /* 0x000000ffff007224 */ /* 0x002fe400078e0095 */
[----:B------:R-:W2:Y:S04]  /*1ec40*/  LDL.LU.64 R148, [R1+0x3a0] ;  /* 0x0003a00001947983 */ /* 0x000ea80000300a00 */
[----:B------:R3:W-:Y:S02]  /*1ec50*/  STL [R1+0x290], R0 ;  /* 0x0002900001007387 */ /* 0x0007e40000100800 */
[----:B---3--:R-:W-:-:S02]  /*1ec60*/  IMAD.MOV.U32 R0, RZ, RZ, R129 ;  /* 0x000000ffff007224 */ /* 0x008fc400078e0081 */
[----:B------:R1:W-:Y:S04]  /*1ec70*/  STL [R1+0x29c], R128 ;  /* 0x00029c8001007387 */ /* 0x0003e80000100800 */
[----:B------:R3:W-:Y:S04]  /*1ec80*/  STL [R1+0x298], R0 ;  /* 0x0002980001007387 */ /* 0x0007e80000100800 */
[----:B------:R4:W-:Y:S04]  /*1ec90*/  STL [R1+0x2a4], R126 ;  /* 0x0002a47e01007387 */ /* 0x0009e80000100800 */
[----:B-1----:R-:W2:Y:S01]  /*1eca0*/  LDL.LU.64 R128, [R1+0x3a8] ;  /* 0x0003a80001807983 */ /* 0x002ea20000300a00 */
[----:B---3--:R-:W-:-:S05]  /*1ecb0*/  IMAD.MOV.U32 R0, RZ, RZ, R127 ;  /* 0x000000ffff007224 */ /* 0x008fca00078e007f */
[----:B------:R1:W-:Y:S04]  /*1ecc0*/  STL [R1+0x2a0], R0 ;  /* 0x0002a00001007387 */ /* 0x0003e80000100800 */
[----:B----4-:R3:W-:Y:S04]  /*1ecd0*/  STL [R1+0x2ac], R130 ;  /* 0x0002ac8201007387 */ /* 0x0107e80000100800 */
[----:B------:R-:W4:Y:S01]  /*1ece0*/  LDL.LU.64 R126, [R1+0x3b0] ;  /* 0x0003b000017e7983 */ /* 0x000f220000300a00 */
[----:B-1----:R-:W-:-:S03]  /*1ecf0*/  MOV R0, R131 ;  /* 0x0000008300007202 */ /* 0x002fc60000000f00 */
[----:B--2---:R-:W-:Y:S04]  /*1ed00*/  STL [R1+0x2b4], R136 ;  /* 0x0002b48801007387 */ /* 0x004fe80000100800 */
[----:B------:R1:W-:Y:S04]  /*1ed10*/  STL [R1+0x2a8], R0 ;  /* 0x0002a80001007387 */ /* 0x0003e80000100800 */
[----:B---3--:R-:W2:Y:S01]  /*1ed20*/  LDL.LU.64 R130, [R1+0x3b8] ;  /* 0x0003b80001827983 */ /* 0x008ea20000300a00 */
[----:B-1----:R-:W-:-:S03]  /*1ed30*/  IMAD.MOV.U32 R0, RZ, RZ, R137 ;  /* 0x000000ffff007224 */ /* 0x002fc600078e0089 */
[----:B------:R-:W-:Y:S04]  /*1ed40*/  STL [R1+0x2bc], R120 ;  /* 0x0002bc7801007387 */ /* 0x000fe80000100800 */
[----:B------:R1:W-:Y:S04]  /*1ed50*/  STL [R1+0x2b0], R0 ;  /* 0x0002b00001007387 */ /* 0x0003e80000100800 */
[----:B------:R-:W3:Y:S01]  /*1ed60*/  LDL.LU.64 R136, [R1+0x3c0] ;  /* 0x0003c00001887983 */ /* 0x000ee20000300a00 */
[----:B-1----:R-:W-:-:S03]  /*1ed70*/  IMAD.MOV.U32 R0, RZ, RZ, R121 ;  /* 0x000000ffff007224 */ /* 0x002fc600078e0079 */
[----:B------:R-:W-:Y:S04]  /*1ed80*/  STL [R1+0x2c4], R124 ;  /* 0x0002c47c01007387 */ /* 0x000fe80000100800 */
[----:B------:R1:W-:Y:S04]  /*1ed90*/  STL [R1+0x2b8], R0 ;  /* 0x0002b80001007387 */ /* 0x0003e80000100800 */
[----:B------:R-:W3:Y:S01]  /*1eda0*/  LDL.LU.64 R118, [R1+0x3c8] ;  /* 0x0003c80001767983 */ /* 0x000ee20000300a00 */
[----:B-1----:R-:W-:-:S03]  /*1edb0*/  IMAD.MOV.U32 R0, RZ, RZ, R125 ;  /* 0x000000ffff007224 */ /* 0x002fc600078e007d */
[----:B------:R-:W3:Y:S04]  /*1edc0*/  LDL.LU.64 R124, [R1+0x3d0] ;  /* 0x0003d000017c7983 */ /* 0x000ee80000300a00 */
[----:B------:R1:W-:Y:S04]  /*1edd0*/  STL [R1+0x2c0], R0 ;  /* 0x0002c00001007387 */ /* 0x0003e80000100800 */
[----:B------:R1:W-:Y:S02]  /*1ede0*/  STL [R1+0x2cc], R122 ;  /* 0x0002cc7a01007387 */ /* 0x0003e40000100800 */
[----:B-1----:R-:W-:-:S02]  /*1edf0*/  IMAD.MOV.U32 R0, RZ, RZ, R123 ;  /* 0x000000ffff007224 */ /* 0x002fc400078e007b */
[----:B------:R-:W-:Y:S04]  /*1ee00*/  STL [R1+0x2d4], R116 ;  /* 0x0002d47401007387 */ /* 0x000fe80000100800 */
[----:B------:R1:W-:Y:S04]  /*1ee10*/  STL [R1+0x2c8], R0 ;  /* 0x0002c80001007387 */ /* 0x0003e80000100800 */
[----:B------:R-:W3:Y:S04]  /*1ee20*/  LDL.LU.64 R120, [R1+0x3d8] ;  /* 0x0003d80001787983 */ /* 0x000ee80000300a00 */
[----:B------:R-:W3:Y:S01]  /*1ee30*/  LDL.LU.64 R122, [R1+0x3e0] ;  /* 0x0003e000017a7983 */ /* 0x000ee20000300a00 */
[----:B-1----:R-:W-:-:S03]  /*1ee40*/  IMAD.MOV.U32 R0, RZ, RZ, R117 ;  /* 0x000000ffff007224 */ /* 0x002fc600078e0075 */
[----:B------:R-:W-:Y:S04]  /*1ee50*/  STL [R1+0x2dc], R148 ;  /* 0x0002dc9401007387 */ /* 0x000fe80000100800 */
[----:B------:R1:W-:Y:S02]  /*1ee60*/  STL [R1+0x2d0], R0 ;  /* 0x0002d00001007387 */ /* 0x0003e40000100800 */
[----:B-1----:R-:W-:Y:S02]  /*1ee70*/  IMAD.MOV.U32 R0, RZ, RZ, R149 ;  /* 0x000000ffff007224 */ /* 0x002fe400078e0095 */
[----:B------:R-:W3:Y:S04]  /*1ee80*/  LDL.LU.64 R148, [R1+0x3e8] ;  /* 0x0003e80001947983 */ /* 0x000ee80000300a00 */
[----:B------:R1:W-:Y:S02]  /*1ee90*/  STL [R1+0x2d8], R0 ;  /* 0x0002d80001007387 */ /* 0x0003e40000100800 */
[----:B-1----:R-:W-:-:S02]  /*1eea0*/  IMAD.MOV.U32 R0, RZ, RZ, R129 ;  /* 0x000000ffff007224 */ /* 0x002fc400078e0081 */
[----:B------:R1:W-:Y:S04]  /*1eeb0*/  STL [R1+0x2e4], R128 ;  /* 0x0002e48001007387 */ /* 0x0003e80000100800 */
[----:B----4-:R-:W-:Y:S04]  /*1eec0*/  STL [R1+0x2ec], R126 ;  /* 0x0002ec7e01007387 */ /* 0x010fe80000100800 */
[----:B------:R4:W-:Y:S04]  /*1eed0*/  STL [R1+0x2e0], R0 ;  /* 0x0002e00001007387 */ /* 0x0009e80000100800 */
[----:B-1----:R-:W3:Y:S01]  /*1eee0*/  LDL.LU.64 R128, [R1+0x3f0] ;  /* 0x0003f00001807983 */ /* 0x002ee20000300a00 */
[----:B----4-:R-:W-:-:S05]  /*1eef0*/  IMAD.MOV.U32 R0, RZ, RZ, R127 ;  /* 0x000000ffff007224 */ /* 0x010fca00078e007f */
[----:B------:R1:W-:Y:S04]  /*1ef00*/  STL [R1+0x2e8], R0 ;  /* 0x0002e80001007387 */ /* 0x0003e80000100800 */
[----:B--2---:R2:W-:Y:S04]  /*1ef10*/  STL [R1+0x2f4], R130 ;  /* 0x0002f48201007387 */ /* 0x0045e80000100800 */
[----:B------:R-:W4:Y:S01]  /*1ef20*/  LDL.LU.64 R126, [R1+0x3f8] ;  /* 0x0003f800017e7983 */ /* 0x000f220000300a00 */
[----:B-1----:R-:W-:-:S03]  /*1ef30*/  MOV R0, R131 ;  /* 0x0000008300007202 */ /* 0x002fc60000000f00 */
[----:B---3--:R-:W-:Y:S04]  /*1ef40*/  STL [R1+0x2fc], R136 ;  /* 0x0002fc8801007387 */ /* 0x008fe80000100800 */
[----:B------:R1:W-:Y:S04]  /*1ef50*/  STL [R1+0x2f0], R0 ;  /* 0x0002f00001007387 */ /* 0x0003e80000100800 */
[----:B--2---:R-:W2:Y:S01]  /*1ef60*/  LDL.LU.64 R130, [R1+0x400] ;  /* 0x0004000001827983 */ /* 0x004ea20000300a00 */
[----:B-1----:R-:W-:-:S05]  /*1ef70*/  IMAD.MOV.U32 R0, RZ, RZ, R137 ;  /* 0x000000ffff007224 */ /* 0x002fca00078e0089 */
[----:B------:R1:W-:Y:S04]  /*1ef80*/  STL [R1+0x2f8], R0 ;  /* 0x0002f80001007387 */ /* 0x0003e80000100800 */
[----:B------:R3:W-:Y:S04]  /*1ef90*/  STL [R1+0x304], R118 ;  /* 0x0003047601007387 */ /* 0x0007e80000100800 */
[----:B------:R-:W2:Y:S01]  /*1efa0*/  LDL.LU.64 R136, [R1+0x408] ;  /* 0x0004080001887983 */ /* 0x000ea20000300a00 */
[----:B-1----:R-:W-:-:S03]  /*1efb0*/  IMAD.MOV.U32 R0, RZ, RZ, R119 ;  /* 0x000000ffff007224 */ /* 0x002fc600078e0077 */
[----:B------:R-:W-:Y:S04]  /*1efc0*/  STL [R1+0x30c], R124 ;  /* 0x00030c7c01007387 */ /* 0x000fe80000100800 */
[----:B------:R1:W-:Y:S04]  /*1efd0*/  STL [R1+0x300], R0 ;  /* 0x0003000001007387 */ /* 0x0003e80000100800 */
[----:B---3--:R-:W3:Y:S01]  /*1efe0*/  LDL.LU.64 R118, [R1+0x410] ;  /* 0x0004100001767983 */ /* 0x008ee20000300a00 */
[----:B-1----:R-:W-:-:S03]  /*1eff0*/  IMAD.MOV.U32 R0, RZ, RZ, R125 ;  /* 0x000000ffff007224 */ /* 0x002fc600078e007d */
[----:B------:R-:W3:Y:S04]  /*1f000*/  LDL.LU.64 R124, [R1+0x418] ;  /* 0x00041800017c7983 */ /* 0x000ee80000300a00 */
[----:B------:R1:W-:Y:S04]  /*1f010*/  STL [R1+0x308], R0 ;  /* 0x0003080001007387 */ /* 0x0003e80000100800 */
[----:B------:R1:W-:Y:S02]  /*1f020*/  STL [R1+0x314], R120 ;  /* 0x0003147801007387 */ /* 0x0003e40000100800 */
[----:B-1----:R-:W-:-:S02]  /*1f030*/  IMAD.MOV.U32 R0, RZ, RZ, R121 ;  /* 0x000000ffff007224 */ /* 0x002fc400078e0079 */
[----:B------:R-:W-:Y:S04]  /*1f040*/  STL [R1+0x31c], R122 ;  /* 0x00031c7a01007387 */ /* 0x000fe80000100800 */
[----:B------:R1:W-:Y:S04]  /*1f050*/  STL [R1+0x310], R0 ;  /* 0x0003100001007387 */ /* 0x0003e80000100800 */
[----:B------:R-:W3:Y:S01]  /*1f060*/  LDL.LU.64 R120, [R1+0x420] ;  /* 0x0004200001787983 */ /* 0x000ee20000300a00 */
[----:B-1----:R-:W-:-:S05]  /*1f070*/  IMAD.MOV.U32 R0, RZ, RZ, R123 ;  /* 0x000000ffff007224 */ /* 0x002fca00078e007b */
[----:B------:R1:W-:Y:S04]  /*1f080*/  STL [R1+0x318], R0 ;  /* 0x0003180001007387 */ /* 0x0003e80000100800 */
[----:B------:R1:W-:Y:S04]  /*1f090*/  STL [R1+0x324], R148 ;  /* 0x0003249401007387 */ /* 0x0003e80000100800 */
[----:B------:R-:W3:Y:S01]  /*1f0a0*/  LDL.LU.64 R122, [R1+0x428] ;  /* 0x00042800017a7983 */ /* 0x000ee20000300a00 */
[----:B-1----:R-:W-:-:S03]  /*1f0b0*/  IMAD.MOV.U32 R0, RZ, RZ, R149 ;  /* 0x000000ffff007224 */ /* 0x002fc600078e0095 */
[----:B------:R-:W3:Y:S04]  /*1f0c0*/  LDL.LU.64 R148, [R1+0x430] ;  /* 0x0004300001947983 */ /* 0x000ee80000300a00 */
[----:B------:R1:W-:Y:S02]  /*1f0d0*/  STL [R1+0x320], R0 ;  /* 0x0003200001007387 */ /* 0x0003e40000100800 */
[----:B-1----:R-:W-:Y:S02]  /*1f0e0*/  IMAD.MOV.U32 R0, RZ, RZ, R129 ;  /* 0x000000ffff007224 */ /* 0x002fe400078e0081 */
[----:B------:R1:W-:Y:S04]  /*1f0f0*/  STL [R1+0x32c], R128 ;  /* 0x00032c8001007387 */ /* 0x0003e80000100800 */
[----:B----4-:R-:W-:Y:S04]  /*1f100*/  STL [R1+0x334], R126 ;  /* 0x0003347e01007387 */ /* 0x010fe80000100800 */
[----:B------:R4:W-:Y:S04]  /*1f110*/  STL [R1+0x328], R0 ;  /* 0x0003280001007387 */ /* 0x0009e80000100800 */
[----:B-1----:R-:W3:Y:S01]  /*1f120*/  LDL.LU.64 R128, [R1+0x438] ;  /* 0x0004380001807983 */ /* 0x002ee20000300a00 */
[----:B----4-:R-:W-:-:S03]  /*1f130*/  IMAD.MOV.U32 R0, RZ, RZ, R127 ;  /* 0x000000ffff007224 */ /* 0x010fc600078e007f */
[----:B------:R-:W4:Y:S04]  /*1f140*/  LDL.LU.64 R126, [R1+0x440] ;  /* 0x00044000017e7983 */ /* 0x000f280000300a00 */
[----:B------:R1:W-:Y:S04]  /*1f150*/  STL [R1+0x330], R0 ;  /* 0x0003300001007387 */ /* 0x0003e80000100800 */
[----:B--2---:R2:W-:Y:S01]  /*1f160*/  STL [R1+0x33c], R130 ;  /* 0x00033c8201007387 */ /* 0x0045e20000100800 */
[----:B-1----:R-:W-:-:S03]  /*1f170*/  MOV R0, R131 ;  /* 0x0000008300007202 */ /* 0x002fc60000000f00 */
[----:B------:R-:W-:Y:S04]  /*1f180*/  STL [R1+0x344], R136 ;  /* 0x0003448801007387 */ /* 0x000fe80000100800 */
[----:B------:R1:W-:Y:S04]  /*1f190*/  STL [R1+0x338], R0 ;  /* 0x0003380001007387 */ /* 0x0003e80000100800 */
[----:B--2---:R-:W2:Y:S01]  /*1f1a0*/  LDL.LU.64 R130, [R1+0x448] ;  /* 0x0004480001827983 */ /* 0x004ea20000300a00 */
[----:B-1----:R-:W-:-:S05]  /*1f1b0*/  IMAD.MOV.U32 R0, RZ, RZ, R137 ;  /* 0x000000ffff007224 */ /* 0x002fca00078e0089 */
[----:B------:R1:W-:Y:S04]  /*1f1c0*/  STL [R1+0x340], R0 ;  /* 0x0003400001007387 */ /* 0x0003e80000100800 */
[----:B---3--:R3:W-:Y:S04]  /*1f1d0*/  STL [R1+0x34c], R118 ;  /* 0x00034c7601007387 */ /* 0x0087e80000100800 */
[----:B------:R-:W2:Y:S01]  /*1f1e0*/  LDL.LU.64 R136, [R1+0x450] ;  /* 0x0004500001887983 */ /* 0x000ea20000300a00 */
[----:B-1----:R-:W-:-:S03]  /*1f1f0*/  IMAD.MOV.U32 R0, RZ, RZ, R119 ;  /* 0x000000ffff007224 */ /* 0x002fc600078e0077 */
[----:B------:R-:W-:Y:S04]  /*1f200*/  STL [R1+0x354], R124 ;  /* 0x0003547c01007387 */ /* 0x000fe80000100800 */
[----:B------:R1:W-:Y:S04]  /*1f210*/  STL [R1+0x348], R0 ;  /* 0x0003480001007387 */ /* 0x0003e80000100800 */
[----:B---3--:R-:W3:Y:S01]  /*1f220*/  LDL.LU.64 R118, [R1+0x458] ;  /* 0x0004580001767983 */ /* 0x008ee20000300a00 */
[----:B-1----:R-:W-:Y:S02]  /*1f230*/  IMAD.MOV.U32 R0, RZ, RZ, R125 ;  /* 0x000000ffff007224 */ /* 0x002fe400078e007d */
[----:B------:R-:W-:-:S02]  /*1f240*/  IMAD.MOV.U32 R124, RZ, RZ, R132 ;  /* 0x000000ffff7c7224 */ /* 0x000fc400078e0084 */
[----:B------:R-:W-:Y:S01]  /*1f250*/  IMAD.MOV.U32 R125, RZ, RZ, R133 ;  /* 0x000000ffff7d7224 */ /* 0x000fe200078e0085 */
[----:B------:R1:W-:Y:S01]  /*1f260*/  STL [R1+0x350], R0 ;  /* 0x0003500001007387 */ /* 0x0003e20000100800 */
[----:B------:R-:W-:Y:S02]  /*1f270*/  IMAD.MOV.U32 R132, RZ, RZ, R140 ;  /* 0x000000ffff847224 */ /* 0x000fe400078e008c */
[----:B------:R-:W-:Y:S02]  /*1f280*/  IMAD.MOV.U32 R133, RZ, RZ, R141 ;  /* 0x000000ffff857224 */ /* 0x000fe400078e008d */
[----:B------:R-:W3:Y:S01]  /*1f290*/  LDL.LU.64 R140, [R1+0x460] ;  /* 0x00046000018c7983 */ /* 0x000ee20000300a00 */
[----:B-1----:R-:W-:-:S03]  /*1f2a0*/  IMAD.MOV.U32 R0, RZ, RZ, R121 ;  /* 0x000000ffff007224 */ /* 0x002fc600078e0079 */
[----:B------:R-:W-:Y:S04]  /*1f2b0*/  STL [R1+0x35c], R120 ;  /* 0x00035c7801007387 */ /* 0x000fe80000100800 */
[----:B------:R1:W-:Y:S04]  /*1f2c0*/  STL [R1+0x358], R0 ;  /* 0x0003580001007387 */ /* 0x0003e80000100800 */
[----:B------:R1:W-:Y:S02]  /*1f2d0*/  STL [R1+0x364], R122 ;  /* 0x0003647a01007387 */ /* 0x0003e40000100800 */
[----:B-1----:R-:W-:-:S02]  /*1f2e0*/  MOV R0, R123 ;  /* 0x0000007b00007202 */ /* 0x002fc40000000f00 */
[----:B------:R-:W3:Y:S04]  /*1f2f0*/  LDL.LU.64 R122, [R1+0x470] ;  /* 0x00047000017a7983 */ /* 0x000ee80000300a00 */
[----:B------:R1:W-:Y:S04]  /*1f300*/  STL [R1+0x360], R0 ;  /* 0x0003600001007387 */ /* 0x0003e80000100800 */
[----:B------:R1:W-:Y:S02]  /*1f310*/  STL [R1+0x36c], R148 ;  /* 0x00036c9401007387 */ /* 0x0003e40000100800 */
[----:B-1----:R-:W-:-:S02]  /*1f320*/  IMAD.MOV.U32 R0, RZ, RZ, R149 ;  /* 0x000000ffff007224 */ /* 0x002fc400078e0095 */
[----:B------:R-:W3:Y:S04]  /*1f330*/  LDL.LU.64 R148, [R1+0x478] ;  /* 0x0004780001947983 */ /* 0x000ee80000300a00 */
[----:B------:R1:W-:Y:S02]  /*1f340*/  STL [R1+0x368], R0 ;  /* 0x0003680001007387 */ /* 0x0003e40000100800 */
[----:B-1----:R-:W-:Y:S02]  /*1f350*/  IMAD.MOV.U32 R0, RZ, RZ, R129 ;  /* 0x000000ffff007224 */ /* 0x002fe400078e0081 */
[----:B------:R1:W-:Y:S04]  /*1f360*/  STL [R1+0x374], R128 ;  /* 0x0003748001007387 */ /* 0x0003e80000100800 */
[----:B-1----:R-:W3:Y:S04]  /*1f370*/  LDL.LU.64 R128, [R1+0x480] ;  /* 0x0004800001807983 */ /* 0x002ee80000300a00 */
[----:B------:R1:W-:Y:S04]  /*1f380*/  STL [R1+0x370], R0 ;  /* 0x0003700001007387 */ /* 0x0003e80000100800 */
[----:B----4-:R4:W-:Y:S01]  /*1f390*/  STL [R1+0x37c], R126 ;  /* 0x00037c7e01007387 */ /* 0x0109e20000100800 */
[----:B-1----:R-:W-:-:S03]  /*1f3a0*/  IMAD.MOV.U32 R0, RZ, RZ, R127 ;  /* 0x000000ffff007224 */ /* 0x002fc600078e007f */
[----:B----4-:R-:W4:Y:S04]  /*1f3b0*/  LDL.LU.64 R126, [R1+0x488] ;  /* 0x00048800017e7983 */ /* 0x010f280000300a00 */
[----:B------:R1:W-:Y:S04]  /*1f3c0*/  STL [R1+0x378], R0 ;  /* 0x0003780001007387 */ /* 0x0003e80000100800 */
[----:B--2---:R2:W-:Y:S01]  /*1f3d0*/  STL [R1+0x384], R130 ;  /* 0x0003848201007387 */ /* 0x0045e20000100800 */
[----:B-1----:R-:W-:-:S03]  /*1f3e0*/  IMAD.MOV.U32 R0, RZ, RZ, R131 ;  /* 0x000000ffff007224 */ /* 0x002fc600078e0083 */
[----:B--2---:R-:W2:Y:S04]  /*1f3f0*/  LDL.LU.64 R130, [R1+0x490] ;  /* 0x0004900001827983 */ /* 0x004ea80000300a00 */
[----:B------:R1:W-:Y:S04]  /*1f400*/  STL [R1+0x380], R0 ;  /* 0x0003800001007387 */ /* 0x0003e80000100800 */
[----:B------:R3:W-:Y:S04]  /*1f410*/  STL [R1+0x38c], R136 ;  /* 0x00038c8801007387 */ /* 0x0007e80000100800 */
[----:B------:R-:W2:Y:S01]  /*1f420*/  LDL.LU.64 R120, [R1+0x498] ;  /* 0x0004980001787983 */ /* 0x000ea20000300a00 */
[----:B-1----:R-:W-:-:S05]  /*1f430*/  IMAD.MOV.U32 R0, RZ, RZ, R137 ;  /* 0x000000ffff007224 */ /* 0x002fca00078e0089 */
[----:B------:R1:W-:Y:S01]  /*1f440*/  STL [R1+0x388], R0 ;  /* 0x0003880001007387 */ /* 0x0003e20000100800 */
[----:B---3--:R-:W-:Y:S02]  /*1f450*/  IMAD.MOV.U32 R136, RZ, RZ, R138 ;  /* 0x000000ffff887224 */ /* 0x008fe400078e008a */
[----:B------:R-:W-:Y:S01]  /*1f460*/  IMAD.MOV.U32 R137, RZ, RZ, R139 ;  /* 0x000000ffff897224 */ /* 0x000fe200078e008b */
[----:B------:R-:W-:Y:S04]  /*1f470*/  STL [R1+0x394], R118 ;  /* 0x0003947601007387 */ /* 0x000fe80000100800 */
[----:B------:R-:W3:Y:S01]  /*1f480*/  LDL.LU.64 R138, [R1+0x4a0] ;  /* 0x0004a000018a7983 */ /* 0x000ee20000300a00 */
[----:B-1----:R-:W-:-:S05]  /*1f490*/  IMAD.MOV.U32 R0, RZ, RZ, R119 ;  /* 0x000000ffff007224 */ /* 0x002fca00078e0077 */
[----:B------:R1:W-:Y:S04]  /*1f4a0*/  STL [R1+0x390], R0 ;  /* 0x0003900001007387 */ /* 0x0003e80000100800 */
[----:B------:R1:W-:Y:S02]  /*1f4b0*/  STL [R1+0x39c], R140 ;  /* 0x00039c8c01007387 */ /* 0x0003e40000100800 */
[----:B-1----:R-:W-:Y:S02]  /*1f4c0*/  MOV R0, R141 ;  /* 0x0000008d00007202 */ /* 0x002fe40000000f00 */
        /* <DEDUP_REMOVED lines=23> */
[----:B-1----:R-:W-:-:S05]  /*1f640*/  IMAD.MOV.U32 R0, RZ, RZ, R131 ;  /* 0x000000ffff007224 */ /* 0x002fca00078e0083 */
[----:B------:R1:W-:Y:S04]  /*1f650*/  STL [R1+0x3c8], R0 ;  /* 0x0003c80001007387 */ /* 0x0003e80000100800 */
[----:B------:R-:W-:Y:S04]  /*1f660*/  STL [R1+0x3d4], R120 ;  /* 0x0003d47801007387 */ /* 0x000fe80000100800 */
[----:B--2---:R-:W2:Y:S01]  /*1f670*/  LDL.LU.64 R130, [R1+0x4e0] ;  /* 0x0004e00001827983 */ /* 0x004ea20000300a00 */
[----:B-1----:R-:W-:-:S03]  /*1f680*/  IMAD.MOV.U32 R0, RZ, RZ, R121 ;  /* 0x000000ffff007224 */ /* 0x002fc600078e0079 */
[----:B---3--:R-:W-:Y:S04]  /*1f690*/  STL [R1+0x3dc], R138 ;  /* 0x0003dc8a01007387 */ /* 0x008fe80000100800 */
[----:B------:R1:W-:Y:S04]  /*1f6a0*/  STL [R1+0x3d0], R0 ;  /* 0x0003d00001007387 */ /* 0x0003e80000100800 */
[----:B------:R-:W-:Y:S01]  /*1f6b0*/  STL [R1+0x3e4], R124 ;  /* 0x0003e47c01007387 */ /* 0x000fe20000100800 */
[----:B-1----:R-:W-:-:S05]  /*1f6c0*/  IMAD.MOV.U32 R0, RZ, RZ, R139 ;  /* 0x000000ffff007224 */ /* 0x002fca00078e008b */
[----:B------:R1:W-:Y:S04]  /*1f6d0*/  STL [R1+0x3d8], R0 ;  /* 0x0003d80001007387 */ /* 0x0003e80000100800 */
[----:B------:R-:W3:Y:S01]  /*1f6e0*/  LDL.LU.64 R138, [R1+0x4f0] ;  /* 0x0004f000018a7983 */ /* 0x000ee20000300a00 */
[----:B-1----:R-:W-:-:S03]  /*1f6f0*/  MOV R0, R125 ;  /* 0x0000007d00007202 */ /* 0x002fc60000000f00 */
[----:B------:R-:W-:Y:S04]  /*1f700*/  STL [R1+0x3ec], R140 ;  /* 0x0003ec8c01007387 */ /* 0x000fe80000100800 */
[----:B------:R1:W-:Y:S04]  /*1f710*/  STL [R1+0x3e0], R0 ;  /* 0x0003e00001007387 */ /* 0x0003e80000100800 */
[----:B------:R-:W3:Y:S01]  /*1f720*/  LDL.LU.64 R124, [R1+0x4f8] ;  /* 0x0004f800017c7983 */ /* 0x000ee20000300a00 */
[----:B-1----:R-:W-:-:S03]  /*1f730*/  IMAD.MOV.U32 R0, RZ, RZ, R141 ;  /* 0x000000ffff007224 */ /* 0x002fc600078e008d */
[----:B------:R-:W-:Y:S01]  /*1f740*/  STL [R1+0x3f4], R134 ;  /* 0x0003f48601007387 */ /* 0x000fe20000100800 */
[----:B------:R-:W-:Y:S02]  /*1f750*/  IMAD.MOV.U32 R140, RZ, RZ, R142 ;  /* 0x000000ffff8c7224 */ /* 0x000fe400078e008e */
[----:B------:R-:W-:Y:S01]  /*1f760*/  IMAD.MOV.U32 R141, RZ, RZ, R143 ;  /* 0x000000ffff8d7224 */ /* 0x000fe200078e008f */
[----:B------:R1:W-:Y:S04]  /*1f770*/  STL [R1+0x3e8], R0 ;  /* 0x0003e80001007387 */ /* 0x0003e80000100800 */
[----:B------:R-:W3:Y:S01]  /*1f780*/  LDL.LU.64 R142, [R1+0x500] ;  /* 0x00050000018e7983 */ /* 0x000ee20000300a00 */
        /* <DEDUP_REMOVED lines=13> */
[----:B------:R-:W3:Y:S04]  /*1f860*/  LDL.LU.64 R128, [R1+0x520] ;  /* 0x0005200001807983 */ /* 0x000ee80000300a00 */
[----:B------:R1:W-:Y:S04]  /*1f870*/  STL [R1+0x408], R0 ;  /* 0x0004080001007387 */ /* 0x0003e80000100800 */
[----:B----4-:R4:W-:Y:S01]  /*1f880*/  STL [R1+0x414], R126 ;  /* 0x0004147e01007387 */ /* 0x0109e20000100800 */
[----:B-1----:R-:W-:-:S05]  /*1f890*/  IMAD.MOV.U32 R0, RZ, RZ, R127 ;  /* 0x000000ffff007224 */ /* 0x002fca00078e007f */
[----:B------:R1:W-:Y:S04]  /*1f8a0*/  STL [R1+0x410], R0 ;  /* 0x0004100001007387 */ /* 0x0003e80000100800 */
[----:B--2---:R2:W-:Y:S04]  /*1f8b0*/  STL [R1+0x41c], R130 ;  /* 0x00041c8201007387 */ /* 0x0045e80000100800 */
[----:B----4-:R-:W4:Y:S01]  /*1f8c0*/  LDL.LU.64 R126, [R1+0x530] ;  /* 0x00053000017e7983 */ /* 0x010f220000300a00 */
[----:B-1----:R-:W-:-:S05]  /*1f8d0*/  MOV R0, R131 ;  /* 0x0000008300007202 */ /* 0x002fca0000000f00 */
[----:B------:R1:W-:Y:S04]  /*1f8e0*/  STL [R1+0x418], R0 ;  /* 0x0004180001007387 */ /* 0x0003e80000100800 */
[----:B------:R-:W-:Y:S04]  /*1f8f0*/  STL [R1+0x424], R132 ;  /* 0x0004248401007387 */ /* 0x000fe80000100800 */
[----:B--2---:R-:W2:Y:S01]  /*1f900*/  LDL.LU.64 R130, [R1+0x538] ;  /* 0x0005380001827983 */ /* 0x004ea20000300a00 */
[----:B-1----:R-:W-:-:S05]  /*1f910*/  IMAD.MOV.U32 R0, RZ, RZ, R133 ;  /* 0x000000ffff007224 */ /* 0x002fca00078e0085 */
[----:B------:R1:W-:Y:S04]  /*1f920*/  STL [R1+0x420], R0 ;  /* 0x0004200001007387 */ /* 0x0003e80000100800 */
[----:B---3--:R3:W-:Y:S01]  /*1f930*/  STL [R1+0x42c], R138 ;  /* 0x00042c8a01007387 */ /* 0x0087e20000100800 */
[----:B-1----:R-:W-:-:S03]  /*1f940*/  IMAD.MOV.U32 R0, RZ, RZ, R139 ;  /* 0x000000ffff007224 */ /* 0x002fc600078e008b */
[----:B---3--:R-:W3:Y:S04]  /*1f950*/  LDL.LU.64 R138, [R1+0x540] ;  /* 0x00054000018a7983 */ /* 0x008ee80000300a00 */
[----:B------:R1:W-:Y:S04]  /*1f960*/  STL [R1+0x428], R0 ;  /* 0x0004280001007387 */ /* 0x0003e80000100800 */
[----:B------:R1:W-:Y:S04]  /*1f970*/  STL [R1+0x434], R124 ;  /* 0x0004347c01007387 */ /* 0x0003e80000100800 */
[----:B------:R-:W3:Y:S01]  /*1f980*/  LDL.LU.64 R132, [R1+0x548] ;  /* 0x0005480001847983 */ /* 0x000ee20000300a00 */
[----:B-1----:R-:W-:-:S05]  /*1f990*/  IMAD.MOV.U32 R0, RZ, RZ, R125 ;  /* 0x000000ffff007224 */ /* 0x002fca00078e007d */
        /* <DEDUP_REMOVED lines=8> */
[----:B------:R1:W-:Y:S01]  /*1fa20*/  STL [R1+0x440], R0 ;  /* 0x0004400001007387 */ /* 0x0003e20000100800 */
[----:B------:R-:W-:Y:S02]  /*1fa30*/  IMAD.MOV.U32 R134, RZ, RZ, R144 ;  /* 0x000000ffff867224 */ /* 0x000fe400078e0090 */
[----:B------:R-:W-:Y:S01]  /*1fa40*/  IMAD.MOV.U32 R135, RZ, RZ, R145 ;  /* 0x000000ffff877224 */ /* 0x000fe200078e0091 */
[----:B------:R-:W-:Y:S04]  /*1fa50*/  STL [R1+0x44c], R122 ;  /* 0x00044c7a01007387 */ /* 0x000fe80000100800 */
[----:B------:R-:W3:Y:S01]  /*1fa60*/  LDL.LU.64 R144, [R1+0x560] ;  /* 0x0005600001907983 */ /* 0x000ee20000300a00 */
[----:B-1----:R-:W-:-:S03]  /*1fa70*/  IMAD.MOV.U32 R0, RZ, RZ, R123 ;  /* 0x000000ffff007224 */ /* 0x002fc600078e007b */
[----:B------:R-:W-:Y:S04]  /*1fa80*/  STL [R1+0x454], R148 ;  /* 0x0004549401007387 */ /* 0x000fe80000100800 */
[----:B------:R1:W-:Y:S02]  /*1fa90*/  STL [R1+0x448], R0 ;  /* 0x0004480001007387 */ /* 0x0003e40000100800 */
[----:B-1----:R-:W-:Y:S02]  /*1faa0*/  MOV R0, R149 ;  /* 0x0000009500007202 */ /* 0x002fe40000000f00 */
        /* <DEDUP_REMOVED lines=8> */
[----:B----4-:R-:W-:Y:S04]  /*1fb30*/  STL [R1+0x46c], R126 ;  /* 0x00046c7e01007387 */ /* 0x010fe80000100800 */
[----:B------:R1:W-:Y:S04]  /*1fb40*/  STL [R1+0x460], R0 ;  /* 0x0004600001007387 */ /* 0x0003e80000100800 */
[----:B------:R-:W4:Y:S01]  /*1fb50*/  LDL.LU.64 R136, [R1+0x580] ;  /* 0x0005800001887983 */ /* 0x000f220000300a00 */
[----:B-1----:R-:W-:-:S03]  /*1fb60*/  IMAD.MOV.U32 R0, RZ, RZ, R127 ;  /* 0x000000ffff007224 */ /* 0x002fc600078e007f */
[----:B--2---:R-:W-:Y:S04]  /*1fb70*/  STL [R1+0x474], R130 ;  /* 0x0004748201007387 */ /* 0x004fe80000100800 */
[----:B------:R1:W-:Y:S02]  /*1fb80*/  STL [R1+0x468], R0 ;  /* 0x0004680001007387 */ /* 0x0003e40000100800 */
[----:B-1----:R-:W-:Y:S02]  /*1fb90*/  IMAD.MOV.U32 R0, RZ, RZ, R131 ;  /* 0x000000ffff007224 */ /* 0x002fe400078e0083 */
[----:B------:R-:W2:Y:S04]  /*1fba0*/  LDL.LU.64 R130, [R1+0x588] ;  /* 0x0005880001827983 */ /* 0x000ea80000300a00 */
[----:B------:R1:W-:Y:S04]  /*1fbb0*/  STL [R1+0x470], R0 ;  /* 0x0004700001007387 */ /* 0x0003e80000100800 */
[----:B---3--:R3:W-:Y:S04]  /*1fbc0*/  STL [R1+0x47c], R138 ;  /* 0x00047c8a01007387 */ /* 0x0087e80000100800 */
[----:B------:R-:W2:Y:S01]  /*1fbd0*/  LDL.LU.64 R126, [R1+0x590] ;  /* 0x00059000017e7983 */ /* 0x000ea20000300a00 */
[----:B-1----:R-:W-:-:S05]  /*1fbe0*/  IMAD.MOV.U32 R0, RZ, RZ, R139 ;  /* 0x000000ffff007224 */ /* 0x002fca00078e008b */
[----:B------:R1:W-:Y:S01]  /*1fbf0*/  STL [R1+0x478], R0 ;  /* 0x0004780001007387 */ /* 0x0003e20000100800 */
[----:B---3--:R-:W-:Y:S02]  /*1fc00*/  IMAD.MOV.U32 R138, RZ, RZ, R140 ;  /* 0x000000ffff8a7224 */ /* 0x008fe400078e008c */
[----:B------:R-:W-:Y:S01]  /*1fc10*/  IMAD.MOV.U32 R139, RZ, RZ, R141 ;  /* 0x000000ffff8b7224 */ /* 0x000fe200078e008d */
[----:B------:R3:W-:Y:S04]  /*1fc20*/  STL [R1+0x484], R132 ;  /* 0x0004848401007387 */ /* 0x0007e80000100800 */
[----:B------:R-:W2:Y:S01]  /*1fc30*/  LDL.LU.64 R140, [R1+0x598] ;  /* 0x00059800018c7983 */ /* 0x000ea20000300a00 */
[----:B-1----:R-:W-:-:S03]  /*1fc40*/  IMAD.MOV.U32 R0, RZ, RZ, R133 ;  /* 0x000000ffff007224 */ /* 0x002fc600078e0085 */
[----:B------:R-:W-:Y:S04]  /*1fc50*/  STL [R1+0x48c], R124 ;  /* 0x00048c7c01007387 */ /* 0x000fe80000100800 */
[----:B------:R1:W-:Y:S04]  /*1fc60*/  STL [R1+0x480], R0 ;  /* 0x0004800001007387 */ /* 0x0003e80000100800 */
[----:B---3--:R-:W3:Y:S01]  /*1fc70*/  LDL.LU.64 R132, [R1+0x5a0] ;  /* 0x0005a00001847983 */ /* 0x008ee20000300a00 */
[----:B-1----:R-:W-:-:S03]  /*1fc80*/  MOV R0, R125 ;  /* 0x0000007d00007202 */ /* 0x002fc60000000f00 */
[----:B------:R-:W-:Y:S04]  /*1fc90*/  STL [R1+0x494], R142 ;  /* 0x0004948e01007387 */ /* 0x000fe80000100800 */
[----:B------:R1:W-:Y:S02]  /*1fca0*/  STL [R1+0x488], R0 ;  /* 0x0004880001007387 */ /* 0x0003e40000100800 */
[----:B-1----:R-:W-:Y:S02]  /*1fcb0*/  IMAD.MOV.U32 R0, RZ, RZ, R143 ;  /* 0x000000ffff007224 */ /* 0x002fe400078e008f */
        /* <DEDUP_REMOVED lines=16> */
[----:B----4-:R1:W-:Y:S04]  /*1fdc0*/  STL [R1+0x4bc], R136 ;  /* 0x0004bc8801007387 */ /* 0x0103e80000100800 */
[----:B------:R4:W-:Y:S04]  /*1fdd0*/  STL [R1+0x4b0], R0 ;  /* 0x0004b00001007387 */ /* 0x0009e80000100800 */
[----:B------:R-:W3:Y:S01]  /*1fde0*/  LDL.LU.64 R128, [R1+0x5d0] ;  /* 0x0005d00001807983 */ /* 0x000ee20000300a00 */
[----:B-1----:R-:W-:Y:S02]  /*1fdf0*/  IMAD.MOV.U32 R136, RZ, RZ, R150 ;  /* 0x000000ffff887224 */ /* 0x002fe400078e0096 */
[----:B----4-:R-:W-:-:S02]  /*1fe00*/  IMAD.MOV.U32 R0, RZ, RZ, R137 ;  /* 0x000000ffff007224 */ /* 0x010fc400078e0089 */
[----:B------:R-:W-:Y:S02]  /*1fe10*/  IMAD.MOV.U32 R137, RZ, RZ, R151 ;  /* 0x000000ffff897224 */ /* 0x000fe400078e0097 */
[----:B------:R-:W4:Y:S04]  /*1fe20*/  LDL.LU.64 R150, [R1+0x5d8] ;  /* 0x0005d80001967983 */ /* 0x000f280000300a00 */
[----:B------:R1:W-:Y:S04]  /*1fe30*/  STL [R1+0x4b8], R0 ;  /* 0x0004b80001007387 */ /* 0x0003e80000100800 */
[----:B--2---:R2:W-:Y:S01]  /*1fe40*/  STL [R1+0x4c4], R130 ;  /* 0x0004c48201007387 */ /* 0x0045e20000100800 */
[----:B-1----:R-:W-:-:S03]  /*1fe50*/  MOV R0, R131 ;  /* 0x0000008300007202 */ /* 0x002fc60000000f00 */
[----:B--2---:R-:W2:Y:S04]  /*1fe60*/  LDL.LU.64 R130, [R1+0x5e0] ;  /* 0x0005e00001827983 */ /* 0x004ea80000300a00 */
[----:B------:R1:W-:Y:S04]  /*1fe70*/  STL [R1+0x4c0], R0 ;  /* 0x0004c00001007387 */ /* 0x0003e80000100800 */
[----:B------:R-:W-:Y:S01]  /*1fe80*/  STL [R1+0x4cc], R126 ;  /* 0x0004cc7e01007387 */ /* 0x000fe20000100800 */
[----:B-1----:R-:W-:-:S05]  /*1fe90*/  IMAD.MOV.U32 R0, RZ, RZ, R127 ;  /* 0x000000ffff007224 */ /* 0x002fca00078e007f */
[----:B------:R1:W-:Y:S04]  /*1fea0*/  STL [R1+0x4c8], R0 ;  /* 0x0004c80001007387 */ /* 0x0003e80000100800 */
[----:B------:R1:W-:Y:S02]  /*1feb0*/  STL [R1+0x4d4], R140 ;  /* 0x0004d48c01007387 */ /* 0x0003e40000100800 */
[----:B-1----:R-:W-:Y:S02]  /*1fec0*/  IMAD.MOV.U32 R0, RZ, RZ, R141 ;  /* 0x000000ffff007224 */ /* 0x002fe400078e008d */
[----:B------:R-:W2:Y:S04]  /*1fed0*/  LDL.LU.64 R140, [R1+0x768] ;  /* 0x00076800018c7983 */ /* 0x000ea80000300a00 */
[----:B------:R1:W-:Y:S04]  /*1fee0*/  STL [R1+0x4d0], R0 ;  /* 0x0004d00001007387 */ /* 0x0003e80000100800 */
[----:B---3--:R3:W-:Y:S01]  /*1fef0*/  STL [R1+0x4dc], R132 ;  /* 0x0004dc8401007387 */ /* 0x0087e20000100800 */
[----:B-1----:R-:W-:-:S03]  /*1ff00*/  IMAD.MOV.U32 R0, RZ, RZ, R133 ;  /* 0x000000ffff007224 */ /* 0x002fc600078e0085 */
[----:B---3--:R-:W3:Y:S04]  /*1ff10*/  LDL.LU.64 R132, [R1+0x5f0] ;  /* 0x0005f00001847983 */ /* 0x008ee80000300a00 */
[----:B------:R1:W-:Y:S04]  /*1ff20*/  STL [R1+0x4d8], R0 ;  /* 0x0004d80001007387 */ /* 0x0003e80000100800 */
[----:B------:R1:W-:Y:S02]  /*1ff30*/  STL [R1+0x4e4], R134 ;  /* 0x0004e48601007387 */ /* 0x0003e40000100800 */
[----:B-1----:R-:W-:-:S02]  /*1ff40*/  IMAD.MOV.U32 R0, RZ, RZ, R135 ;  /* 0x000000ffff007224 */ /* 0x002fc400078e0087 */
[----:B------:R-:W3:Y:S04]  /*1ff50*/  LDL.LU.64 R134, [R1+0x5f8] ;  /* 0x0005f80001867983 */ /* 0x000ee80000300a00 */
        /* <DEDUP_REMOVED lines=17> */
[----:B------:R-:W-:Y:S01]  /*20070*/  STL [R1+0x50c], R128 ;  /* 0x00050c8001007387 */ /* 0x000fe20000100800 */
[----:B-1----:R-:W-:-:S05]  /*20080*/  MOV R0, R129 ;  /* 0x0000008100007202 */ /* 0x002fca0000000f00 */
        /* <DEDUP_REMOVED lines=9> */
[----:B------:R1:W-:Y:S02]  /*20120*/  STL [R1+0x524], R138 ;  /* 0x0005248a01007387 */ /* 0x0003e40000100800 */
[----:B-1----:R-:W-:-:S02]  /*20130*/  IMAD.MOV.U32 R0, RZ, RZ, R139 ;  /* 0x000000ffff007224 */ /* 0x002fc400078e008b */
[----:B------:R-:W2:Y:S04]  /*20140*/  LDL.LU.64 R138, [R1+0x630] ;  /* 0x00063000018a7983 */ /* 0x000ea80000300a00 */
[----:B------:R1:W-:Y:S04]  /*20150*/  STL [R1+0x520], R0 ;  /* 0x0005200001007387 */ /* 0x0003e80000100800 */
[----:B------:R1:W-:Y:S02]  /*20160*/  STL [R1+0x52c], R140 ;  /* 0x00052c8c01007387 */ /* 0x0003e40000100800 */
[----:B-1----:R-:W-:-:S02]  /*20170*/  IMAD.MOV.U32 R0, RZ, RZ, R141 ;  /* 0x000000ffff007224 */ /* 0x002fc400078e008d */
        /* <DEDUP_REMOVED lines=91> */
[----:B-1----:R-:W-:-:S03]  /*20730*/  MOV R0, R133 ;  /* 0x0000008500007202 */ /* 0x002fc60000000f00 */
        /* <DEDUP_REMOVED lines=35> */
[----:B-1----:R-:W-:-:S02]  /*20970*/  MOV R0, R139 ;  /* 0x0000008b00007202 */ /* 0x002fc40000000f00 */
        /* <DEDUP_REMOVED lines=35> */
[----:B-1----:R-:W-:-:S03]  /*20bb0*/  MOV R0, R151 ;  /* 0x0000009700007202 */ /* 0x002fc60000000f00 */
        /* <DEDUP_REMOVED lines=143> */
[----:B-1----:R-:W-:-:S02]  /*214b0*/  MOV R0, R141 ;  /* 0x0000008d00007202 */ /* 0x002fc40000000f00 */
        /* <DEDUP_REMOVED lines=35> */
[----:B-1----:R-:W-:-:S03]  /*216f0*/  MOV R0, R131 ;  /* 0x0000008300007202 */ /* 0x002fc60000000f00 */
        /* <DEDUP_REMOVED lines=190> */
[----:B------:R-:W-:Y:S04]  /*222e0*/  STL [R1+0x95c], R134 ;  /* 0x00095c8601007387 */ /* 0x000fe80000100800 */
[----:B------:R-:W3:Y:S01]  /*222f0*/  LDL.LU.64 R128, [R1+0xb48] ;  /* 0x000b480001807983 */ /* 0x000ee20000300a00 */
[----:B-1----:R-:W-:-:S05]  /*22300*/  IMAD.MOV.U32 R0, RZ, RZ, R135 ;  /* 0x000000ffff007224 */ /* 0x002fca00078e0087 */
[----:B------:R1:W-:Y:S04]  /*22310*/  STL [R1+0x958], R0 ;  /* 0x0009580001007387 */ /* 0x0003e80000100800 */
[----:B------:R1:W-:Y:S02]  /*22320*/  STL [R1+0x964], R142 ;  /* 0x0009648e01007387 */ /* 0x0003e40000100800 */
[----:B-1----:R-:W-:Y:S02]  /*22330*/  IMAD.MOV.U32 R0, RZ, RZ, R143 ;  /* 0x000000ffff007224 */ /* 0x002fe400078e008f */
        /* <DEDUP_REMOVED lines=14> */
[----:B------:R-:W-:Y:S04]  /*22420*/  STL [R1+0x984], R136 ;  /* 0x0009848801007387 */ /* 0x000fe80000100800 */
[----:B------:R-:W3:Y:S01]  /*22430*/  LDL.LU.64 R134, [R1+0xa00] ;  /* 0x000a000001867983 */ /* 0x000ee20000300a00 */
[----:B-1----:R-:W-:-:S05]  /*22440*/  IMAD.MOV.U32 R0, RZ, RZ, R137 ;  /* 0x000000ffff007224 */ /* 0x002fca00078e0089 */
[----:B------:R4:W-:Y:S02]  /*22450*/  STL [R1+0x980], R0 ;  /* 0x0009800001007387 */ /* 0x0009e40000100800 */
[----:B----4-:R-:W-:Y:S02]  /*22460*/  MOV R0, R151 ;  /* 0x0000009700007202 */ /* 0x010fe40000000f00 */
[----:B------:R1:W-:Y:S04]  /*22470*/  STL [R1+0x98c], R150 ;  /* 0x00098c9601007387 */ /* 0x0003e80000100800 */
[----:B-1----:R-:W4:Y:S04]  /*22480*/  LDL.LU.64 R150, [R1+0xa08] ;  /* 0x000a080001967983 */ /* 0x002f280000300a00 */
[----:B------:R1:W-:Y:S04]  /*22490*/  STL [R1+0x988], R0 ;  /* 0x0009880001007387 */ /* 0x0003e80000100800 */
[----:B--2---:R2:W-:Y:S04]  /*224a0*/  STL [R1+0x994], R130 ;  /* 0x0009948201007387 */ /* 0x0045e80000100800 */
[----:B------:R-:W4:Y:S01]  /*224b0*/  LDL.LU.64 R136, [R1+0xcc0] ;  /* 0x000cc00001887983 */ /* 0x000f220000300a00 */
[----:B-1----:R-:W-:-:S03]  /*224c0*/  IMAD.MOV.U32 R0, RZ, RZ, R131 ;  /* 0x000000ffff007224 */ /* 0x002fc600078e0083 */
[----:B------:R-:W-:Y:S04]  /*224d0*/  STL [R1+0x99c], R138 ;  /* 0x00099c8a01007387 */ /* 0x000fe80000100800 */
[----:B------:R1:W-:Y:S04]  /*224e0*/  STL [R1+0x990], R0 ;  /* 0x0009900001007387 */ /* 0x0003e80000100800 */
[----:B--2---:R-:W2:Y:S01]  /*224f0*/  LDL.LU.64 R130, [R1+0xc68] ;  /* 0x000c680001827983 */ /* 0x004ea20000300a00 */
[----:B-1----:R-:W-:-:S03]  /*22500*/  IMAD.MOV.U32 R0, RZ, RZ, R139 ;  /* 0x000000ffff007224 */ /* 0x002fc600078e008b */
[----:B------:R-:W-:Y:S04]  /*22510*/  STL [R1+0x9a4], R140 ;  /* 0x0009a48c01007387 */ /* 0x000fe80000100800 */
[----:B------:R1:W-:Y:S04]  /*22520*/  STL [R1+0x998], R0 ;  /* 0x0009980001007387 */ /* 0x0003e80000100800 */
[----:B------:R-:W2:Y:S01]  /*22530*/  LDL.LU.64 R138, [R1+0xb08] ;  /* 0x000b0800018a7983 */ /* 0x000ea20000300a00 */
[----:B-1----:R-:W-:-:S03]  /*22540*/  IMAD.MOV.U32 R0, RZ, RZ, R141 ;  /* 0x000000ffff007224 */ /* 0x002fc600078e008d */
[----:B---3--:R-:W-:Y:S04]  /*22550*/  STL [R1+0x9ac], R132 ;  /* 0x0009ac8401007387 */ /* 0x008fe80000100800 */
        /* <DEDUP_REMOVED lines=30> */
[----:B------:R-:W-:Y:S04]  /*22740*/  STL [R1+0x9ec], R136 ;  /* 0x0009ec8801007387 */ /* 0x000fe80000100800 */
[----:B------:R1:W-:Y:S04]  /*22750*/  STL [R1+0x9e0], R0 ;  /* 0x0009e00001007387 */ /* 0x0003e80000100800 */
[----:B----4-:R-:W4:Y:S01]  /*22760*/  LDL.LU.64 R150, [R1+0xb40] ;  /* 0x000b400001967983 */ /* 0x010f220000300a00 */
[----:B-1----:R-:W-:-:S03]  /*22770*/  IMAD.MOV.U32 R0, RZ, RZ, R137 ;  /* 0x000000ffff007224 */ /* 0x002fc600078e0089 */
[----:B--2---:R-:W-:Y:S04]  /*22780*/  STL [R1+0x9f4], R130 ;  /* 0x0009f48201007387 */ /* 0x004fe80000100800 */
[----:B------:R1:W-:Y:S04]  /*22790*/  STL [R1+0x9e8], R0 ;  /* 0x0009e80001007387 */ /* 0x0003e80000100800 */
[----:B------:R-:W2:Y:S01]  /*227a0*/  LDL.LU.64 R136, [R1+0xae8] ;  /* 0x000ae80001887983 */ /* 0x000ea20000300a00 */
        /* <DEDUP_REMOVED lines=11> */
[----:B------:R-:W3:Y:S04]  /*22860*/  LDL.LU.64 R140, [R1+0xa80] ;  /* 0x000a8000018c7983 */ /* 0x000ee80000300a00 */
        /* <DEDUP_REMOVED lines=8> */
[----:B-1----:R-:W-:-:S02]  /*228f0*/  MOV R0, R145 ;  /* 0x0000009100007202 */ /* 0x002fc40000000f00 */
[----:B------:R-:W3:Y:S04]  /*22900*/  LDL.LU.64 R144, [R1+0xcb8] ;  /* 0x000cb80001907983 */ /* 0x000ee80000300a00 */
[----:B------:R1:W-:Y:S04]  /*22910*/  STL [R1+0xa18], R0 ;  /* 0x000a180001007387 */ /* 0x0003e80000100800 */
        /* <DEDUP_REMOVED lines=13> */
[----:B----4-:R4:W-:Y:S01]  /*229f0*/  STL [R1+0xa3c], R150 ;  /* 0x000a3c9601007387 */ /* 0x0109e20000100800 */
[----:B-1----:R-:W-:-:S03]  /*22a00*/  IMAD.MOV.U32 R0, RZ, RZ, R151 ;  /* 0x000000ffff007224 */ /* 0x002fc600078e0097 */
[----:B----4-:R-:W4:Y:S04]  /*22a10*/  LDL.LU.64 R150, [R1+0xac0] ;  /* 0x000ac00001967983 */ /* 0x010f280000300a00 */
[----:B------:R1:W-:Y:S04]  /*22a20*/  STL [R1+0xa38], R0 ;  /* 0x000a380001007387 */ /* 0x0003e80000100800 */
[----:B--2---:R2:W-:Y:S01]  /*22a30*/  STL [R1+0xa44], R136 ;  /* 0x000a448801007387 */ /* 0x0045e20000100800 */
[----:B-1----:R-:W-:-:S03]  /*22a40*/  IMAD.MOV.U32 R0, RZ, RZ, R137 ;  /* 0x000000ffff007224 */ /* 0x002fc600078e0089 */
[----:B------:R-:W4:Y:S04]  /*22a50*/  LDL.LU.64 R134, [R1+0xae0] ;  /* 0x000ae00001867983 */ /* 0x000f280000300a00 */
[----:B------:R1:W-:Y:S04]  /*22a60*/  STL [R1+0xa40], R0 ;  /* 0x000a400001007387 */ /* 0x0003e80000100800 */
[----:B------:R-:W-:Y:S04]  /*22a70*/  STL [R1+0xa4c], R126 ;  /* 0x000a4c7e01007387 */ /* 0x000fe80000100800 */
[----:B--2---:R-:W2:Y:S01]  /*22a80*/  LDL.LU.64 R136, [R1+0xcf8] ;  /* 0x000cf80001887983 */ /* 0x004ea20000300a00 */
[----:B-1----:R-:W-:-:S03]  /*22a90*/  IMAD.MOV.U32 R0, RZ, RZ, R127 ;  /* 0x000000ffff007224 */ /* 0x002fc600078e007f */
[----:B---3--:R-:W-:Y:S04]  /*22aa0*/  STL [R1+0xa54], R138 ;  /* 0x000a548a01007387 */ /* 0x008fe80000100800 */
[----:B------:R1:W-:Y:S02]  /*22ab0*/  STL [R1+0xa48], R0 ;  /* 0x000a480001007387 */ /* 0x0003e40000100800 */
[----:B-1----:R-:W-:Y:S02]  /*22ac0*/  IMAD.MOV.U32 R0, RZ, RZ, R139 ;  /* 0x000000ffff007224 */ /* 0x002fe400078e008b */
[----:B------:R-:W3:Y:S04]  /*22ad0*/  LDL.LU.64 R138, [R1+0xcd0] ;  /* 0x000cd000018a7983 */ /* 0x000ee80000300a00 */
[----:B------:R1:W-:Y:S04]  /*22ae0*/  STL [R1+0xa50], R0 ;  /* 0x000a500001007387 */ /* 0x0003e80000100800 */
[----:B------:R1:W-:Y:S02]  /*22af0*/  STL [R1+0xa5c], R140 ;  /* 0x000a5c8c01007387 */ /* 0x0003e40000100800 */
[----:B-1----:R-:W-:-:S02]  /*22b00*/  IMAD.MOV.U32 R0, RZ, RZ, R141 ;  /* 0x000000ffff007224 */ /* 0x002fc400078e008d */
[----:B------:R-:W-:Y:S04]  /*22b10*/  STL [R1+0xa64], R128 ;  /* 0x000a648001007387 */ /* 0x000fe80000100800 */
[----:B------:R1:W-:Y:S04]  /*22b20*/  STL [R1+0xa58], R0 ;  /* 0x000a580001007387 */ /* 0x0003e80000100800 */
[----:B------:R-:W3:Y:S01]  /*22b30*/  LDL.LU.64 R140, [R1+0xc90] ;  /* 0x000c9000018c7983 */ /* 0x000ee20000300a00 */
[----:B-1----:R-:W-:-:S03]  /*22b40*/  MOV R0, R129 ;  /* 0x0000008100007202 */ /* 0x002fc60000000f00 */
[----:B------:R-:W-:Y:S04]  /*22b50*/  STL [R1+0xa6c], R142 ;  /* 0x000a6c8e01007387 */ /* 0x000fe80000100800 */
        /* <DEDUP_REMOVED lines=21> */
[----:B----4-:R-:W-:Y:S04]  /*22cb0*/  STL [R1+0xa9c], R150 ;  /* 0x000a9c9601007387 */ /* 0x010fe80000100800 */
[----:B------:R1:W-:Y:S02]  /*22cc0*/  STL [R1+0xa90], R0 ;  /* 0x000a900001007387 */ /* 0x0003e40000100800 */
[----:B-1----:R-:W-:Y:S02]  /*22cd0*/  IMAD.MOV.U32 R0, RZ, RZ, R151 ;  /* 0x000000ffff007224 */ /* 0x002fe400078e0097 */
[----:B------:R-:W4:Y:S04]  /*22ce0*/  LDL.LU.64 R150, [R1+0xb20] ;  /* 0x000b200001967983 */ /* 0x000f280000300a00 */
[----:B------:R1:W-:Y:S04]  /*22cf0*/  STL [R1+0xa98], R0 ;  /* 0x000a980001007387 */ /* 0x0003e80000100800 */
[----:B------:R-:W-:Y:S01]  /*22d00*/  STL [R1+0xaa4], R134 ;  /* 0x000aa48601007387 */ /* 0x000fe20000100800 */
[----:B-1----:R-:W-:-:S03]  /*22d10*/  IMAD.MOV.U32 R0, RZ, RZ, R135 ;  /* 0x000000ffff007224 */ /* 0x002fc600078e0087 */
[----:B--2---:R-:W-:Y:S04]  /*22d20*/  STL [R1+0xaac], R136 ;  /* 0x000aac8801007387 */ /* 0x004fe80000100800 */
[----:B------:R1:W-:Y:S04]  /*22d30*/  STL [R1+0xaa0], R0 ;  /* 0x000aa00001007387 */ /* 0x0003e80000100800 */
[----:B------:R-:W2:Y:S04]  /*22d40*/  LDL.LU.64 R120, [R1+0xd00] ;  /* 0x000d000001787983 */ /* 0x000ea80000300a00 */
[----:B------:R-:W2:Y:S01]  /*22d50*/  LDL.LU.64 R122, [R1+0xce0] ;  /* 0x000ce000017a7983 */ /* 0x000ea20000300a00 */
[----:B-1----:R-:W-:-:S05]  /*22d60*/  MOV R0, R137 ;  /* 0x0000008900007202 */ /* 0x002fca0000000f00 */
[----:B------:R1:W-:Y:S04]  /*22d70*/  STL [R1+0xaa8], R0 ;  /* 0x000aa80001007387 */ /* 0x0003e80000100800 */
[----:B---3--:R-:W-:Y:S04]  /*22d80*/  STL [R1+0xab4], R138 ;  /* 0x000ab48a01007387 */ /* 0x008fe80000100800 */
[----:B------:R-:W3:Y:S01]  /*22d90*/  LDL.LU.64 R124, [R1+0xcb0] ;  /* 0x000cb000017c7983 */ /* 0x000ee20000300a00 */
[----:B-1----:R-:W-:-:S03]  /*22da0*/  IMAD.MOV.U32 R0, RZ, RZ, R139 ;  /* 0x000000ffff007224 */ /* 0x002fc600078e008b */
[----:B------:R-:W3:Y:S04]  /*22db0*/  LDL.LU.64 R126, [R1+0xc80] ;  /* 0x000c8000017e7983 */ /* 0x000ee80000300a00 */
[----:B------:R1:W-:Y:S04]  /*22dc0*/  STL [R1+0xab0], R0 ;  /* 0x000ab00001007387 */ /* 0x0003e80000100800 */
[----:B------:R-:W-:Y:S04]  /*22dd0*/  STL [R1+0xabc], R140 ;  /* 0x000abc8c01007387 */ /* 0x000fe80000100800 */
        /* <DEDUP_REMOVED lines=19> */
[----:B------:R4:W-:Y:S04]  /*22f10*/  STL [R1+0xadc], R148 ;  /* 0x000adc9401007387 */ /* 0x0009e80000100800 */
[----:B------:R-:W3:Y:S01]  /*22f20*/  LDL.LU.64 R144, [R1+0xc50] ;  /* 0x000c500001907983 */ /* 0x000ee20000300a00 */
[----:B-1----:R-:W-:-:S03]  /*22f30*/  IMAD.MOV.U32 R0, RZ, RZ, R149 ;  /* 0x000000ffff007224 */ /* 0x002fc600078e0095 */
[----:B------:R-:W3:Y:S04]  /*22f40*/  LDL.LU.64 R146, [R1+0xc58] ;  /* 0x000c580001927983 */ /* 0x000ee80000300a00 */
[----:B------:R1:W-:Y:S04]  /*22f50*/  STL [R1+0xad8], R0 ;  /* 0x000ad80001007387 */ /* 0x0003e80000100800 */
[----:B----4-:R4:W-:Y:S04]  /*22f60*/  STL [R1+0xae4], R150 ;  /* 0x000ae49601007387 */ /* 0x0109e80000100800 */
[----:B------:R-:W3:Y:S01]  /*22f70*/  LDL.LU.64 R148, [R1+0xc78] ;  /* 0x000c780001947983 */ /* 0x000ee20000300a00 */
[----:B-1----:R-:W-:-:S03]  /*22f80*/  IMAD.MOV.U32 R0, RZ, RZ, R151 ;  /* 0x000000ffff007224 */ /* 0x002fc600078e0097 */
[----:B----4-:R-:W4:Y:S04]  /*22f90*/  LDL.LU.64 R150, [R1+0xc88] ;  /* 0x000c880001967983 */ /* 0x010f280000300a00 */
[----:B------:R2:W-:Y:S02]  /*22fa0*/  STL [R1+0xae0], R0 ;  /* 0x000ae00001007387 */ /* 0x0005e40000100800 */
[----:B--2---:R-:W-:Y:S02]  /*22fb0*/  IMAD.MOV.U32 R0, RZ, RZ, R121 ;  /* 0x000000ffff007224 */ /* 0x004fe400078e0079 */
[----:B------:R-:W-:Y:S04]  /*22fc0*/  STL [R1+0xaec], R120 ;  /* 0x000aec7801007387 */ /* 0x000fe80000100800 */
[----:B------:R-:W-:Y:S04]  /*22fd0*/  STL [R1+0xaf4], R122 ;  /* 0x000af47a01007387 */ /* 0x000fe80000100800 */
[----:B------:R1:W-:Y:S02]  /*22fe0*/  STL [R1+0xae8], R0 ;  /* 0x000ae80001007387 */ /* 0x0003e40000100800 */
[----:B-1----:R-:W-:-:S02]  /*22ff0*/  MOV R0, R123 ;  /* 0x0000007b00007202 */ /* 0x002fc40000000f00 */
[----:B---3--:R-:W-:Y:S04]  /*23000*/  STL [R1+0xafc], R124 ;  /* 0x000afc7c01007387 */ /* 0x008fe80000100800 */
[----:B------:R1:W-:Y:S04]  /*23010*/  STL [R1+0xaf0], R0 ;  /* 0x000af00001007387 */ /* 0x0003e80000100800 */
[----:B------:R-:W-:Y:S01]  /*23020*/  STL [R1+0xb04], R126 ;  /* 0x000b047e01007387 */ /* 0x000fe20000100800 */
[----:B-1----:R-:W-:-:S05]  /*23030*/  IMAD.MOV.U32 R0, RZ, RZ, R125 ;  /* 0x000000ffff007224 */ /* 0x002fca00078e007d */
        /* <DEDUP_REMOVED lines=12> */
[----:B------:R1:W-:Y:S02]  /*23100*/  STL [R1+0xb18], R0 ;  /* 0x000b180001007387 */ /* 0x0003e40000100800 */
[----:B-1----:R-:W-:Y:S02]  /*23110*/  IMAD.MOV.U32 R0, RZ, RZ, R135 ;  /* 0x000000ffff007224 */ /* 0x002fe400078e0087 */
[----:B------:R-:W-:Y:S04]  /*23120*/  STL [R1+0xb2c], R136 ;  /* 0x000b2c8801007387 */ /* 0x000fe80000100800 */
        /* <DEDUP_REMOVED lines=8> */
[----:B-1----:R-:W-:-:S05]  /*231b0*/  MOV R0, R141 ;  /* 0x0000008d00007202 */ /* 0x002fca0000000f00 */
        /* <DEDUP_REMOVED lines=10> */
[----:B----4-:R-:W-:Y:S01]  /*23260*/  STL [R1+0xb64], R150 ;  /* 0x000b649601007387 */ /* 0x010fe20000100800 */
[----:B-1----:R-:W-:-:S05]  /*23270*/  IMAD.MOV.U32 R0, RZ, RZ, R149 ;  /* 0x000000ffff007224 */ /* 0x002fca00078e0095 */
[----:B------:R1:W-:Y:S02]  /*23280*/  STL [R1+0xb58], R0 ;  /* 0x000b580001007387 */ /* 0x0003e40000100800 */
[----:B-1----:R-:W-:-:S05]  /*23290*/  IMAD.MOV.U32 R0, RZ, RZ, R151 ;  /* 0x000000ffff007224 */ /* 0x002fca00078e0097 */
[----:B------:R1:W-:Y:S04]  /*232a0*/  STL [R1+0xb60], R0 ;  /* 0x000b600001007387 */ /* 0x0003e80000100800 */
[----:B------:R-:W-:Y:S01]  /*232b0*/  STL [R1], RZ ;  /* 0x000000ff01007387 */ /* 0x000fe20000100800 */
[----:B-1----:R-:W-:-:S03]  /*232c0*/  IMAD.U32 R0, RZ, RZ, UR4 ;  /* 0x00000004ff007e24 */ /* 0x002fc6000f8e00ff */
[----:B------:R-:W-:Y:S04]  /*232d0*/  STL [R1+0x4], RZ ;  /* 0x000004ff01007387 */ /* 0x000fe80000100800 */
[----:B------:R1:W-:Y:S04]  /*232e0*/  STL [R1+0xc40], R0 ;  /* 0x000c400001007387 */ /* 0x0003e80000100800 */
[----:B------:R-:W-:Y:S04]  /*232f0*/  STL [R1+0x8], RZ ;  /* 0x000008ff01007387 */ /* 0x000fe80000100800 */
        /* <DEDUP_REMOVED lines=117> */
[----:B------:R-:W-:Y:S01]  /*23a50*/  STL [R1+0x1e0], RZ ;  /* 0x0001e0ff01007387 */ /* 0x000fe20000100800 */
[----:B------:R-:W-:-:S03]  /*23a60*/  VIADD R8, R5, 0xffffffff ;  /* 0xffffffff05087836 */ /* 0x000fc60000000000 */
[----:B------:R-:W-:Y:S04]  /*23a70*/  STL [R1+0x1e4], RZ ;  /* 0x0001e4ff01007387 */ /* 0x000fe80000100800 */
[----:B------:R-:W-:Y:S04]  /*23a80*/  STL [R1+0x1e8], RZ ;  /* 0x0001e8ff01007387 */ /* 0x000fe80000100800 */
[----:B------:R-:W-:Y:S04]  /*23a90*/  STL [R1+0x1ec], RZ ;  /* 0x0001ecff01007387 */ /* 0x000fe80000100800 */
[----:B------:R-:W-:Y:S04]  /*23aa0*/  STL [R1+0x1f0], RZ ;  /* 0x0001f0ff01007387 */ /* 0x000fe80000100800 */
[----:B------:R-:W-:Y:S04]  /*23ab0*/  STL [R1+0x1f4], RZ ;  /* 0x0001f4ff01007387 */ /* 0x000fe80000100800 */
[----:B------:R-:W-:Y:S04]  /*23ac0*/  STL [R1+0x1f8], RZ ;  /* 0x0001f8ff01007387 */ /* 0x000fe80000100800 */
[----:B------:R-:W-:Y:S04]  /*23ad0*/  STL [R1+0x1fc], RZ ;  /* 0x0001fcff01007387 */ /* 0x000fe80000100800 */
[----:B------:R2:W-:Y:S04]  /*23ae0*/  STL [R1+0xc44], R5 ;  /* 0x000c440501007387 */ /* 0x0005e80000100800 */
[----:B------:R3:W-:Y:S01]  /*23af0*/  STL [R1+0xc50], R8 ;  /* 0x000c500801007387 */ /* 0x0007e20000100800 */
[----:B------:R-:W-:-:S02]  /*23b00*/  SHF.R.S32.HI R3, RZ, 0x1f, R4 ;  /* 0x0000001fff037819 */ /* 0x000fc40000011404 */
[----:B-1----:R-:W-:Y:S01]  /*23b10*/  SHF.R.S32.HI R0, RZ, 0x1f, R78 ;  /* 0x0000001fff007819 */ /* 0x002fe2000001144e */
[----:B------:R-:W-:Y:S01]  /*23b20*/  UMOV UR4, URZ ;  /* 0x0000003f00047c82 */ /* 0x000fe20008000000 */
[----:B------:R-:W-:Y:S01]  /*23b30*/  SHF.L.U64.HI R3, R4, 0x2, R3 ;  /* 0x0000000204037819 */ /* 0x000fe20000010203 */
[----:B------:R-:W-:Y:S01]  /*23b40*/  IMAD.MOV.U32 R6, RZ, RZ, RZ ;  /* 0x000000ffff067224 */ /* 0x000fe200078e00ff */
[C---:B------:R-:W-:Y:S02]  /*23b50*/  SHF.L.U64.HI R0, R78.reuse, 0x2, R0 ;  /* 0x000000024e007819 */ /* 0x040fe40000010200 */
[----:B------:R-:W-:Y:S02]  /*23b60*/  CS2R R24, SRZ ;  /* 0x0000000000187805 */ /* 0x000fe4000001ff00 */
[----:B------:R-:W-:Y:S02]  /*23b70*/  SHF.L.U32 R2, R78, 0x2, RZ ;  /* 0x000000024e027819 */ /* 0x000fe400000006ff */
        /* <DEDUP_REMOVED lines=25> */
[----:B------:R-:W-:Y:S01]  /*23d10*/  CS2R R76, SRZ ;  /* 0x00000000004c7805 */ /* 0x000fe2000001ff00 */
[----:B------:R-:W-:Y:S01]  /*23d20*/  IMAD.SHL.U32 R4, R4, 0x4, RZ ;  /* 0x0000000404047824 */ /* 0x000fe200078e00ff */
        /* <DEDUP_REMOVED lines=36> */
[----:B------:R-:W-:Y:S01]  /*23f70*/  CS2R R150, SRZ ;  /* 0x0000000000967805 */ /* 0x000fe2000001ff00 */
[----:B--23--:R-:W-:-:S07]  /*23f80*/  IMAD.U32 R5, RZ, RZ, UR4 ;  /* 0x00000004ff057e24 */ /* 0x00cfce000f8e00ff */
.L_x_1:
[----:B------:R-:W2:Y:S01]  /*23f90*/  LDL.LU R9, [R1+0xc40] ;  /* 0x000c400001097983 */ /* 0x000ea20000300800 */
[----:B------:R-:W-:-:S04]  /*23fa0*/  DEPBAR.LE SB0, 0x0 ;  /* 0x000080000000791a */ /* 0x000fc80000000000 */
[----:B------:R-:W3:Y:S04]  /*23fb0*/  LDL R8, [R1+0xc48] ;  /* 0x000c480001087983 */ /* 0x000ee80000100800 */
        /* <DEDUP_REMOVED lines=50> */
[----:B-----5:R-:W-:Y:S04]  /*242e0*/  STL.64 [R1+0x11a8], R150 ;  /* 0x0011a89601007387 */ /* 0x020fe80000100a00 */
        /* <DEDUP_REMOVED lines=12> */
[----:B-1----:R1:W-:Y:S04]  /*243b0*/  STL.64 [R1+0x1140], R124 ;  /* 0x0011407c01007387 */ /* 0x0023e80000100a00 */
[----:B-1----:R-:W4:Y:S04]  /*243c0*/  LDL.LU.64 R124, [R1] ;  /* 0x00000000017c7983 */ /* 0x002f280000300a00 */
        /* <DEDUP_REMOVED lines=63> */
[----:B--2---:R-:W-:Y:S01]  /*247c0*/  R2UR UR4, R9 ;  /* 0x00000000090472ca */ /* 0x004fe200000e0000 */
[----:B------:R-:W-:Y:S01]  /*247d0*/  UMOV UR7, 0x40000040 ;  /* 0x4000004000077882 */ /* 0x000fe20000000000 */
[----:B---3--:R-:W-:Y:S01]  /*247e0*/  R2UR UR20, R8 ;  /* 0x00000000081472ca */ /* 0x008fe200000e0000 */
[----:B------:R-:W-:Y:S08]  /*247f0*/  BAR.SYNC.DEFER_BLOCKING 0x0 ;  /* 0x0000000000007b1d */ /* 0x000ff00000010000 */
[----:B------:R-:W1:Y:S01]  /*24800*/  LDC R8, c[0x0][0x230] ;  /* 0x00008c00ff087b82 */ /* 0x000e620000000800 */
[----:B------:R2:W-:Y:S01]  /*24810*/  STL [R1+0x1138], R0 ;  /* 0x0011380001007387 */ /* 0x0005e20000100800 */
[----:B------:R-:W-:-:S03]  /*24820*/  UIADD3 UR4, UR4, 0x1, URZ ;  /* 0x0000000104047890 */ /* 0x000fc6000fffe03f */
[----:B------:R-:W-:Y:S01]  /*24830*/  STL [R1+0x1134], R10 ;  /* 0x0011340a01007387 */ /* 0x000fe20000100800 */
[----:B------:R-:W-:-:S03]  /*24840*/  UISETP.GT.AND UP0, UPT, UR4, 0x1, UPT ;  /* 0x000000010400788c */ /* 0x000fc6000bf04270 */
[----:B-----5:R-:W-:Y:S01]  /*24850*/  STL [R1+0x1114], R7 ;  /* 0x0011140701007387 */ /* 0x020fe20000100800 */
[----:B------:R-:W-:-:S04]  /*24860*/  USEL UR5, UR4, URZ, !UP0 ;  /* 0x0000003f04057287 */ /* 0x000fc8000c000000 */
[----:B------:R-:W-:Y:S02]  /*24870*/  ULEA UR4, UR5, UR20, 0x10 ;  /* 0x0000001405047291 */ /* 0x000fe4000f8e803f */
[----:B--2---:R-:W-:Y:S01]  /*24880*/  IMAD.U32 R0, RZ, RZ, UR5 ;  /* 0x00000005ff007e24 */ /* 0x004fe2000f8e00ff */
[----:B------:R-:W-:Y:S02]  /*24890*/  ULEA UR5, UR5, UR20, 0x11 ;  /* 0x0000001405057291 */ /* 0x000fe4000f8e883f */
[----:B------:R-:W-:Y:S02]  /*248a0*/  UIADD3 UR4, UR4, 0x40000, URZ ;  /* 0x0004000004047890 */ /* 0x000fe4000fffe03f */
[----:B------:R-:W-:Y:S01]  /*248b0*/  USHF.R.U32.HI UR5, URZ, 0x4, UR5 ;  /* 0x000000043f057899 */ /* 0x000fe20008011605 */
[----:B------:R-:W-:Y:S01]  /*248c0*/  STL [R1+0xc40], R0 ;  /* 0x000c400001007387 */ /* 0x000fe20000100800 */
[----:B------:R-:W-:Y:S02]  /*248d0*/  USHF.R.U32.HI UR4, URZ, 0x4, UR4 ;  /* 0x000000043f047899 */ /* 0x000fe40008011604 */
[----:B------:R-:W-:-:S02]  /*248e0*/  USGXT.U32 UR6, UR5, 0xe ;  /* 0x0000000e0506789a */ /* 0x000fc40008000000 */
[----:B------:R-:W-:Y:S01]  /*248f0*/  USGXT.U32 UR8, UR4, 0xe ;  /* 0x0000000e0408789a */ /* 0x000fe20008000000 */
[----:B------:R-:W-:Y:S01]  /*24900*/  UMOV UR5, 0x40000040 ;  /* 0x4000004000057882 */ /* 0x000fe20000000000 */
[----:B------:R-:W-:-:S05]  /*24910*/  UIADD3 UR10, UP1, UR6, 0x2, URZ ;  /* 0x00000002060a7890 */ /* 0x000fca000ff3e03f */
[----:B------:R-:W-:Y:S01]  /*24920*/  UMOV UR4, UR8 ;  /* 0x0000000800047c82 */ /* 0x000fe20008000000 */
[----:B------:R-:W-:Y:S01]  /*24930*/  UIADD3 UR8, UP0, UR8, 0x2, URZ ;  /* 0x0000000208087890 */ /* 0x000fe2000ff1e03f */
[----:B----4-:R-:W-:-:S06]  /*24940*/  WARPGROUP.ARRIVE ;  /* 0x00000000000079c5 */ /* 0x010fcc0000000000 */
[----:B------:R-:W-:Y:S01]  /*24950*/  HGMMA.64x256x8.F32.TF32 R124, gdesc[UR4], R124, gsb0 ;  /* 0x07e00000047c79f0 */ /* 0x000fe2000800287c */
[----:B------:R-:W-:Y:S01]  /*24960*/  UMOV UR4, URZ ;  /* 0x0000003f00047c82 */ /* 0x000fe20008000000 */
[----:B------:R-:W-:Y:S01]  /*24970*/  UMOV UR5, URZ ;  /* 0x0000003f00057c82 */ /* 0x000fe20008000000 */
[----:B------:R-:W-:Y:S02]  /*24980*/  UIADD3.X UR9, UR4, 0x40000040, URZ, UP0, !UPT ;  /* 0x4000004004097890 */ /* 0x000fe400087fe43f */
[----:B------:R-:W-:Y:S02]  /*24990*/  UIADD3.X UR11, UR5, 0x40000040, URZ, UP1, !UPT ;  /* 0x40000040050b7890 */ /* 0x000fe40008ffe43f */
[----:B------:R-:W-:Y:S02]  /*249a0*/  UIADD3.64 UR12, UR8, 0x2, URZ ;  /* 0x00000002080c7897 */ /* 0x000fe4000fffe03f */
[----:B------:R-:W-:Y:S02]  /*249b0*/  UIADD3.64 UR14, UR10, 0x2, URZ ;  /* 0x000000020a0e7897 */ /* 0x000fe4000fffe03f */
[----:B------:R-:W-:-:S02]  /*249c0*/  UIADD3.64 UR18, UR10, 0x7fe, URZ ;  /* 0x000007fe0a127897 */ /* 0x000fc4000fffe03f */
[----:B------:R-:W-:Y:S02]  /*249d0*/  UIADD3.64 UR16, UR8, 0x3fe, URZ ;  /* 0x000003fe08107897 */ /* 0x000fe4000fffe03f */
[----:B------:R-:W-:Y:S02]  /*249e0*/  UIADD3.64 UR22, UR10, 0x802, URZ ;  /* 0x000008020a167897 */ /* 0x000fe4000fffe03f */
[----:B------:R-:W-:Y:S01]  /*249f0*/  UIADD3.64 UR26, UR10, 0x804, URZ ;  /* 0x000008040a1a7897 */ /* 0x000fe2000fffe03f */
[----:B------:R-:W-:Y:S01]  /*24a00*/  UMOV UR4, UR18 ;  /* 0x0000001200047c82 */ /* 0x000fe20008000000 */
[----:B------:R-:W-:Y:S01]  /*24a10*/  UMOV UR5, UR19 ;  /* 0x0000001300057c82 */ /* 0x000fe20008000000 */
[----:B------:R-:W-:Y:S02]  /*24a20*/  UIADD3.64 UR24, UR8, 0x404, URZ ;  /* 0x0000040408187897 */ /* 0x000fe4000fffe03f */
[----:B------:R-:W-:Y:S02]  /*24a30*/  UIADD3.64 UR30, UR10, 0xffe, URZ ;  /* 0x00000ffe0a1e7897 */ /* 0x000fe4000fffe03f */
[----:B------:R-:W-:-:S02]  /*24a40*/  UIADD3.64 UR28, UR8, 0x7fe, URZ ;  /* 0x000007fe081c7897 */ /* 0x000fc4000fffe03f */
[----:B------:R-:W-:Y:S02]  /*24a50*/  UIADD3.64 UR34, UR10, 0x1000, URZ ;  /* 0x000010000a227897 */ /* 0x000fe4000fffe03f */
[----:B------:R-:W-:Y:S02]  /*24a60*/  UIADD3.64 UR32, UR8, 0x800, URZ ;  /* 0x0000080008207897 */ /* 0x000fe4000fffe03f */
[----:B------:R-:W-:Y:S02]  /*24a70*/  UIADD3.64 UR38, UR10, 0x1002, URZ ;  /* 0x000010020a267897 */ /* 0x000fe4000fffe03f */
        /* <DEDUP_REMOVED lines=10> */
[----:B------:R-:W-:Y:S01]  /*24b20*/  UIADD3.64 UR56, UR8, 0xc04, URZ ;  /* 0x00000c0408387897 */ /* 0x000fe2000fffe03f */
[----:B------:R-:W-:Y:S02]  /*24b30*/  WARPGROUP.DEPBAR.LE gsb0, 0x0 ;  /* 0x00008000000079c5 */ /* 0x000fe40000010000 */
[----:B------:R-:W-:-:S06]  /*24b40*/  WARPGROUP.ARRIVE ;  /* 0x00000000000079c5 */ /* 0x000fcc0000000000 */
[----:B------:R-:W-:Y:S03]  /*24b50*/  HGMMA.64x256x8.F32.TF32 R124, gdesc[UR8], R124, gsb0 ;  /* 0x07e00000087c79f0 */ /* 0x000fe6000800287c */
[----:B------:R-:W-:Y:S02]  /*24b60*/  WARPGROUP.DEPBAR.LE gsb0, 0x0 ;  /* 0x00008000000079c5 */ /* 0x000fe40000010000 */
[----:B------:R-:W-:-:S15]  /*24b70*/  WARPGROUP.ARRIVE ;  /* 0x00000000000079c5 */ /* 0x000fde0000000000 */
[----:B------:R-:W-:-:S08]  /*24b80*/  NOP ;  /* 0x0000000000007918 */ /* 0x000fd00000000000 */
[----:B------:R-:W-:Y:S01]  /*24b90*/  HGMMA.64x256x8.F32.TF32 R124, gdesc[UR12], R124, gsb0 ;  /* 0x07e000000c7c79f0 */ /* 0x000fe2000800287c */
[----:B------:R-:W-:Y:S02]  /*24ba0*/  UIADD3.64 UR14, UR10, 0x4, URZ ;  /* 0x000000040a0e7897 */ /* 0x000fe4000fffe03f */
[----:B------:R-:W-:Y:S01]  /*24bb0*/  UIADD3.64 UR12, UR8, 0x4, URZ ;  /* 0x00000004080c7897 */ /* 0x000fe2000fffe03f */
[----:B------:R-:W-:Y:S02]  /*24bc0*/  WARPGROUP.DEPBAR.LE gsb0, 0x0 ;  /* 0x00008000000079c5 */ /* 0x000fe40000010000 */
[----:B------:R-:W-:-:S15]  /*24bd0*/  WARPGROUP.ARRIVE ;  /* 0x00000000000079c5 */ /* 0x000fde0000000000 */
[----:B------:R-:W-:-:S07]  /*24be0*/  NOP ;  /* 0x0000000000007918 */ /* 0x000fce0000000000 */
        /* <DEDUP_REMOVED lines=10> */
[----:B------:R-:W-:Y:S01]  /*24c90*/  HGMMA.64x256x8.F32.TF32 R124, gdesc[UR16], R124, gsb0 ;  /* 0x07e00000107c79f0 */ /* 0x000fe2000800287c */
[----:B------:R-:W-:Y:S01]  /*24ca0*/  UMOV UR17, UR20 ;  /* 0x0000001400117c82 */ /* 0x000fe20008000000 */
[----:B------:R-:W-:Y:S01]  /*24cb0*/  UIADD3.64 UR20, UR8, 0x402, URZ ;  /* 0x0000040208147897 */ /* 0x000fe2000fffe03f */
[----:B------:R-:W-:Y:S02]  /*24cc0*/  WARPGROUP.DEPBAR.LE gsb0, 0x0 ;  /* 0x00008000000079c5 */ /* 0x000fe40000010000 */
[----:B------:R-:W-:-:S15]  /*24cd0*/  WARPGROUP.ARRIVE ;  /* 0x00000000000079c5 */ /* 0x000fde0000000000 */
[----:B------:R-:W-:-:S08]  /*24ce0*/  NOP ;  /* 0x0000000000007918 */ /* 0x000fd00000000000 */
[----:B------:R-:W-:Y:S01]  /*24cf0*/  HGMMA.64x256x8.F32.TF32 R124, gdesc[UR20], R124, gsb0 ;  /* 0x07e00000147c79f0 */ /* 0x000fe2000800287c */
[----:B------:R-:W-:Y:S01]  /*24d00*/  UMOV UR20, UR4 ;  /* 0x0000000400147c82 */ /* 0x000fe20008000000 */
[----:B------:R-:W-:Y:S01]  /*24d10*/  UMOV UR21, UR5 ;  /* 0x0000000500157c82 */ /* 0x000fe20008000000 */
[----:B------:R-:W-:Y:S02]  /*24d20*/  WARPGROUP.DEPBAR.LE gsb0, 0x0 ;  /* 0x00008000000079c5 */ /* 0x000fe40000010000 */
[----:B------:R-:W-:-:S15]  /*24d30*/  WARPGROUP.ARRIVE ;  /* 0x00000000000079c5 */ /* 0x000fde0000000000 */
[----:B------:R-:W-:-:S08]  /*24d40*/  NOP ;  /* 0x0000000000007918 */ /* 0x000fd00000000000 */
[----:B------:R-:W-:Y:S03]  /*24d50*/  HGMMA.64x256x8.F32.TF32 R124, gdesc[UR24], R124, gsb0 ;  /* 0x07e00000187c79f0 */ /* 0x000fe6000800287c */
        /* <DEDUP_REMOVED lines=33> */
[----:B------:R-:W-:Y:S04]  /*24f70*/  STL.64 [R1], R124 ;  /* 0x0000007c01007387 */ /* 0x000fe80000100a00 */
        /* <DEDUP_REMOVED lines=63> */
[----:B--2---:R-:W2:Y:S04]  /*25370*/  LDL.LU.64 R250, [R1+0x1338] ;  /* 0x0013380001fa7983 */ /* 0x004ea80000300a00 */
[----:B------:R-:W3:Y:S04]  /*25380*/  LDL.LU.64 R248, [R1+0x1330] ;  /* 0x0013300001f87983 */ /* 0x000ee80000300a00 */
[----:B------:R-:W4:Y:S04]  /*25390*/  LDL.LU.64 R246, [R1+0x1328] ;  /* 0x0013280001f67983 */ /* 0x000f280000300a00 */
[----:B------:R-:W2:Y:S04]  /*253a0*/  LDL.LU.64 R244, [R1+0x1320] ;  /* 0x0013200001f47983 */ /* 0x000ea80000300a00 */
        /* <DEDUP_REMOVED lines=42> */
[----:B------:R-:W4:Y:S04]  /*25650*/  LDL.LU.64 R158, [R1+0x11c8] ;  /* 0x0011c800019e7983 */ /* 0x000f280000300a00 */
[----:B------:R-:W2:Y:S04]  /*25660*/  LDL.LU.64 R156, [R1+0x11c0] ;  /* 0x0011c000019c7983 */ /* 0x000ea80000300a00 */
[----:B------:R-:W3:Y:S04]  /*25670*/  LDL.LU.64 R154, [R1+0x11b8] ;  /* 0x0011b800019a7983 */ /* 0x000ee80000300a00 */
[----:B------:R-:W4:Y:S04]  /*25680*/  LDL.LU.64 R152, [R1+0x11b0] ;  /* 0x0011b00001987983 */ /* 0x000f280000300a00 */
[----:B------:R-:W2:Y:S04]  /*25690*/  LDL.LU.64 R150, [R1+0x11a8] ;  /* 0x0011a80001967983 */ /* 0x000ea80000300a00 */
        /* <DEDUP_REMOVED lines=12> */
[----:B------:R-:W2:Y:S01]  /*25760*/  LDL.LU.64 R124, [R1+0x1140] ;  /* 0x00114000017c7983 */ /* 0x000ea20000300a00 */
[----:B------:R-:W-:-:S02]  /*25770*/  UIADD3.64 UR4, UR8, 0x1fe, URZ ;  /* 0x000001fe08047897 */ /* 0x000fc4000fffe03f */
[----:B------:R-:W-:Y:S01]  /*25780*/  UIADD3.64 UR12, UR10, 0x2, URZ ;  /* 0x000000020a0c7897 */ /* 0x000fe2000fffe03f */
[----:B------:R-:W3:Y:S01]  /*25790*/  LDL R0, [R1+0xc50] ;  /* 0x000c500001007983 */ /* 0x000ee20000100800 */
[----:B------:R-:W-:Y:S01]  /*257a0*/  UIADD3.64 UR24, UR8, 0x604, URZ ;  /* 0x0000060408187897 */ /* 0x000fe2000fffe03f */
[----:B------:R-:W-:Y:S01]  /*257b0*/  VIADD R7, R6, 0x1 ;  /* 0x0000000106077836 */ /* 0x000fe20000000000 */
[----:B------:R-:W-:Y:S02]  /*257c0*/  UIADD3.64 UR28, UR8, 0x9fe, URZ ;  /* 0x000009fe081c7897 */ /* 0x000fe4000fffe03f */
[----:B------:R-:W-:Y:S02]  /*257d0*/  UIADD3.64 UR32, UR8, 0xa00, URZ ;  /* 0x00000a0008207897 */ /* 0x000fe4000fffe03f */
[----:B------:R-:W-:Y:S02]  /*257e0*/  UIADD3.64 UR36, UR8, 0xa02, URZ ;  /* 0x00000a0208247897 */ /* 0x000fe4000fffe03f */
[----:B------:R-:W-:-:S02]  /*257f0*/  UIADD3.64 UR40, UR8, 0xa04, URZ ;  /* 0x00000a0408287897 */ /* 0x000fc4000fffe03f */
[----:B------:R-:W-:Y:S02]  /*25800*/  UIADD3.64 UR44, UR8, 0xdfe, URZ ;  /* 0x00000dfe082c7897 */ /* 0x000fe4000fffe03f */
[----:B------:R-:W-:Y:S02]  /*25810*/  UIADD3.64 UR48, UR8, 0xe00, URZ ;  /* 0x00000e0008307897 */ /* 0x000fe4000fffe03f */
[----:B------:R-:W-:Y:S01]  /*25820*/  UIADD3.64 UR52, UR8, 0xe02, URZ ;  /* 0x00000e0208347897 */ /* 0x000fe2000fffe03f */
[----:B--2---:R-:W-:-:S06]  /*25830*/  WARPGROUP.ARRIVE ;  /* 0x00000000000079c5 */ /* 0x004fcc0000000000 */
[----:B------:R-:W-:Y:S01]  /*25840*/  HGMMA.64x256x8.F32.TF32 R24, gdesc[UR4], R24, gsb0 ;  /* 0x07e00000041879f0 */ /* 0x000fe20008002818 */
[----:B------:R-:W-:Y:S01]  /*25850*/  UIADD3.64 UR4, UR8, 0x200, URZ ;  /* 0x0000020008047897 */ /* 0x000fe2000fffe03f */
[----:B------:R-:W-:Y:S01]  /*25860*/  UMOV UR6, UR10 ;  /* 0x0000000a00067c82 */ /* 0x000fe20008000000 */
[----:B------:R-:W-:Y:S01]  /*25870*/  UMOV UR7, UR11 ;  /* 0x0000000b00077c82 */ /* 0x000fe20008000000 */
[----:B------:R-:W-:Y:S01]  /*25880*/  UMOV UR11, UR17 ;  /* 0x00000011000b7c82 */ /* 0x000fe20008000000 */
[----:B------:R-:W-:Y:S01]  /*25890*/  UIADD3.64 UR16, UR8, 0x600, URZ ;  /* 0x0000060008107897 */ /* 0x000fe2000fffe03f */
[----:B------:R-:W-:Y:S01]  /*258a0*/  R2UR UR10, R5 ;  /* 0x00000000050a72ca */ /* 0x000fe200000e0000 */
[----:B-1----:R-:W-:Y:S02]  /*258b0*/  IMAD R5, R7, -0x80, R8 ;  /* 0xffffff8007057824 */ /* 0x002fe400078e0208 */
[----:B------:R-:W2:Y:S04]  /*258c0*/  LDL.LU R8, [R1+0xc38] ;  /* 0x000c380001087983 */ /* 0x000ea80000300800 */
[----:B------:R-:W4:Y:S01]  /*258d0*/  LDL.LU R10, [R1+0xc34] ;  /* 0x000c3400010a7983 */ /* 0x000f220000300800 */
[----:B------:R-:W-:-:S02]  /*258e0*/  WARPGROUP.DEPBAR.LE gsb0, 0x0 ;  /* 0x00008000000079c5 */ /* 0x000fc40000010000 */
[----:B------:R-:W-:-:S12]  /*258f0*/  WARPGROUP.ARRIVE ;  /* 0x00000000000079c5 */ /* 0x000fd80000000000 */
[----:B------:R-:W-:Y:S01]  /*25900*/  HGMMA.64x256x8.F32.TF32 R24, gdesc[UR4], R24, gsb0 ;  /* 0x07e00000041879f0 */ /* 0x000fe20008002818 */
[----:B------:R-:W-:Y:S01]  /*25910*/  UIADD3.64 UR4, UR8, 0x202, URZ ;  /* 0x0000020208047897 */ /* 0x000fe2000fffe03f */
[----:B------:R-:W-:Y:S01]  /*25920*/  UMOV UR6, UR12 ;  /* 0x0000000c00067c82 */ /* 0x000fe20008000000 */
[----:B------:R-:W-:Y:S01]  /*25930*/  UMOV UR7, UR13 ;  /* 0x0000000d00077c82 */ /* 0x000fe20008000000 */
[----:B------:R-:W-:Y:S01]  /*25940*/  UIADD3.64 UR12, UR8, 0x204, URZ ;  /* 0x00000204080c7897 */ /* 0x000fe2000fffe03f */
[----:B------:R-:W-:Y:S02]  /*25950*/  WARPGROUP.DEPBAR.LE gsb0, 0x0 ;  /* 0x00008000000079c5 */ /* 0x000fe40000010000 */
[----:B------:R-:W-:-:S15]  /*25960*/  WARPGROUP.ARRIVE ;  /* 0x00000000000079c5 */ /* 0x000fde0000000000 */
[----:B------:R-:W-:-:S06]  /*25970*/  NOP ;  /* 0x0000000000007918 */ /* 0x000fcc0000000000 */
        /* <DEDUP_REMOVED lines=44> */
[----:B------:R-:W-:Y:S01]  /*25c40*/  HGMMA.64x256x8.F32.TF32 R24, gdesc[UR44], R24, gsb0 ;  /* 0x07e000002c1879f0 */ /* 0x000fe20008002818 */
[----:B------:R1:W-:Y:S01]  /*25c50*/  STL [R1+0x1120], R7 ;  /* 0x0011200701007387 */ /* 0x0003e20000100800 */
[----:B---3--:R-:W-:-:S03]  /*25c60*/  ISETP.GE.AND P0, PT, R6, R0, PT ;  /* 0x000000000600720c */ /* 0x008fc60003f06270 */
[----:B------:R-:W3:Y:S04]  /*25c70*/  LDL.LU R9, [R1+0xc30] ;  /* 0x000c300001097983 */ /* 0x000ee80000300800 */
[----:B------:R-:W3:Y:S01]  /*25c80*/  LDL.LU R0, [R1+0xc28] ;  /* 0x000c280001007983 */ /* 0x000ee20000300800 */
[----:B------:R-:W-:Y:S01]  /*25c90*/  UIADD3.64 UR56, UR8, 0xe04, URZ ;  /* 0x00000e0408387897 */ /* 0x000fe2000fffe03f */
[-C--:B--2---:R-:W-:Y:S02]  /*25ca0*/  IADD3 R8, P3, R8, R4.reuse, RZ ;  /* 0x0000000408087210 */ /* 0x084fe40007f7e0ff */
[----:B----4-:R-:W-:Y:S01]  /*25cb0*/  IADD3 R10, P4, R10, R4, RZ ;  /* 0x000000040a0a7210 */ /* 0x010fe20007f9e0ff */
[----:B-1----:R-:W2:Y:S01]  /*25cc0*/  LDL.LU R7, [R1+0xc24] ;  /* 0x000c240001077983 */ /* 0x002ea20000300800 */
[----:B------:R-:W-:-:S02]  /*25cd0*/  WARPGROUP.DEPBAR.LE gsb0, 0x0 ;  /* 0x00008000000079c5 */ /* 0x000fc40000010000 */
[----:B------:R-:W-:-:S11]  /*25ce0*/  WARPGROUP.ARRIVE ;  /* 0x00000000000079c5 */ /* 0x000fd60000000000 */
[----:B------:R-:W-:Y:S03]  /*25cf0*/  HGMMA.64x256x8.F32.TF32 R24, gdesc[UR48], R24, gsb0 ;  /* 0x07e00000301879f0 */ /* 0x000fe60008002818 */
[----:B------:R-:W-:Y:S02]  /*25d00*/  WARPGROUP.DEPBAR.LE gsb0, 0x0 ;  /* 0x00008000000079c5 */ /* 0x000fe40000010000 */
[----:B------:R-:W-:-:S15]  /*25d10*/  WARPGROUP.ARRIVE ;  /* 0x00000000000079c5 */ /* 0x000fde0000000000 */
[----:B------:R-:W-:-:S08]  /*25d20*/  NOP ;  /* 0x0000000000007918 */ /* 0x000fd00000000000 */
[----:B------:R-:W-:Y:S01]  /*25d30*/  HGMMA.64x256x8.F32.TF32 R24, gdesc[UR52], R24, gsb0 ;  /* 0x07e00000341879f0 */ /* 0x000fe20008002818 */
[--C-:B---3--:R-:W-:Y:S02]  /*25d40*/  IMAD.X R9, R9, 0x1, R3.reuse, P3 ;  /* 0x0000000109097824 */ /* 0x108fe400018e0603 */
[----:B------:R-:W-:Y:S01]  /*25d50*/  IMAD.X R0, R0, 0x1, R3, P4 ;  /* 0x0000000100007824 */ /* 0x000fe200020e0603 */
[----:B------:R-:W-:Y:S04]  /*25d60*/  STL [R1+0xc38], R8 ;  /* 0x000c380801007387 */ /* 0x000fe80000100800 */
[----:B------:R-:W-:Y:S04]  /*25d70*/  STL [R1+0xc34], R10 ;  /* 0x000c340a01007387 */ /* 0x000fe80000100800 */
[----:B------:R-:W-:Y:S04]  /*25d80*/  STL [R1+0xc30], R9 ;  /* 0x000c300901007387 */ /* 0x000fe80000100800 */
[----:B------:R-:W-:Y:S01]  /*25d90*/  STL [R1+0xc28], R0 ;  /* 0x000c280001007387 */ /* 0x000fe20000100800 */
[----:B------:R-:W-:-:S02]  /*25da0*/  WARPGROUP.DEPBAR.LE gsb0, 0x0 ;  /* 0x00008000000079c5 */ /* 0x000fc40000010000 */
[----:B------:R-:W-:-:S09]  /*25db0*/  WARPGROUP.ARRIVE ;  /* 0x00000000000079c5 */ /* 0x000fd20000000000 */
[----:B------:R-:W-:Y:S01]  /*25dc0*/  HGMMA.64x256x8.F32.TF32 R24, gdesc[UR56], R24, gsb0 ;  /* 0x07e00000381879f0 */ /* 0x000fe20008002818 */
[----:B------:R-:W-:Y:S01]  /*25dd0*/  ISETP.GT.AND P1, PT, R5, RZ, PT ;  /* 0x000000ff0500720c */ /* 0x000fe20003f24270 */
[----:B------:R-:W-:Y:S01]  /*25de0*/  UIADD3 UR4, UR10, 0x1, URZ ;  /* 0x000000010a047890 */ /* 0x000fe2000fffe03f */
[----:B------:R-:W-:Y:S02]  /*25df0*/  WARPGROUP.DEPBAR.LE gsb0, 0x0 ;  /* 0x00008000000079c5 */ /* 0x000fe40000010000 */
[----:B------:R1:W-:Y:S04]  /*25e00*/  STL [R1+0x1130], R146 ;  /* 0x0011309201007387 */ /* 0x0003e80000100800 */
[----:B-1----:R-:W3:Y:S04]  /*25e10*/  LDL.LU R146, [R1+0xc18] ;  /* 0x000c180001927983 */ /* 0x002ee80000300800 */
[----:B------:R1:W-:Y:S04]  /*25e20*/  STL [R1+0x112c], R147 ;  /* 0x00112c9301007387 */ /* 0x0003e80000100800 */
[----:B-1----:R-:W4:Y:S04]  /*25e30*/  LDL.LU R147, [R1+0xc2c] ;  /* 0x000c2c0001937983 */ /* 0x002f280000300800 */
[----:B------:R1:W-:Y:S04]  /*25e40*/  STL [R1+0x1128], R148 ;  /* 0x0011289401007387 */ /* 0x0003e80000100800 */
[----:B-1----:R-:W4:Y:S01]  /*25e50*/  LDL.LU R148, [R1+0xc20] ;  /* 0x000c200001947983 */ /* 0x002f220000300800 */
[----:B------:R-:W-:Y:S01]  /*25e60*/  SEL R6, RZ, 0x4, !P1 ;  /* 0x00000004ff067807 */ /* 0x000fe20004800000 */
[----:B------:R-:W-:Y:S01]  /*25e70*/  UISETP.GT.AND UP0, UPT, UR4, 0x1, UPT ;  /* 0x000000010400788c */ /* 0x000fe2000bf04270 */
[----:B------:R-:W-:Y:S02]  /*25e80*/  BAR.SYNC.DEFER_BLOCKING 0x0 ;  /* 0x0000000000007b1d */ /* 0x000fe40000010000 */
[----:B------:R-:W-:-:S02]  /*25e90*/  SEL R6, R6, RZ, !P0 ;  /* 0x000000ff06067207 */ /* 0x000fc40004000000 */
[----:B------:R-:W-:Y:S01]  /*25ea0*/  ISETP.GT.AND P1, PT, R5, 0x1, PT ;  /* 0x000000010500780c */ /* 0x000fe20003f24270 */
[----:B------:R-:W-:Y:S01]  /*25eb0*/  USEL UR4, UR4, URZ, !UP0 ;  /* 0x0000003f04047287 */ /* 0x000fe2000c000000 */
[----:B------:R-:W-:Y:S02]  /*25ec0*/  ISETP.NE.U32.AND P2, PT, R6, RZ, PT ;  /* 0x000000ff0600720c */ /* 0x000fe40003f45070 */
[----:B------:R-:W-:Y:S01]  /*25ed0*/  SEL R6, RZ, 0x4, !P1 ;  /* 0x00000004ff067807 */ /* 0x000fe20004800000 */
[----:B------:R-:W-:-:S03]  /*25ee0*/  ULEA UR5, UR4, UR11, 0x10 ;  /* 0x0000000b04057291 */ /* 0x000fc6000f8e803f */
[----:B------:R-:W-:-:S04]  /*25ef0*/  SEL R6, R6, RZ, !P0 ;  /* 0x000000ff06067207 */ /* 0x000fc80004000000 */
[----:B------:R-:W-:Y:S01]  /*25f00*/  ISETP.NE.U32.AND P1, PT, R6, RZ, PT ;  /* 0x000000ff0600720c */ /* 0x000fe20003f25070 */
[----:B------:R-:W-:-:S05]  /*25f10*/  VIADD R6, R11, UR5 ;  /* 0x000000050b067c36 */ /* 0x000fca0008000000 */
[----:B------:R-:W-:Y:S01]  /*25f20*/  @!PT LDS RZ, [RZ] ;  /* 0x00000000fffff984 */ /* 0x000fe20000000800 */
[----:B------:R-:W-:Y:S01]  /*25f30*/  @!PT LDS RZ, [RZ] ;  /* 0x00000000fffff984 */ /* 0x000fe20000000800 */
[----:B------:R-:W-:Y:S01]  /*25f40*/  @!PT LDS RZ, [RZ] ;  /* 0x00000000fffff984 */ /* 0x000fe20000000800 */
[----:B------:R1:W-:Y:S02]  /*25f50*/  LDGSTS.E [R6+0x40000], desc[UR60][R8.64], P2 ;  /* 0x4000000008067fae */ /* 0x0003e4000912187c */
[----:B-1----:R-:W-:Y:S01]  /*25f60*/  IMAD.MOV.U32 R8, RZ, RZ, R10 ;  /* 0x000000ffff087224 */ /* 0x002fe200078e000a */
[----:B------:R-:W-:-:S05]  /*25f70*/  MOV R9, R0 ;  /* 0x0000000000097202 */ /* 0x000fca0000000f00 */
[----:B------:R1:W-:Y:S01]  /*25f80*/  LDGSTS.E [R6+0x40004], desc[UR60][R8.64], P1 ;  /* 0x4000400008067fae */ /* 0x0003e2000892187c */
[----:B------:R-:W-:-:S04]  /*25f90*/  ISETP.GT.AND P1, PT, R5, 0x2, PT ;  /* 0x000000020500780c */ /* 0x000fc80003f24270 */
[----:B-1----:R-:W-:Y:S02]  /*25fa0*/  SEL R8, RZ, 0x4, !P1 ;  /* 0x00000004ff087807 */ /* 0x002fe40004800000 */
[----:B------:R-:W-:Y:S02]  /*25fb0*/  ISETP.GT.AND P1, PT, R5, 0x3, PT ;  /* 0x000000030500780c */ /* 0x000fe40003f24270 */
[----:B------:R-:W-:-:S04]  /*25fc0*/  SEL R8, R8, RZ, !P0 ;  /* 0x000000ff08087207 */ /* 0x000fc80004000000 */
[----:B------:R-:W-:Y:S02]  /*25fd0*/  ISETP.NE.U32.AND P2, PT, R8, RZ, PT ;  /* 0x000000ff0800720c */ /* 0x000fe40003f45070 */
[----:B------:R-:W-:-:S04]  /*25fe0*/  SEL R8, RZ, 0x4, !P1 ;  /* 0x00000004ff087807 */ /* 0x000fc80004800000 */
[----:B------:R-:W-:Y:S02]  /*25ff0*/  SEL R8, R8, RZ, !P0 ;  /* 0x000000ff08087207 */ /* 0x000fe40004000000 */
[-C--:B--2---:R-:W-:Y:S02]  /*26000*/  IADD3 R7, P4, R7, R4.reuse, RZ ;  /* 0x0000000407077210 */ /* 0x084fe40007f9e0ff */
[----:B------:R-:W-:Y:S01]  /*26010*/  ISETP.NE.U32.AND P1, PT, R8, RZ, PT ;  /* 0x000000ff0800720c */ /* 0x000fe20003f25070 */
[----:B------:R-:W-:Y:S04]  /*26020*/  STL [R1+0x1124], R149 ;  /* 0x0011249501007387 */ /* 0x000fe80000100800 */
[----:B------:R-:W-:Y:S04]  /*26030*/  STL [R1+0x111c], R150 ;  /* 0x00111c9601007387 */ /* 0x000fe80000100800 */
[----:B------:R1:W-:Y:S04]  /*26040*/  STL [R1+0x1118], R151 ;  /* 0x0011189701007387 */ /* 0x0003e80000100800 */
[----:B------:R-:W2:Y:S04]  /*26050*/  LDL.LU R0, [R1+0x1138] ;  /* 0x0011380001007983 */ /* 0x000ea80000300800 */
[----:B------:R-:W2:Y:S01]  /*26060*/  LDL.LU R10, [R1+0x1134] ;  /* 0x00113400010a7983 */ /* 0x000ea20000300800 */
[----:B---3--:R-:W-:Y:S01]  /*26070*/  IMAD.X R146, R146, 0x1, R3, P4 ;  /* 0x0000000192927824 */ /* 0x008fe200020e0603 */
[----:B----4-:R-:W-:-:S05]  /*26080*/  IADD3 R147, P3, R147, R4, RZ ;  /* 0x0000000493937210 */ /* 0x010fca0007f7e0ff */
[----:B------:R-:W-:Y:S02]  /*26090*/  IMAD.MOV.U32 R8, RZ, RZ, R147 ;  /* 0x000000ffff087224 */ /* 0x000fe400078e0093 */
[----:B------:R-:W-:-:S04]  /*260a0*/  IMAD.X R148, R148, 0x1, R3, P3 ;  /* 0x0000000194947824 */ /* 0x000fc800018e0603 */
[----:B------:R-:W-:-:S05]  /*260b0*/  IMAD.MOV.U32 R9, RZ, RZ, R148 ;  /* 0x000000ffff097224 */ /* 0x000fca00078e0094 */
[----:B------:R3:W-:Y:S02]  /*260c0*/  LDGSTS.E [R6+0x40008], desc[UR60][R8.64], P2 ;  /* 0x4000800008067fae */ /* 0x0007e4000912187c */
[----:B---3--:R-:W-:Y:S02]  /*260d0*/  IMAD.MOV.U32 R8, RZ, RZ, R7 ;  /* 0x000000ffff087224 */ /* 0x008fe400078e0007 */
[----:B------:R-:W-:-:S05]  /*260e0*/  IMAD.MOV.U32 R9, RZ, RZ, R146 ;  /* 0x000000ffff097224 */ /* 0x000fca00078e0092 */
[----:B------:R3:W-:Y:S01]  /*260f0*/  LDGSTS.E [R6+0x4000c], desc[UR60][R8.64], P1 ;  /* 0x4000c00008067fae */ /* 0x0007e2000892187c */
[----:B------:R-:W-:-:S04]  /*26100*/  ISETP.GT.AND P1, PT, R5, 0x20, PT ;  /* 0x000000200500780c */ /* 0x000fc80003f24270 */
[----:B---3--:R-:W-:Y:S02]  /*26110*/  SEL R8, RZ, 0x4, !P1 ;  /* 0x00000004ff087807 */ /* 0x008fe40004800000 */
[----:B------:R-:W-:Y:S02]  /*26120*/  ISETP.GT.AND P1, PT, R5, 0x21, PT ;  /* 0x000000210500780c */ /* 0x000fe40003f24270 */
[----:B------:R-:W-:Y:S02]  /*26130*/  SEL R8, R8, RZ, !P0 ;  /* 0x000000ff08087207 */ /* 0x000fe40004000000 */
[----:B------:R-:W-:Y:S02]  /*26140*/  IADD3 R152, P3, R152, R4, RZ ;  /* 0x0000000498987210 */ /* 0x000fe40007f7e0ff */
[----:B------:R-:W-:Y:S02]  /*26150*/  ISETP.NE.U32.AND P2, PT, R8, RZ, PT ;  /* 0x000000ff0800720c */ /* 0x000fe40003f45070 */
[----:B------:R-:W-:Y:S01]  /*26160*/  SEL R8, RZ, 0x4, !P1 ;  /* 0x00000004ff087807 */ /* 0x000fe20004800000 */
[----:B------:R-:W-:-:S03]  /*26170*/  IMAD.X R23, R23, 0x1, R3, P3 ;  /* 0x0000000117177824 */ /* 0x000fc600018e0603 */
[----:B------:R-:W-:Y:S02]  /*26180*/  SEL R8, R8, RZ, !P0 ;  /* 0x000000ff08087207 */ /* 0x000fe40004000000 */
[----:B------:R-:W-:Y:S02]  /*26190*/  IADD3 R154, P4, R154, R4, RZ ;  /* 0x000000049a9a7210 */ /* 0x000fe40007f9e0ff */
[----:B------:R-:W-:Y:S01]  /*261a0*/  ISETP.NE.U32.AND P1, PT, R8, RZ, PT ;  /* 0x000000ff0800720c */ /* 0x000fe20003f25070 */
[----:B------:R-:W-:Y:S01]  /*261b0*/  IMAD.MOV.U32 R9, RZ, RZ, R23 ;  /* 0x000000ffff097224 */ /* 0x000fe200078e0017 */
[----:B------:R-:W-:Y:S01]  /*261c0*/  MOV R8, R152 ;  /* 0x0000009800087202 */ /* 0x000fe20000000f00 */
[----:B------:R-:W-:-:S04]  /*261d0*/  IMAD.X R153, R153, 0x1, R3, P4 ;  /* 0x0000000199997824 */ /* 0x000fc800020e0603 */
        /* <DEDUP_REMOVED lines=8> */
[-C--:B------:R-:W-:Y:S02]  /*26260*/  IADD3 R156, P3, R156, R4.reuse, RZ ;  /* 0x000000049c9c7210 */ /* 0x080fe40007f7e0ff */
[----:B------:R-:W-:Y:S02]  /*26270*/  ISETP.NE.U32.AND P2, PT, R8, RZ, PT ;  /* 0x000000ff0800720c */ /* 0x000fe40003f45070 */
[----:B------:R-:W-:Y:S01]  /*26280*/  SEL R8, RZ, 0x4, !P1 ;  /* 0x00000004ff087807 */ /* 0x000fe20004800000 */
[----:B------:R-:W-:Y:S01]  /*26290*/  IMAD.X R155, R155, 0x1, R3, P3 ;  /* 0x000000019b9b7824 */ /* 0x000fe200018e0603 */
[----:B------:R-:W-:-:S02]  /*262a0*/  IADD3 R158, P4, R158, R4, RZ ;  /* 0x000000049e9e7210 */ /* 0x000fc40007f9e0ff */
[----:B------:R-:W-:Y:S01]  /*262b0*/  SEL R8, R8, RZ, !P0 ;  /* 0x000000ff08087207 */ /* 0x000fe20004000000 */
[----:B------:R-:W-:-:S03]  /*262c0*/  IMAD.MOV.U32 R9, RZ, RZ, R155 ;  /* 0x000000ffff097224 */ /* 0x000fc600078e009b */
[----:B------:R-:W-:Y:S01]  /*262d0*/  ISETP.NE.U32.AND P1, PT, R8, RZ, PT ;  /* 0x000000ff0800720c */ /* 0x000fe20003f25070 */
[----:B------:R-:W-:Y:S02]  /*262e0*/  IMAD.MOV.U32 R8, RZ, RZ, R156 ;  /* 0x000000ffff087224 */ /* 0x000fe400078e009c */
[----:B------:R-:W-:-:S03]  /*262f0*/  IMAD.X R157, R157, 0x1, R3, P4 ;  /* 0x000000019d9d7824 */ /* 0x000fc600020e0603 */
[----:B------:R3:W-:Y:S02]  /*26300*/  LDGSTS.E [R6+0x44008], desc[UR60][R8.64], P2 ;  /* 0x4400800008067fae */ /* 0x0007e4000912187c */
[----:B---3--:R-:W-:Y:S01]  /*26310*/  IMAD.MOV.U32 R8, RZ, RZ, R158 ;  /* 0x000000ffff087224 */ /* 0x008fe200078e009e */
[----:B------:R-:W-:-:S05]  /*26320*/  MOV R9, R157 ;  /* 0x0000009d00097202 */ /* 0x000fca0000000f00 */
        /* <DEDUP_REMOVED lines=12> */
[----:B------:R-:W-:Y:S02]  /*263f0*/  IMAD.MOV.U32 R8, RZ, RZ, R216 ;  /* 0x000000ffff087224 */ /* 0x000fe400078e00d8 */
[----:B------:R-:W-:Y:S02]  /*26400*/  IMAD.MOV.U32 R9, RZ, RZ, R215 ;  /* 0x000000ffff097224 */ /* 0x000fe400078e00d7 */
[----:B------:R-:W-:-:S03]  /*26410*/  IMAD.X R217, R217, 0x1, R3, P4 ;  /* 0x00000001d9d97824 */ /* 0x000fc600020e0603 */
        /* <DEDUP_REMOVED lines=17> */
[----:B------:R-:W-:Y:S01]  /*26530*/  STL [R1+0xc2c], R147 ;  /* 0x000c2c9301007387 */ /* 0x000fe20000100800 */
[----:B------:R-:W-:-:S03]  /*26540*/  IMAD.X R221, R221, 0x1, R3, P4 ;  /* 0x00000001dddd7824 */ /* 0x000fc600020e0603 */
[----:B------:R3:W-:Y:S04]  /*26550*/  STL [R1+0xc20], R148 ;  /* 0x000c209401007387 */ /* 0x0007e80000100800 */
[----:B------:R-:W-:Y:S04]  /*26560*/  STL [R1+0xc24], R7 ;  /* 0x000c240701007387 */ /* 0x000fe80000100800 */
[----:B------:R4:W-:Y:S04]  /*26570*/  STL [R1+0xc18], R146 ;  /* 0x000c189201007387 */ /* 0x0009e80000100800 */
[----:B-1----:R-:W2:Y:S04]  /*26580*/  LDL.LU R151, [R1+0x26c] ;  /* 0x00026c0001977983 */ /* 0x002ea80000300800 */
[----:B------:R1:W-:Y:S04]  /*26590*/  LDGSTS.E [R6+0x48008], desc[UR60][R8.64], P2 ;  /* 0x4800800008067fae */ /* 0x0003e8000912187c */
[----:B------:R-:W2:Y:S04]  /*265a0*/  LDL.LU R150, [R1+0x270] ;  /* 0x0002700001967983 */ /* 0x000ea80000300800 */
[----:B------:R-:W2:Y:S01]  /*265b0*/  LDL.LU R149, [R1+0x274] ;  /* 0x0002740001957983 */ /* 0x000ea20000300800 */
[----:B-1----:R-:W-:-:S03]  /*265c0*/  IMAD.MOV.U32 R8, RZ, RZ, R222 ;  /* 0x000000ffff087224 */ /* 0x002fc600078e00de */
[----:B---3--:R-:W3:Y:S01]  /*265d0*/  LDL.LU R148, [R1+0x278] ;  /* 0x0002780001947983 */ /* 0x008ee20000300800 */
[----:B------:R-:W-:-:S03]  /*265e0*/  IMAD.MOV.U32 R9, RZ, RZ, R221 ;  /* 0x000000ffff097224 */ /* 0x000fc600078e00dd */
[----:B------:R-:W3:Y:S04]  /*265f0*/  LDL.LU R147, [R1+0x27c] ;  /* 0x00027c0001937983 */ /* 0x000ee80000300800 */
[----:B----4-:R-:W4:Y:S04]  /*26600*/  LDL.LU R146, [R1+0x280] ;  /* 0x0002800001927983 */ /* 0x010f280000300800 */
[----:B------:R-:W4:Y:S04]  /*26610*/  LDL.LU R7, [R1+0x284] ;  /* 0x0002840001077983 */ /* 0x000f280000300800 */
[----:B------:R1:W-:Y:S04]  /*26620*/  LDGSTS.E [R6+0x4800c], desc[UR60][R8.64], P1 ;  /* 0x4800c00008067fae */ /* 0x0003e8000892187c */
[----:B------:R-:W3:Y:S01]  /*26630*/  LDL.LU R9, [R1+0x268] ;  /* 0x0002680001097983 */ /* 0x000ee20000300800 */
[----:B------:R-:W-:-:S04]  /*26640*/  ISETP.GT.AND P1, PT, R5, 0x60, PT ;  /* 0x000000600500780c */ /* 0x000fc80003f24270 */
[----:B-1----:R-:W-:Y:S02]  /*26650*/  SEL R8, RZ, 0x4, !P1 ;  /* 0x00000004ff087807 */ /* 0x002fe40004800000 */
[----:B------:R-:W-:Y:S02]  /*26660*/  ISETP.GT.AND P1, PT, R5, 0x61, PT ;  /* 0x000000610500780c */ /* 0x000fe40003f24270 */
[----:B------:R-:W-:-:S04]  /*26670*/  SEL R8, R8, RZ, !P0 ;  /* 0x000000ff08087207 */ /* 0x000fc80004000000 */
[----:B------:R-:W-:Y:S02]  /*26680*/  ISETP.NE.U32.AND P2, PT, R8, RZ, PT ;  /* 0x000000ff0800720c */ /* 0x000fe40003f45070 */
[----:B------:R-:W-:-:S04]  /*26690*/  SEL R8, RZ, 0x4, !P1 ;  /* 0x00000004ff087807 */ /* 0x000fc80004800000 */
[----:B------:R-:W-:-:S04]  /*266a0*/  SEL R8, R8, RZ, !P0 ;  /* 0x000000ff08087207 */ /* 0x000fc80004000000 */
[----:B------:R-:W-:Y:S02]  /*266b0*/  ISETP.NE.U32.AND P1, PT, R8, RZ, PT ;  /* 0x000000ff0800720c */ /* 0x000fe40003f25070 */
[----:B--2---:R-:W-:-:S05]  /*266c0*/  IADD3 R151, P3, R151, R4, RZ ;  /* 0x0000000497977210 */ /* 0x004fca0007f7e0ff */
[----:B------:R-:W-:Y:S01]  /*266d0*/  IMAD.MOV.U32 R8, RZ, RZ, R151 ;  /* 0x000000ffff087224 */ /* 0x000fe200078e0097 */
[----:B------:R-:W-:Y:S01]  /*266e0*/  IADD3 R149, P4, R149, R4, RZ ;  /* 0x0000000495957210 */ /* 0x000fe20007f9e0ff */
[----:B------:R-:W-:Y:S04]  /*266f0*/  STL [R1+0x26c], R151 ;  /* 0x00026c9701007387 */ /* 0x000fe80000100800 */
[--C-:B------:R-:W-:Y:S02]  /*26700*/  IMAD.X R150, R150, 0x1, R3.reuse, P4 ;  /* 0x0000000196967824 */ /* 0x100fe400020e0603 */
[----:B---3--:R-:W-:-:S05]  /*26710*/  IMAD.X R9, R9, 0x1, R3, P3 ;  /* 0x0000000109097824 */ /* 0x008fca00018e0603 */
[----:B------:R1:W-:Y:S04]  /*26720*/  STL [R1+0x268], R9 ;  /* 0x0002680901007387 */ /* 0x0003e80000100800 */
[----:B------:R2:W-:Y:S02]  /*26730*/  LDGSTS.E [R6+0x4c000], desc[UR60][R8.64], P2 ;  /* 0x4c00000008067fae */ /* 0x0005e4000912187c */
[----:B--2---:R-:W-:Y:S02]  /*26740*/  IMAD.MOV.U32 R8, RZ, RZ, R149 ;  /* 0x000000ffff087224 */ /* 0x004fe400078e0095 */
[----:B-1----:R-:W-:-:S05]  /*26750*/  IMAD.MOV.U32 R9, RZ, RZ, R150 ;  /* 0x000000ffff097224 */ /* 0x002fca00078e0096 */
[----:B------:R1:W-:Y:S01]  /*26760*/  LDGSTS.E [R6+0x4c004], desc[UR60][R8.64], P1 ;  /* 0x4c00400008067fae */ /* 0x0003e2000892187c */
[----:B------:R-:W-:-:S04]  /*26770*/  ISETP.GT.AND P1, PT, R5, 0x62, PT ;  /* 0x000000620500780c */ /* 0x000fc80003f24270 */
[----:B-1----:R-:W-:Y:S02]  /*26780*/  SEL R8, RZ, 0x4, !P1 ;  /* 0x00000004ff087807 */ /* 0x002fe40004800000 */
[----:B------:R-:W-:Y:S02]  /*26790*/  ISETP.GT.AND P1, PT, R5, 0x63, PT ;  /* 0x000000630500780c */ /* 0x000fe40003f24270 */
[----:B------:R-:W-:Y:S02]  /*267a0*/  SEL R8, R8, RZ, !P0 ;  /* 0x000000ff08087207 */ /* 0x000fe40004000000 */
[----:B------:R-:W-:Y:S02]  /*267b0*/  IADD3 R147, P3, R147, R4, RZ ;  /* 0x0000000493937210 */ /* 0x000fe40007f7e0ff */
[----:B------:R-:W-:Y:S02]  /*267c0*/  ISETP.NE.U32.AND P2, PT, R8, RZ, PT ;  /* 0x000000ff0800720c */ /* 0x000fe40003f45070 */
[----:B------:R-:W-:-:S02]  /*267d0*/  SEL R8, RZ, 0x4, !P1 ;  /* 0x00000004ff087807 */ /* 0x000fc40004800000 */
[----:B----4-:R-:W-:Y:S02]  /*267e0*/  IADD3 R7, P4, R7, R4, RZ ;  /* 0x0000000407077210 */ /* 0x010fe40007f9e0ff */
[----:B------:R-:W-:Y:S02]  /*267f0*/  SEL R8, R8, RZ, !P0 ;  /* 0x000000ff08087207 */ /* 0x000fe40004000000 */
[----:B------:R-:W-:Y:S01]  /*26800*/  IADD3.X R148, R148, R3, RZ, P3, !PT ;  /* 0x0000000394947210 */ /* 0x000fe20001ffe4ff */
[----:B------:R1:W-:Y:S01]  /*26810*/  STL [R1+0x274], R149 ;  /* 0x0002749501007387 */ /* 0x0003e20000100800 */
[----:B------:R-:W-:Y:S01]  /*26820*/  ISETP.NE.U32.AND P1, PT, R8, RZ, PT ;  /* 0x000000ff0800720c */ /* 0x000fe20003f25070 */
[----:B------:R-:W-:Y:S02]  /*26830*/  IMAD.X R146, R146, 0x1, R3, P4 ;  /* 0x0000000192927824 */ /* 0x000fe400020e0603 */
[----:B------:R2:W-:Y:S01]  /*26840*/  STL [R1+0x270], R150 ;  /* 0x0002709601007387 */ /* 0x0005e20000100800 */
[----:B------:R-:W-:-:S02]  /*26850*/  IMAD.MOV.U32 R8, RZ, RZ, R147 ;  /* 0x000000ffff087224 */ /* 0x000fc400078e0093 */
[----:B------:R-:W-:Y:S01]  /*26860*/  IMAD.MOV.U32 R9, RZ, RZ, R148 ;  /* 0x000000ffff097224 */ /* 0x000fe200078e0094 */
[----:B------:R-:W-:Y:S04]  /*26870*/  STL [R1+0x27c], R147 ;  /* 0x00027c9301007387 */ /* 0x000fe80000100800 */
[----:B------:R3:W-:Y:S04]  /*26880*/  STL [R1+0x278], R148 ;  /* 0x0002789401007387 */ /* 0x0007e80000100800 */
[----:B------:R-:W-:Y:S04]  /*26890*/  STL [R1+0x284], R7 ;  /* 0x0002840701007387 */ /* 0x000fe80000100800 */
[----:B------:R-:W4:Y:S04]  /*268a0*/  LDL.LU R151, [R1+0xc1c] ;  /* 0x000c1c0001977983 */ /* 0x000f280000300800 */
[----:B------:R3:W-:Y:S04]  /*268b0*/  STL [R1+0x280], R146 ;  /* 0x0002809201007387 */ /* 0x0007e80000100800 */
[----:B------:R3:W-:Y:S04]  /*268c0*/  LDGSTS.E [R6+0x4c008], desc[UR60][R8.64], P2 ;  /* 0x4c00800008067fae */ /* 0x0007e8000912187c */
[----:B-1----:R-:W4:Y:S04]  /*268d0*/  LDL.LU R149, [R1+0xc14] ;  /* 0x000c140001957983 */ /* 0x002f280000300800 */
[----:B--2---:R-:W2:Y:S01]  /*268e0*/  LDL.LU R150, [R1+0xc08] ;  /* 0x000c080001967983 */ /* 0x004ea20000300800 */
[----:B---3--:R-:W-:-:S03]  /*268f0*/  IMAD.MOV.U32 R8, RZ, RZ, R7 ;  /* 0x000000ffff087224 */ /* 0x008fc600078e0007 */
[----:B------:R-:W3:Y:S01]  /*26900*/  LDL.LU R148, [R1+0xc00] ;  /* 0x000c000001947983 */ /* 0x000ee20000300800 */
[----:B------:R-:W-:-:S03]  /*26910*/  IMAD.MOV.U32 R9, RZ, RZ, R146 ;  /* 0x000000ffff097224 */ /* 0x000fc600078e0092 */
[----:B------:R-:W3:Y:S04]  /*26920*/  LDL.LU R147, [R1+0xc0c] ;  /* 0x000c0c0001937983 */ /* 0x000ee80000300800 */
[----:B------:R-:W3:Y:S04]  /*26930*/  LDL.LU R146, [R1+0xbf8] ;  /* 0x000bf80001927983 */ /* 0x000ee80000300800 */
[----:B------:R-:W3:Y:S04]  /*26940*/  LDL.LU R7, [R1+0xc04] ;  /* 0x000c040001077983 */ /* 0x000ee80000300800 */
[----:B------:R1:W-:Y:S04]  /*26950*/  LDGSTS.E [R6+0x4c00c], desc[UR60][R8.64], P1 ;  /* 0x4c00c00008067fae */ /* 0x0003e8000892187c */
[----:B------:R-:W3:Y:S01]  /*26960*/  LDL.LU R9, [R1+0xc10] ;  /* 0x000c100001097983 */ /* 0x000ee20000300800 */
[----:B------:R-:W-:-:S02]  /*26970*/  ISETP.GT.AND P1, PT, R5, 0x4, PT ;  /* 0x000000040500780c */ /* 0x000fc40003f24270 */
[----:B------:R-:W-:Y:S02]  /*26980*/  ISETP.GT.AND P2, PT, R5, 0x5, PT ;  /* 0x000000050500780c */ /* 0x000fe40003f44270 */
[----:B-1----:R-:W-:Y:S02]  /*26990*/  SEL R8, RZ, 0x4, !P1 ;  /* 0x00000004ff087807 */ /* 0x002fe40004800000 */
[----:B------:R-:W-:Y:S02]  /*269a0*/  SEL R6, RZ, 0x4, !P2 ;  /* 0x00000004ff067807 */ /* 0x000fe40005000000 */
[----:B------:R-:W-:Y:S02]  /*269b0*/  SEL R8, R8, RZ, !P0 ;  /* 0x000000ff08087207 */ /* 0x000fe40004000000 */
[----:B------:R-:W-:Y:S02]  /*269c0*/  SEL R6, R6, RZ, !P0 ;  /* 0x000000ff06067207 */ /* 0x000fe40004000000 */
[----:B------:R-:W-:-:S02]  /*269d0*/  ISETP.NE.U32.AND P1, PT, R8, RZ, PT ;  /* 0x000000ff0800720c */ /* 0x000fc40003f25070 */
[----:B------:R-:W-:Y:S02]  /*269e0*/  ISETP.NE.U32.AND P2, PT, R6, RZ, PT ;  /* 0x000000ff0600720c */ /* 0x000fe40003f45070 */
[----:B------:R-:W-:-:S05]  /*269f0*/  LOP3.LUT R6, R11, 0x10, RZ, 0x3c, !PT ;  /* 0x000000100b067812 */ /* 0x000fca00078e3cff */
[----:B------:R-:W-:Y:S01]  /*26a00*/  VIADD R6, R6, UR5 ;  /* 0x0000000506067c36 */ /* 0x000fe20008000000 */
[----:B----4-:R-:W-:-:S04]  /*26a10*/  IADD3 R151, P3, R151, R4, RZ ;  /* 0x0000000497977210 */ /* 0x010fc80007f7e0ff */
[----:B------:R-:W-:Y:S01]  /*26a20*/  MOV R8, R151 ;  /* 0x0000009700087202 */ /* 0x000fe20000000f00 */
[----:B------:R-:W-:Y:S01]  /*26a30*/  STL [R1+0xc1c], R151 ;  /* 0x000c1c9701007387 */ /* 0x000fe20000100800 */
[----:B------:R-:W-:-:S05]  /*26a40*/  IADD3 R149, P4, R149, R4, RZ ;  /* 0x0000000495957210 */ /* 0x000fca0007f9e0ff */
[--C-:B--2---:R-:W-:Y:S01]  /*26a50*/  IMAD.X R150, R150, 0x1, R3.reuse, P4 ;  /* 0x0000000196967824 */ /* 0x104fe200020e0603 */
[----:B------:R-:W-:Y:S01]  /*26a60*/  STL [R1+0xc14], R149 ;  /* 0x000c149501007387 */ /* 0x000fe20000100800 */
[----:B---3--:R-:W-:-:S05]  /*26a70*/  IMAD.X R9, R9, 0x1, R3, P3 ;  /* 0x0000000109097824 */ /* 0x008fca00018e0603 */
[----:B------:R1:W-:Y:S04]  /*26a80*/  STL [R1+0xc10], R9 ;  /* 0x000c100901007387 */ /* 0x0003e80000100800 */
[----:B------:R2:W-:Y:S01]  /*26a90*/  LDGSTS.E [R6+0x40000], desc[UR60][R8.64], P1 ;  /* 0x4000000008067fae */ /* 0x0005e2000892187c */
[----:B------:R-:W-:Y:S01]  /*26aa0*/  ISETP.GT.AND P1, PT, R5, 0x6, PT ;  /* 0x000000060500780c */ /* 0x000fe20003f24270 */
[----:B--2---:R-:W-:Y:S02]  /*26ab0*/  IMAD.MOV.U32 R8, RZ, RZ, R149 ;  /* 0x000000ffff087224 */ /* 0x004fe400078e0095 */
[----:B-1----:R-:W-:-:S05]  /*26ac0*/  IMAD.MOV.U32 R9, RZ, RZ, R150 ;  /* 0x000000ffff097224 */ /* 0x002fca00078e0096 */
[----:B------:R1:W-:Y:S01]  /*26ad0*/  LDGSTS.E [R6+0x40004], desc[UR60][R8.64], P2 ;  /* 0x4000400008067fae */ /* 0x0003e2000912187c */
[----:B------:R-:W-:Y:S02]  /*26ae0*/  IADD3 R147, P3, R147, R4, RZ ;  /* 0x0000000493937210 */ /* 0x000fe40007f7e0ff */
[----:B-1----:R-:W-:Y:S02]  /*26af0*/  SEL R8, RZ, 0x4, !P1 ;  /* 0x00000004ff087807 */ /* 0x002fe40004800000 */
[----:B------:R-:W-:Y:S02]  /*26b00*/  ISETP.GT.AND P1, PT, R5, 0x7, PT ;  /* 0x000000070500780c */ /* 0x000fe40003f24270 */
[----:B------:R-:W-:-:S04]  /*26b10*/  SEL R8, R8, RZ, !P0 ;  /* 0x000000ff08087207 */ /* 0x000fc80004000000 */
        /* <DEDUP_REMOVED lines=10> */
[----:B-1----:R-:W-:Y:S02]  /*26bc0*/  IMAD.MOV.U32 R8, RZ, RZ, R7 ;  /* 0x000000ffff087224 */ /* 0x002fe400078e0007 */
[----:B------:R-:W-:-:S05]  /*26bd0*/  IMAD.MOV.U32 R9, RZ, RZ, R146 ;  /* 0x000000ffff097224 */ /* 0x000fca00078e0092 */
        /* <DEDUP_REMOVED lines=8> */
[----:B------:R-:W-:Y:S02]  /*26c60*/  IADD3.X R159, R159, R3, RZ, P3, !PT ;  /* 0x000000039f9f7210 */ /* 0x000fe40001ffe4ff */
        /* <DEDUP_REMOVED lines=10> */
[C---:B------:R-:W-:Y:S02]  /*26d10*/  ISETP.GT.AND P1, PT, R5.reuse, 0x26, PT ;  /* 0x000000260500780c */ /* 0x040fe40003f24270 */
        /* <DEDUP_REMOVED lines=46> */
[----:B------:R1:W-:Y:S01]  /*27000*/  STL [R1+0xc08], R150 ;  /* 0x000c089601007387 */ /* 0x0003e20000100800 */
[----:B------:R-:W-:Y:S02]  /*27010*/  IMAD.MOV.U32 R8, RZ, RZ, R228 ;  /* 0x000000ffff087224 */ /* 0x000fe400078e00e4 */
[----:B------:R-:W-:Y:S01]  /*27020*/  IMAD.MOV.U32 R9, RZ, RZ, R227 ;  /* 0x000000ffff097224 */ /* 0x000fe200078e00e3 */
[----:B------:R-:W-:Y:S01]  /*27030*/  STL [R1+0xc0c], R147 ;  /* 0x000c0c9301007387 */ /* 0x000fe20000100800 */
[----:B------:R-:W-:-:S03]  /*27040*/  IMAD.X R229, R229, 0x1, R3, P4 ;  /* 0x00000001e5e57824 */ /* 0x000fc600020e0603 */
[----:B------:R2:W-:Y:S04]  /*27050*/  STL [R1+0xc00], R148 ;  /* 0x000c009401007387 */ /* 0x0005e80000100800 */
[----:B------:R-:W-:Y:S04]  /*27060*/  STL [R1+0xc04], R7 ;  /* 0x000c040701007387 */ /* 0x000fe80000100800 */
[----:B------:R3:W-:Y:S04]  /*27070*/  STL [R1+0xbf8], R146 ;  /* 0x000bf89201007387 */ /* 0x0007e80000100800 */
[----:B------:R-:W4:Y:S04]  /*27080*/  LDL.LU R151, [R1+0x28c] ;  /* 0x00028c0001977983 */ /* 0x000f280000300800 */
[----:B------:R2:W-:Y:S04]  /*27090*/  LDGSTS.E [R6+0x48008], desc[UR60][R8.64], P2 ;  /* 0x4800800008067fae */ /* 0x0005e8000912187c */
[----:B-1----:R-:W4:Y:S04]  /*270a0*/  LDL.LU R150, [R1+0x290] ;  /* 0x0002900001967983 */ /* 0x002f280000300800 */
[----:B------:R-:W4:Y:S01]  /*270b0*/  LDL.LU R149, [R1+0x294] ;  /* 0x0002940001957983 */ /* 0x000f220000300800 */
[----:B--2---:R-:W-:-:S03]  /*270c0*/  IMAD.MOV.U32 R8, RZ, RZ, R230 ;  /* 0x000000ffff087224 */ /* 0x004fc600078e00e6 */
[----:B------:R-:W2:Y:S01]  /*270d0*/  LDL.LU R148, [R1+0x298] ;  /* 0x0002980001947983 */ /* 0x000ea20000300800 */
[----:B------:R-:W-:-:S03]  /*270e0*/  IMAD.MOV.U32 R9, RZ, RZ, R229 ;  /* 0x000000ffff097224 */ /* 0x000fc600078e00e5 */
[----:B------:R-:W2:Y:S04]  /*270f0*/  LDL.LU R147, [R1+0x29c] ;  /* 0x00029c0001937983 */ /* 0x000ea80000300800 */
[----:B---3--:R-:W3:Y:S04]  /*27100*/  LDL.LU R146, [R1+0x2a0] ;  /* 0x0002a00001927983 */ /* 0x008ee80000300800 */
[----:B------:R-:W3:Y:S04]  /*27110*/  LDL.LU R7, [R1+0x2a4] ;  /* 0x0002a40001077983 */ /* 0x000ee80000300800 */
[----:B------:R1:W-:Y:S04]  /*27120*/  LDGSTS.E [R6+0x4800c], desc[UR60][R8.64], P1 ;  /* 0x4800c00008067fae */ /* 0x0003e8000892187c */
[----:B------:R-:W2:Y:S01]  /*27130*/  LDL.LU R9, [R1+0x288] ;  /* 0x0002880001097983 */ /* 0x000ea20000300800 */
        /* <DEDUP_REMOVED lines=8> */
[----:B----4-:R-:W-:-:S05]  /*271c0*/  IADD3 R151, P3, R151, R4, RZ ;  /* 0x0000000497977210 */ /* 0x010fca0007f7e0ff */
[----:B------:R-:W-:Y:S01]  /*271d0*/  IMAD.MOV.U32 R8, RZ, RZ, R151 ;  /* 0x000000ffff087224 */ /* 0x000fe200078e0097 */
[----:B------:R-:W-:Y:S01]  /*271e0*/  IADD3 R149, P4, R149, R4, RZ ;  /* 0x0000000495957210 */ /* 0x000fe20007f9e0ff */
[----:B------:R-:W-:Y:S04]  /*271f0*/  STL [R1+0x28c], R151 ;  /* 0x00028c9701007387 */ /* 0x000fe80000100800 */
[--C-:B------:R-:W-:Y:S02]  /*27200*/  IMAD.X R150, R150, 0x1, R3.reuse, P4 ;  /* 0x0000000196967824 */ /* 0x100fe400020e0603 */
[----:B--2---:R-:W-:-:S05]  /*27210*/  IMAD.X R9, R9, 0x1, R3, P3 ;  /* 0x0000000109097824 */ /* 0x004fca00018e0603 */
[----:B------:R1:W-:Y:S04]  /*27220*/  STL [R1+0x288], R9 ;  /* 0x0002880901007387 */ /* 0x0003e80000100800 */
[----:B------:R2:W-:Y:S02]  /*27230*/  LDGSTS.E [R6+0x4c000], desc[UR60][R8.64], P2 ;  /* 0x4c00000008067fae */ /* 0x0005e4000912187c */
[----:B--2---:R-:W-:Y:S01]  /*27240*/  MOV R8, R149 ;  /* 0x0000009500087202 */ /* 0x004fe20000000f00 */
[----:B-1----:R-:W-:-:S05]  /*27250*/  IMAD.MOV.U32 R9, RZ, RZ, R150 ;  /* 0x000000ffff097224 */ /* 0x002fca00078e0096 */
[----:B------:R1:W-:Y:S01]  /*27260*/  LDGSTS.E [R6+0x4c004], desc[UR60][R8.64], P1 ;  /* 0x4c00400008067fae */ /* 0x0003e2000892187c */
[----:B------:R-:W-:-:S04]  /*27270*/  ISETP.GT.AND P1, PT, R5, 0x66, PT ;  /* 0x000000660500780c */ /* 0x000fc80003f24270 */
[----:B-1----:R-:W-:Y:S02]  /*27280*/  SEL R8, RZ, 0x4, !P1 ;  /* 0x00000004ff087807 */ /* 0x002fe40004800000 */
[----:B------:R-:W-:Y:S02]  /*27290*/  ISETP.GT.AND P1, PT, R5, 0x67, PT ;  /* 0x000000670500780c */ /* 0x000fe40003f24270 */
[----:B------:R-:W-:Y:S02]  /*272a0*/  SEL R8, R8, RZ, !P0 ;  /* 0x000000ff08087207 */ /* 0x000fe40004000000 */
[-C--:B------:R-:W-:Y:S02]  /*272b0*/  IADD3 R147, P3, R147, R4.reuse, RZ ;  /* 0x0000000493937210 */ /* 0x080fe40007f7e0ff */
[----:B------:R-:W-:Y:S02]  /*272c0*/  ISETP.NE.U32.AND P2, PT, R8, RZ, PT ;  /* 0x000000ff0800720c */ /* 0x000fe40003f45070 */
[----:B------:R-:W-:Y:S01]  /*272d0*/  SEL R8, RZ, 0x4, !P1 ;  /* 0x00000004ff087807 */ /* 0x000fe20004800000 */
[----:B------:R-:W-:Y:S01]  /*272e0*/  IMAD.X R148, R148, 0x1, R3, P3 ;  /* 0x0000000194947824 */ /* 0x000fe200018e0603 */
[----:B---3--:R-:W-:-:S02]  /*272f0*/  IADD3 R7, P4, R7, R4, RZ ;  /* 0x0000000407077210 */ /* 0x008fc40007f9e0ff */
[----:B------:R-:W-:Y:S01]  /*27300*/  SEL R8, R8, RZ, !P0 ;  /* 0x000000ff08087207 */ /* 0x000fe20004000000 */
[----:B------:R1:W-:Y:S01]  /*27310*/  STL [R1+0x294], R149 ;  /* 0x0002949501007387 */ /* 0x0003e20000100800 */
[----:B------:R-:W-:Y:S02]  /*27320*/  IMAD.MOV.U32 R9, RZ, RZ, R148 ;  /* 0x000000ffff097224 */ /* 0x000fe400078e0094 */
[----:B------:R-:W-:Y:S01]  /*27330*/  ISETP.NE.U32.AND P1, PT, R8, RZ, PT ;  /* 0x000000ff0800720c */ /* 0x000fe20003f25070 */
[----:B------:R2:W-:Y:S01]  /*27340*/  STL [R1+0x290], R150 ;  /* 0x0002909601007387 */ /* 0x0005e20000100800 */
[----:B------:R-:W-:Y:S02]  /*27350*/  IMAD.X R146, R146, 0x1, R3, P4 ;  /* 0x0000000192927824 */ /* 0x000fe400020e0603 */
        /* <DEDUP_REMOVED lines=25> */
[----:B------:R-:W-:-:S04]  /*274f0*/  LOP3.LUT R6, R11, 0x20, RZ, 0x3c, !PT ;  /* 0x000000200b067812 */ /* 0x000fc800078e3cff */
[----:B------:R-:W-:Y:S02]  /*27500*/  IADD3 R6, R6, UR5, RZ ;  /* 0x0000000506067c10 */ /* 0x000fe4000fffe0ff */
[----:B----4-:R-:W-:-:S05]  /*27510*/  IADD3 R151, P3, R151, R4, RZ ;  /* 0x0000000497977210 */ /* 0x010fca0007f7e0ff */
[----:B------:R-:W-:Y:S01]  /*27520*/  IMAD.MOV.U32 R8, RZ, RZ, R151 ;  /* 0x000000ffff087224 */ /* 0x000fe200078e0097 */
        /* <DEDUP_REMOVED lines=25> */
[----:B-1----:R-:W-:Y:S01]  /*276c0*/  MOV R8, R7 ;  /* 0x0000000700087202 */ /* 0x002fe20000000f00 */
        /* <DEDUP_REMOVED lines=32> */
[----:B------:R-:W-:Y:S01]  /*278d0*/  IADD3.X R173, R173, R3, RZ, P4, !PT ;  /* 0x00000003adad7210 */ /* 0x000fe200027fe4ff */
[----:B------:R-:W-:-:S05]  /*278e0*/  IMAD.MOV.U32 R9, RZ, RZ, R171 ;  /* 0x000000ffff097224 */ /* 0x000fca00078e00ab */
        /* <DEDUP_REMOVED lines=64> */
[----:B------:R-:W-:Y:S03]  /*27cf0*/  STL [R1+0x2ac], R151 ;  /* 0x0002ac9701007387 */ /* 0x000fe60000100800 */
[----:B------:R-:W-:Y:S01]  /*27d00*/  IADD3.X R150, R150, R3, RZ, P4, !PT ;  /* 0x0000000396967210 */ /* 0x000fe200027fe4ff */
[----:B--2---:R-:W-:-:S05]  /*27d10*/  IMAD.X R9, R9, 0x1, R3, P3 ;  /* 0x0000000109097824 */ /* 0x004fca00018e0603 */
        /* <DEDUP_REMOVED lines=29> */
[----:B---3--:R-:W-:Y:S01]  /*27ef0*/  IMAD.MOV.U32 R8, RZ, RZ, R7 ;  /* 0x000000ffff087224 */ /* 0x008fe200078e0007 */
[----:B------:R-:W-:-:S02]  /*27f00*/  MOV R9, R146 ;  /* 0x0000009200097202 */ /* 0x000fc40000000f00 */
[----:B------:R-:W3:Y:S04]  /*27f10*/  LDL.LU R148, [R1+0xbc0] ;  /* 0x000bc00001947983 */ /* 0x000ee80000300800 */
        /* <DEDUP_REMOVED lines=60> */
[----:B-1----:R-:W-:Y:S01]  /*282e0*/  IMAD.MOV.U32 R8, RZ, RZ, R178 ;  /* 0x000000ffff087224 */ /* 0x002fe200078e00b2 */
[----:B------:R-:W-:-:S05]  /*282f0*/  MOV R9, R177 ;  /* 0x000000b100097202 */ /* 0x000fca0000000f00 */
        /* <DEDUP_REMOVED lines=47> */
[----:B------:R1:W-:Y:S01]  /*285f0*/  STL [R1+0xbc8], R150 ;  /* 0x000bc89601007387 */ /* 0x0003e20000100800 */
[----:B------:R-:W-:Y:S02]  /*28600*/  IMAD.MOV.U32 R9, RZ, RZ, R243 ;  /* 0x000000ffff097224 */ /* 0x000fe400078e00f3 */
[----:B------:R-:W-:Y:S01]  /*28610*/  ISETP.NE.U32.AND P1, PT, R8, RZ, PT ;  /* 0x000000ff0800720c */ /* 0x000fe20003f25070 */
        /* <DEDUP_REMOVED lines=10> */
[----:B--2---:R-:W-:Y:S01]  /*286c0*/  IMAD.MOV.U32 R8, RZ, RZ, R246 ;  /* 0x000000ffff087224 */ /* 0x004fe200078e00f6 */
[----:B------:R-:W-:-:S02]  /*286d0*/  MOV R9, R245 ;  /* 0x000000f500097202 */ /* 0x000fc40000000f00 */
[----:B------:R-:W2:Y:S04]  /*286e0*/  LDL.LU R148, [R1+0x2d8] ;  /* 0x0002d80001947983 */ /* 0x000ea80000300800 */
        /* <DEDUP_REMOVED lines=21> */
[----:B--2---:R-:W-:Y:S02]  /*28840*/  IMAD.MOV.U32 R8, RZ, RZ, R149 ;  /* 0x000000ffff087224 */ /* 0x004fe400078e0095 */
[----:B-1----:R-:W-:-:S05]  /*28850*/  IMAD.MOV.U32 R9, RZ, RZ, R150 ;  /* 0x000000ffff097224 */ /* 0x002fca00078e0096 */
[----:B------:R1:W-:Y:S01]  /*28860*/  LDGSTS.E [R6+0x4c004], desc[UR60][R8.64], P1 ;  /* 0x4c00400008067fae */ /* 0x0003e2000892187c */
[----:B------:R-:W-:Y:S02]  /*28870*/  ISETP.GT.AND P1, PT, R5, 0x6e, PT ;  /* 0x0000006e0500780c */ /* 0x000fe40003f24270 */
[----:B------:R-:W-:Y:S02]  /*28880*/  IADD3 R147, P3, R147, R4, RZ ;  /* 0x0000000493937210 */ /* 0x000fe40007f7e0ff */
[----:B-1----:R-:W-:Y:S02]  /*28890*/  SEL R8, RZ, 0x4, !P1 ;  /* 0x00000004ff087807 */ /* 0x002fe40004800000 */
[----:B------:R-:W-:Y:S02]  /*288a0*/  ISETP.GT.AND P1, PT, R5, 0x6f, PT ;  /* 0x0000006f0500780c */ /* 0x000fe40003f24270 */
[----:B------:R-:W-:-:S04]  /*288b0*/  SEL R8, R8, RZ, !P0 ;  /* 0x000000ff08087207 */ /* 0x000fc80004000000 */
[----:B------:R-:W-:Y:S02]  /*288c0*/  ISETP.NE.U32.AND P2, PT, R8, RZ, PT ;  /* 0x000000ff0800720c */ /* 0x000fe40003f45070 */
[----:B------:R-:W-:Y:S01]  /*288d0*/  SEL R8, RZ, 0x4, !P1 ;  /* 0x00000004ff087807 */ /* 0x000fe20004800000 */
[--C-:B------:R-:W-:Y:S01]  /*288e0*/  IMAD.X R148, R148, 0x1, R3.reuse, P3 ;  /* 0x0000000194947824 */ /* 0x100fe200018e0603 */
[----:B---3--:R-:W-:Y:S02]  /*288f0*/  IADD3 R7, P4, R7, R4, RZ ;  /* 0x0000000407077210 */ /* 0x008fe40007f9e0ff */
[----:B------:R-:W-:Y:S01]  /*28900*/  SEL R8, R8, RZ, !P0 ;  /* 0x000000ff08087207 */ /* 0x000fe20004000000 */
[----:B------:R1:W-:Y:S01]  /*28910*/  STL [R1+0x2d4], R149 ;  /* 0x0002d49501007387 */ /* 0x0003e20000100800 */
[----:B------:R-:W-:Y:S02]  /*28920*/  MOV R9, R148 ;  /* 0x0000009400097202 */ /* 0x000fe40000000f00 */
[----:B------:R-:W-:Y:S01]  /*28930*/  ISETP.NE.U32.AND P1, PT, R8, RZ, PT ;  /* 0x000000ff0800720c */ /* 0x000fe20003f25070 */
[----:B------:R2:W-:Y:S01]  /*28940*/  STL [R1+0x2d0], R150 ;  /* 0x0002d09601007387 */ /* 0x0005e20000100800 */
[----:B------:R-:W-:-:S02]  /*28950*/  IMAD.X R146, R146, 0x1, R3, P4 ;  /* 0x0000000192927824 */ /* 0x000fc400020e0603 */
        /* <DEDUP_REMOVED lines=45> */
[----:B------:R-:W-:Y:S02]  /*28c30*/  SEL R8, RZ, 0x4, !P1 ;  /* 0x00000004ff087807 */ /* 0x000fe40004800000 */
[----:B------:R-:W-:Y:S02]  /*28c40*/  IADD3.X R148, R148, R3, RZ, P3, !PT ;  /* 0x0000000394947210 */ /* 0x000fe40001ffe4ff */
[----:B------:R-:W-:Y:S02]  /*28c50*/  SEL R8, R8, RZ, !P0 ;  /* 0x000000ff08087207 */ /* 0x000fe40004000000 */
[----:B------:R-:W-:Y:S01]  /*28c60*/  IADD3 R7, P4, R7, R4, RZ ;  /* 0x0000000407077210 */ /* 0x000fe20007f9e0ff */
[----:B------:R-:W-:Y:S01]  /*28c70*/  IMAD.MOV.U32 R9, RZ, RZ, R148 ;  /* 0x000000ffff097224 */ /* 0x000fe200078e0094 */
[----:B------:R-:W-:Y:S01]  /*28c80*/  ISETP.NE.U32.AND P1, PT, R8, RZ, PT ;  /* 0x000000ff0800720c */ /* 0x000fe20003f25070 */
[----:B------:R-:W-:Y:S01]  /*28c90*/  IMAD.MOV.U32 R8, RZ, RZ, R147 ;  /* 0x000000ffff087224 */ /* 0x000fe200078e0093 */
[----:B------:R-:W-:Y:S01]  /*28ca0*/  STL [R1+0xba8], R150 ;  /* 0x000ba89601007387 */ /* 0x000fe20000100800 */
[----:B------:R-:W-:-:S03]  /*28cb0*/  IMAD.X R146, R146, 0x1, R3, P4 ;  /* 0x0000000192927824 */ /* 0x000fc600020e0603 */
[----:B------:R-:W-:Y:S04]  /*28cc0*/  STL [R1+0xbac], R147 ;  /* 0x000bac9301007387 */ /* 0x000fe80000100800 */
[----:B------:R-:W-:Y:S04]  /*28cd0*/  STL [R1+0xba0], R148 ;  /* 0x000ba09401007387 */ /* 0x000fe80000100800 */
[----:B------:R-:W-:Y:S04]  /*28ce0*/  STL [R1+0xba4], R7 ;  /* 0x000ba40701007387 */ /* 0x000fe80000100800 */
[----:B------:R1:W-:Y:S04]  /*28cf0*/  LDGSTS.E [R6+0x40008], desc[UR60][R8.64], P2 ;  /* 0x4000800008067fae */ /* 0x0003e8000912187c */
[----:B------:R2:W-:Y:S01]  /*28d00*/  STL [R1+0xb98], R146 ;  /* 0x000b989201007387 */ /* 0x0005e20000100800 */
[----:B-1----:R-:W-:-:S02]  /*28d10*/  IMAD.MOV.U32 R9, RZ, RZ, R146 ;  /* 0x000000ffff097224 */ /* 0x002fc400078e0092 */
[----:B------:R-:W-:Y:S01]  /*28d20*/  IMAD.MOV.U32 R8, RZ, RZ, R7 ;  /* 0x000000ffff087224 */ /* 0x000fe200078e0007 */
[----:B--2---:R-:W2:Y:S04]  /*28d30*/  LDL.LU R146, [R1+0x200] ;  /* 0x0002000001927983 */ /* 0x004ea80000300800 */
[----:B------:R-:W3:Y:S04]  /*28d40*/  LDL.LU R7, [R1+0x204] ;  /* 0x0002040001077983 */ /* 0x000ee80000300800 */
[----:B------:R1:W-:Y:S01]  /*28d50*/  LDGSTS.E [R6+0x4000c], desc[UR60][R8.64], P1 ;  /* 0x4000c00008067fae */ /* 0x0003e2000892187c */
[----:B------:R-:W-:-:S02]  /*28d60*/  ISETP.GT.AND P1, PT, R5, 0x30, PT ;  /* 0x000000300500780c */ /* 0x000fc40003f24270 */
[----:B------:R-:W-:Y:S01]  /*28d70*/  IADD3 R184, P3, R184, R4, RZ ;  /* 0x00000004b8b87210 */ /* 0x000fe20007f7e0ff */
[----:B------:R-:W4:Y:S01]  /*28d80*/  LDL.LU R151, [R1+0x2ec] ;  /* 0x0002ec0001977983 */ /* 0x000f220000300800 */
[----:B-1----:R-:W-:-:S03]  /*28d90*/  SEL R8, RZ, 0x4, !P1 ;  /* 0x00000004ff087807 */ /* 0x002fc60004800000 */
[----:B------:R-:W-:Y:S01]  /*28da0*/  IMAD.X R183, R183, 0x1, R3, P3 ;  /* 0x00000001b7b77824 */ /* 0x000fe200018e0603 */
[----:B------:R-:W-:Y:S01]  /*28db0*/  ISETP.GT.AND P1, PT, R5, 0x31, PT ;  /* 0x000000310500780c */ /* 0x000fe20003f24270 */
[----:B------:R-:W4:Y:S01]  /*28dc0*/  LDL.LU R149, [R1+0x2f4] ;  /* 0x0002f40001957983 */ /* 0x000f220000300800 */
[----:B------:R-:W-:-:S04]  /*28dd0*/  SEL R8, R8, RZ, !P0 ;  /* 0x000000ff08087207 */ /* 0x000fc80004000000 */
[----:B------:R-:W-:Y:S02]  /*28de0*/  ISETP.NE.U32.AND P2, PT, R8, RZ, PT ;  /* 0x000000ff0800720c */ /* 0x000fe40003f45070 */
[----:B------:R-:W-:-:S04]  /*28df0*/  SEL R8, RZ, 0x4, !P1 ;  /* 0x00000004ff087807 */ /* 0x000fc80004800000 */
        /* <DEDUP_REMOVED lines=55> */
[----:B------:R-:W-:Y:S02]  /*29170*/  MOV R9, R251 ;  /* 0x000000fb00097202 */ /* 0x000fe40000000f00 */
[----:B------:R-:W-:Y:S01]  /*29180*/  ISETP.NE.U32.AND P1, PT, R8, RZ, PT ;  /* 0x000000ff0800720c */ /* 0x000fe20003f25070 */
[----:B------:R-:W-:-:S05]  /*29190*/  IMAD.MOV.U32 R8, RZ, RZ, R252 ;  /* 0x000000ffff087224 */ /* 0x000fca00078e00fc */
[----:B------:R1:W-:Y:S01]  /*291a0*/  LDGSTS.E [R6+0x48008], desc[UR60][R8.64], P2 ;  /* 0x4800800008067fae */ /* 0x0003e2000912187c */
[----:B---3--:R-:W-:-:S05]  /*291b0*/  IADD3 R7, P4, R7, R4, RZ ;  /* 0x0000000407077210 */ /* 0x008fca0007f9e0ff */
[----:B--2---:R-:W-:Y:S01]  /*291c0*/  IMAD.X R146, R146, 0x1, R3, P4 ;  /* 0x0000000192927824 */ /* 0x004fe200020e0603 */
[----:B------:R-:W-:Y:S01]  /*291d0*/  STL [R1+0x204], R7 ;  /* 0x0002040701007387 */ /* 0x000fe20000100800 */
[----:B-1----:R-:W-:Y:S02]  /*291e0*/  IMAD.MOV.U32 R8, RZ, RZ, R7 ;  /* 0x000000ffff087224 */ /* 0x002fe400078e0007 */
[----:B------:R-:W-:Y:S01]  /*291f0*/  IMAD.MOV.U32 R9, RZ, RZ, R146 ;  /* 0x000000ffff097224 */ /* 0x000fe200078e0092 */
[----:B------:R1:W-:Y:S04]  /*29200*/  STL [R1+0x200], R146 ;  /* 0x0002009201007387 */ /* 0x0003e80000100800 */
[----:B------:R-:W2:Y:S04]  /*29210*/  LDL.LU R150, [R1+0x2f0] ;  /* 0x0002f00001967983 */ /* 0x000ea80000300800 */
[----:B------:R-:W3:Y:S04]  /*29220*/  LDL.LU R148, [R1+0x2f8] ;  /* 0x0002f80001947983 */ /* 0x000ee80000300800 */
[----:B------:R-:W3:Y:S04]  /*29230*/  LDL.LU R147, [R1+0x2fc] ;  /* 0x0002fc0001937983 */ /* 0x000ee80000300800 */
[----:B-1----:R-:W3:Y:S04]  /*29240*/  LDL.LU R146, [R1+0x300] ;  /* 0x0003000001927983 */ /* 0x002ee80000300800 */
[----:B------:R-:W3:Y:S04]  /*29250*/  LDL.LU R7, [R1+0x304] ;  /* 0x0003040001077983 */ /* 0x000ee80000300800 */
[----:B------:R1:W-:Y:S04]  /*29260*/  LDGSTS.E [R6+0x4800c], desc[UR60][R8.64], P1 ;  /* 0x4800c00008067fae */ /* 0x0003e8000892187c */
[----:B------:R-:W3:Y:S01]  /*29270*/  LDL.LU R9, [R1+0x2e8] ;  /* 0x0002e80001097983 */ /* 0x000ee20000300800 */
[----:B------:R-:W-:-:S04]  /*29280*/  ISETP.GT.AND P1, PT, R5, 0x70, PT ;  /* 0x000000700500780c */ /* 0x000fc80003f24270 */
[----:B-1----:R-:W-:Y:S02]  /*29290*/  SEL R8, RZ, 0x4, !P1 ;  /* 0x00000004ff087807 */ /* 0x002fe40004800000 */
[----:B------:R-:W-:Y:S02]  /*292a0*/  ISETP.GT.AND P1, PT, R5, 0x71, PT ;  /* 0x000000710500780c */ /* 0x000fe40003f24270 */
[----:B------:R-:W-:-:S04]  /*292b0*/  SEL R8, R8, RZ, !P0 ;  /* 0x000000ff08087207 */ /* 0x000fc80004000000 */
[----:B------:R-:W-:Y:S02]  /*292c0*/  ISETP.NE.U32.AND P2, PT, R8, RZ, PT ;  /* 0x000000ff0800720c */ /* 0x000fe40003f45070 */
[----:B------:R-:W-:Y:S02]  /*292d0*/  SEL R8, RZ, 0x4, !P1 ;  /* 0x00000004ff087807 */ /* 0x000fe40004800000 */
[-C--:B----4-:R-:W-:Y:S02]  /*292e0*/  IADD3 R151, P3, R151, R4.reuse, RZ ;  /* 0x0000000497977210 */ /* 0x090fe40007f7e0ff */
[----:B------:R-:W-:Y:S02]  /*292f0*/  SEL R8, R8, RZ, !P0 ;  /* 0x000000ff08087207 */ /* 0x000fe40004000000 */
[----:B------:R-:W-:Y:S02]  /*29300*/  IADD3 R149, P4, R149, R4, RZ ;  /* 0x0000000495957210 */ /* 0x000fe40007f9e0ff */
[----:B------:R-:W-:Y:S01]  /*29310*/  ISETP.NE.U32.AND P1, PT, R8, RZ, PT ;  /* 0x000000ff0800720c */ /* 0x000fe20003f25070 */
[----:B------:R-:W-:Y:S01]  /*29320*/  IMAD.MOV.U32 R8, RZ, RZ, R151 ;  /* 0x000000ffff087224 */ /* 0x000fe200078e0097 */
[----:B------:R-:W-:Y:S01]  /*29330*/  STL [R1+0x2ec], R151 ;  /* 0x0002ec9701007387 */ /* 0x000fe20000100800 */
[----:B--2---:R-:W-:-:S02]  /*29340*/  IMAD.X R150, R150, 0x1, R3, P4 ;  /* 0x0000000196967824 */ /* 0x004fc400020e0603 */
        /* <DEDUP_REMOVED lines=17> */
[----:B------:R-:W-:Y:S02]  /*29460*/  IADD3.X R146, R146, R3, RZ, P4, !PT ;  /* 0x0000000392927210 */ /* 0x000fe400027fe4ff */
[----:B------:R-:W-:Y:S01]  /*29470*/  ISETP.NE.U32.AND P1, PT, R8, RZ, PT ;  /* 0x000000ff0800720c */ /* 0x000fe20003f25070 */
[----:B------:R2:W-:Y:S01]  /*29480*/  STL [R1+0x2f0], R150 ;  /* 0x0002f09601007387 */ /* 0x0005e20000100800 */
[----:B------:R-:W-:Y:S02]  /*29490*/  IMAD.MOV.U32 R8, RZ, RZ, R147 ;  /* 0x000000ffff087224 */ /* 0x000fe400078e0093 */
        /* <DEDUP_REMOVED lines=36> */
[----:B------:R-:W-:Y:S02]  /*296e0*/  ISETP.GT.AND P1, PT, R5, 0x16, PT ;  /* 0x000000160500780c */ /* 0x000fe40003f24270 */
[----:B--2---:R-:W-:Y:S01]  /*296f0*/  MOV R8, R149 ;  /* 0x0000009500087202 */ /* 0x004fe20000000f00 */
[----:B-1----:R-:W-:-:S05]  /*29700*/  IMAD.MOV.U32 R9, RZ, RZ, R150 ;  /* 0x000000ffff097224 */ /* 0x002fca00078e0096 */
[----:B------:R1:W-:Y:S01]  /*29710*/  LDGSTS.E [R6+0x40004], desc[UR60][R8.64], P2 ;  /* 0x4000400008067fae */ /* 0x0003e2000912187c */
[-C--:B------:R-:W-:Y:S02]  /*29720*/  IADD3 R147, P3, R147, R4.reuse, RZ ;  /* 0x0000000493937210 */ /* 0x080fe40007f7e0ff */
[----:B------:R-:W-:Y:S02]  /*29730*/  IADD3 R7, P4, R7, R4, RZ ;  /* 0x0000000407077210 */ /* 0x000fe40007f9e0ff */
[----:B-1----:R-:W-:Y:S02]  /*29740*/  SEL R8, RZ, 0x4, !P1 ;  /* 0x00000004ff087807 */ /* 0x002fe40004800000 */
[----:B------:R-:W-:Y:S02]  /*29750*/  ISETP.GT.AND P1, PT, R5, 0x17, PT ;  /* 0x000000170500780c */ /* 0x000fe40003f24270 */
[----:B------:R-:W-:Y:S01]  /*29760*/  SEL R8, R8, RZ, !P0 ;  /* 0x000000ff08087207 */ /* 0x000fe20004000000 */
[----:B------:R-:W-:-:S03]  /*29770*/  IMAD.X R148, R148, 0x1, R3, P3 ;  /* 0x0000000194947824 */ /* 0x000fc600018e0603 */
[----:B------:R-:W-:Y:S02]  /*29780*/  ISETP.NE.U32.AND P2, PT, R8, RZ, PT ;  /* 0x000000ff0800720c */ /* 0x000fe40003f45070 */
[----:B------:R-:W-:Y:S01]  /*29790*/  SEL R8, RZ, 0x4, !P1 ;  /* 0x00000004ff087807 */ /* 0x000fe20004800000 */
[----:B------:R-:W-:Y:S01]  /*297a0*/  IMAD.X R146, R146, 0x1, R3, P4 ;  /* 0x0000000192927824 */ /* 0x000fe200020e0603 */
[----:B------:R1:W-:Y:S02]  /*297b0*/  STL [R1+0xb88], R150 ;  /* 0x000b889601007387 */ /* 0x0003e40000100800 */
[----:B------:R-:W-:Y:S02]  /*297c0*/  SEL R8, R8, RZ, !P0 ;  /* 0x000000ff08087207 */ /* 0x000fe40004000000 */
[----:B------:R2:W-:Y:S01]  /*297d0*/  STL [R1+0xb8c], R147 ;  /* 0x000b8c9301007387 */ /* 0x0005e20000100800 */
[----:B------:R-:W-:Y:S01]  /*297e0*/  IMAD.MOV.U32 R9, RZ, RZ, R148 ;  /* 0x000000ffff097224 */ /* 0x000fe200078e0094 */
[----:B------:R-:W-:-:S02]  /*297f0*/  ISETP.NE.U32.AND P1, PT, R8, RZ, PT ;  /* 0x000000ff0800720c */ /* 0x000fc40003f25070 */
[----:B------:R-:W-:Y:S01]  /*29800*/  STL [R1+0xb80], R148 ;  /* 0x000b809401007387 */ /* 0x000fe20000100800 */
[----:B------:R-:W-:-:S03]  /*29810*/  IMAD.MOV.U32 R8, RZ, RZ, R147 ;  /* 0x000000ffff087224 */ /* 0x000fc600078e0093 */
[----:B------:R-:W-:Y:S04]  /*29820*/  STL [R1+0xb84], R7 ;  /* 0x000b840701007387 */ /* 0x000fe80000100800 */
[----:B------:R3:W-:Y:S04]  /*29830*/  STL [R1+0xb78], R146 ;  /* 0x000b789201007387 */ /* 0x0007e80000100800 */
[----:B-1----:R-:W4:Y:S04]  /*29840*/  LDL.LU R150, [R1+0x208] ;  /* 0x0002080001967983 */ /* 0x002f280000300800 */
[----:B------:R-:W4:Y:S04]  /*29850*/  LDL.LU R149, [R1+0x20c] ;  /* 0x00020c0001957983 */ /* 0x000f280000300800 */
[----:B------:R1:W-:Y:S04]  /*29860*/  LDGSTS.E [R6+0x40008], desc[UR60][R8.64], P2 ;  /* 0x4000800008067fae */ /* 0x0003e8000912187c */
[----:B--2---:R-:W2:Y:S01]  /*29870*/  LDL.LU R147, [R1+0x210] ;  /* 0x0002100001937983 */ /* 0x004ea20000300800 */
[----:B-1----:R-:W-:-:S03]  /*29880*/  IMAD.MOV.U32 R9, RZ, RZ, R146 ;  /* 0x000000ffff097224 */ /* 0x002fc600078e0092 */
[----:B---3--:R-:W3:Y:S01]  /*29890*/  LDL.LU R146, [R1+0x214] ;  /* 0x0002140001927983 */ /* 0x008ee20000300800 */
[----:B------:R-:W-:Y:S01]  /*298a0*/  IMAD.MOV.U32 R8, RZ, RZ, R7 ;  /* 0x000000ffff087224 */ /* 0x000fe200078e0007 */
[-C--:B------:R-:W-:Y:S02]  /*298b0*/  IADD3 R192, P3, R192, R4.reuse, RZ ;  /* 0x00000004c0c07210 */ /* 0x080fe40007f7e0ff */
[----:B------:R-:W-:Y:S01]  /*298c0*/  IADD3 R194, P4, R194, R4, RZ ;  /* 0x00000004c2c27210 */ /* 0x000fe20007f9e0ff */
[----:B------:R-:W2:Y:S04]  /*298d0*/  LDL.LU R148, [R1+0x21c] ;  /* 0x00021c0001947983 */ /* 0x000ea80000300800 */
[----:B------:R1:W-:Y:S01]  /*298e0*/  LDGSTS.E [R6+0x4000c], desc[UR60][R8.64], P1 ;  /* 0x4000c00008067fae */ /* 0x0003e2000892187c */
[----:B------:R-:W-:Y:S01]  /*298f0*/  ISETP.GT.AND P1, PT, R5, 0x34, PT ;  /* 0x000000340500780c */ /* 0x000fe20003f24270 */
[----:B------:R-:W-:Y:S01]  /*29900*/  IMAD.X R191, R191, 0x1, R3, P3 ;  /* 0x00000001bfbf7824 */ /* 0x000fe200018e0603 */
[----:B------:R-:W-:Y:S01]  /*29910*/  IADD3.X R193, R193, R3, RZ, P4, !PT ;  /* 0x00000003c1c17210 */ /* 0x000fe200027fe4ff */
[----:B------:R-:W2:Y:S01]  /*29920*/  LDL.LU R7, [R1+0x224] ;  /* 0x0002240001077983 */ /* 0x000ea20000300800 */
[----:B-1----:R-:W-:-:S02]  /*29930*/  SEL R8, RZ, 0x4, !P1 ;  /* 0x00000004ff087807 */ /* 0x002fc40004800000 */
[----:B------:R-:W-:Y:S02]  /*29940*/  ISETP.GT.AND P1, PT, R5, 0x35, PT ;  /* 0x000000350500780c */ /* 0x000fe40003f24270 */
[----:B------:R-:W-:-:S04]  /*29950*/  SEL R8, R8, RZ, !P0 ;  /* 0x000000ff08087207 */ /* 0x000fc80004000000 */
[----:B------:R-:W-:Y:S02]  /*29960*/  ISETP.NE.U32.AND P2, PT, R8, RZ, PT ;  /* 0x000000ff0800720c */ /* 0x000fe40003f45070 */
[----:B------:R-:W-:-:S04]  /*29970*/  SEL R8, RZ, 0x4, !P1 ;  /* 0x00000004ff087807 */ /* 0x000fc80004800000 */
[----:B------:R-:W-:Y:S01]  /*29980*/  SEL R8, R8, RZ, !P0 ;  /* 0x000000ff08087207 */ /* 0x000fe20004000000 */
[----:B------:R-:W-:-:S03]  /*29990*/  IMAD.MOV.U32 R9, RZ, RZ, R191 ;  /* 0x000000ffff097224 */ /* 0x000fc600078e00bf */
[----:B------:R-:W-:Y:S01]  /*299a0*/  ISETP.NE.U32.AND P1, PT, R8, RZ, PT ;  /* 0x000000ff0800720c */ /* 0x000fe20003f25070 */
        /* <DEDUP_REMOVED lines=32> */
[----:B------:R-:W-:Y:S01]  /*29bb0*/  IMAD.X R150, R150, 0x1, R3, P3 ;  /* 0x0000000196967824 */ /* 0x000fe200018e0603 */
[----:B------:R-:W-:Y:S03]  /*29bc0*/  STL [R1+0x20c], R149 ;  /* 0x00020c9501007387 */ /* 0x000fe60000100800 */
[----:B------:R-:W-:Y:S01]  /*29bd0*/  IMAD.MOV.U32 R9, RZ, RZ, R150 ;  /* 0x000000ffff097224 */ /* 0x000fe200078e0096 */
[----:B------:R1:W-:Y:S01]  /*29be0*/  STL [R1+0x208], R150 ;  /* 0x0002089601007387 */ /* 0x0003e20000100800 */
[----:B---3--:R-:W-:-:S05]  /*29bf0*/  IADD3 R146, P4, R146, R4, RZ ;  /* 0x0000000492927210 */ /* 0x008fca0007f9e0ff */
[----:B------:R-:W-:Y:S01]  /*29c00*/  STL [R1+0x214], R146 ;  /* 0x0002149201007387 */ /* 0x000fe20000100800 */
[----:B--2---:R-:W-:-:S03]  /*29c10*/  IMAD.X R147, R147, 0x1, R3, P4 ;  /* 0x0000000193937824 */ /* 0x004fc600020e0603 */
[----:B-1----:R-:W2:Y:S01]  /*29c20*/  LDL.LU R150, [R1+0x218] ;  /* 0x0002180001967983 */ /* 0x002ea20000300800 */
[----:B------:R-:W-:-:S03]  /*29c30*/  IMAD.MOV.U32 R8, RZ, RZ, R149 ;  /* 0x000000ffff087224 */ /* 0x000fc600078e0095 */
[----:B------:R1:W-:Y:S04]  /*29c40*/  STL [R1+0x210], R147 ;  /* 0x0002109301007387 */ /* 0x0003e80000100800 */
[----:B------:R-:W3:Y:S04]  /*29c50*/  LDL.LU R149, [R1+0x220] ;  /* 0x0002200001957983 */ /* 0x000ee80000300800 */
[----:B------:R4:W-:Y:S01]  /*29c60*/  LDGSTS.E [R6+0x48000], desc[UR60][R8.64], P2 ;  /* 0x4800000008067fae */ /* 0x0009e2000912187c */
[----:B------:R-:W-:Y:S01]  /*29c70*/  IADD3 R148, P3, R148, R4, RZ ;  /* 0x0000000494947210 */ /* 0x000fe20007f7e0ff */
[----:B----4-:R-:W-:-:S02]  /*29c80*/  IMAD.MOV.U32 R8, RZ, RZ, R146 ;  /* 0x000000ffff087224 */ /* 0x010fc400078e0092 */
[----:B------:R-:W-:Y:S01]  /*29c90*/  IMAD.MOV.U32 R9, RZ, RZ, R147 ;  /* 0x000000ffff097224 */ /* 0x000fe200078e0093 */
[----:B------:R-:W-:Y:S01]  /*29ca0*/  IADD3 R7, P4, R7, R4, RZ ;  /* 0x0000000407077210 */ /* 0x000fe20007f9e0ff */
[----:B-1----:R-:W4:Y:S04]  /*29cb0*/  LDL.LU R147, [R1+0x30c] ;  /* 0x00030c0001937983 */ /* 0x002f280000300800 */
[----:B------:R1:W-:Y:S01]  /*29cc0*/  LDGSTS.E [R6+0x48004], desc[UR60][R8.64], P1 ;  /* 0x4800400008067fae */ /* 0x0003e2000892187c */
[----:B------:R-:W-:-:S03]  /*29cd0*/  ISETP.GT.AND P1, PT, R5, 0x56, PT ;  /* 0x000000560500780c */ /* 0x000fc60003f24270 */
[----:B------:R-:W4:Y:S01]  /*29ce0*/  LDL.LU R146, [R1+0x314] ;  /* 0x0003140001927983 */ /* 0x000f220000300800 */
[----:B-1----:R-:W-:Y:S02]  /*29cf0*/  SEL R8, RZ, 0x4, !P1 ;  /* 0x00000004ff087807 */ /* 0x002fe40004800000 */
[----:B------:R-:W-:Y:S02]  /*29d00*/  ISETP.GT.AND P1, PT, R5, 0x57, PT ;  /* 0x000000570500780c */ /* 0x000fe40003f24270 */
[----:B------:R-:W-:Y:S01]  /*29d10*/  SEL R8, R8, RZ, !P0 ;  /* 0x000000ff08087207 */ /* 0x000fe20004000000 */
[----:B------:R-:W-:Y:S03]  /*29d20*/  STL [R1+0x21c], R148 ;  /* 0x00021c9401007387 */ /* 0x000fe60000100800 */
[----:B------:R-:W-:Y:S02]  /*29d30*/  ISETP.NE.U32.AND P2, PT, R8, RZ, PT ;  /* 0x000000ff0800720c */ /* 0x000fe40003f45070 */
[----:B------:R-:W-:-:S04]  /*29d40*/  SEL R8, RZ, 0x4, !P1 ;  /* 0x00000004ff087807 */ /* 0x000fc80004800000 */
[----:B------:R-:W-:-:S04]  /*29d50*/  SEL R8, R8, RZ, !P0 ;  /* 0x000000ff08087207 */ /* 0x000fc80004000000 */
[----:B------:R-:W-:Y:S01]  /*29d60*/  ISETP.NE.U32.AND P1, PT, R8, RZ, PT ;  /* 0x000000ff0800720c */ /* 0x000fe20003f25070 */
[----:B------:R-:W-:Y:S02]  /*29d70*/  IMAD.MOV.U32 R8, RZ, RZ, R148 ;  /* 0x000000ffff087224 */ /* 0x000fe400078e0094 */
[----:B--2---:R-:W-:-:S04]  /*29d80*/  IMAD.X R150, R150, 0x1, R3, P3 ;  /* 0x0000000196967824 */ /* 0x004fc800018e0603 */
[----:B------:R-:W-:Y:S01]  /*29d90*/  IMAD.MOV.U32 R9, RZ, RZ, R150 ;  /* 0x000000ffff097224 */ /* 0x000fe200078e0096 */
[----:B------:R1:W-:Y:S04]  /*29da0*/  STL [R1+0x218], R150 ;  /* 0x0002189601007387 */ /* 0x0003e80000100800 */
[----:B------:R-:W-:Y:S01]  /*29db0*/  STL [R1+0x224], R7 ;  /* 0x0002240701007387 */ /* 0x000fe20000100800 */
[----:B---3--:R-:W-:-:S03]  /*29dc0*/  IADD3.X R149, R149, R3, RZ, P4, !PT ;  /* 0x0000000395957210 */ /* 0x008fc600027fe4ff */
[----:B------:R2:W-:Y:S04]  /*29dd0*/  LDGSTS.E [R6+0x48008], desc[UR60][R8.64], P2 ;  /* 0x4800800008067fae */ /* 0x0005e8000912187c */
[----:B-1----:R-:W3:Y:S04]  /*29de0*/  LDL.LU R150, [R1+0x308] ;  /* 0x0003080001967983 */ /* 0x002ee80000300800 */
[----:B------:R1:W-:Y:S04]  /*29df0*/  STL [R1+0x220], R149 ;  /* 0x0002209501007387 */ /* 0x0003e80000100800 */
[----:B------:R-:W3:Y:S01]  /*29e00*/  LDL.LU R148, [R1+0x310] ;  /* 0x0003100001947983 */ /* 0x000ee20000300800 */
[----:B--2---:R-:W-:-:S02]  /*29e10*/  IMAD.MOV.U32 R8, RZ, RZ, R7 ;  /* 0x000000ffff087224 */ /* 0x004fc400078e0007 */
[----:B------:R-:W-:Y:S01]  /*29e20*/  IMAD.MOV.U32 R9, RZ, RZ, R149 ;  /* 0x000000ffff097224 */ /* 0x000fe200078e0095 */
[-C--:B----4-:R-:W-:Y:S01]  /*29e30*/  IADD3 R147, P3, R147, R4.reuse, RZ ;  /* 0x0000000493937210 */ /* 0x090fe20007f7e0ff */
[----:B-1----:R-:W2:Y:S04]  /*29e40*/  LDL.LU R149, [R1+0x31c] ;  /* 0x00031c0001957983 */ /* 0x002ea80000300800 */
[----:B------:R1:W-:Y:S01]  /*29e50*/  LDGSTS.E [R6+0x4800c], desc[UR60][R8.64], P1 ;  /* 0x4800c00008067fae */ /* 0x0003e2000892187c */
[----:B------:R-:W-:Y:S02]  /*29e60*/  ISETP.GT.AND P1, PT, R5, 0x74, PT ;  /* 0x000000740500780c */ /* 0x000fe40003f24270 */
[----:B------:R-:W-:Y:S01]  /*29e70*/  IADD3 R146, P4, R146, R4, RZ ;  /* 0x0000000492927210 */ /* 0x000fe20007f9e0ff */
[----:B------:R-:W4:Y:S01]  /*29e80*/  LDL.LU R7, [R1+0x324] ;  /* 0x0003240001077983 */ /* 0x000f220000300800 */
[----:B-1----:R-:W-:-:S02]  /*29e90*/  SEL R8, RZ, 0x4, !P1 ;  /* 0x00000004ff087807 */ /* 0x002fc40004800000 */
        /* <DEDUP_REMOVED lines=8> */
[----:B---3--:R-:W-:-:S04]  /*29f20*/  IMAD.X R150, R150, 0x1, R3, P3 ;  /* 0x0000000196967824 */ /* 0x008fc800018e0603 */
[----:B------:R-:W-:Y:S01]  /*29f30*/  IMAD.MOV.U32 R9, RZ, RZ, R150 ;  /* 0x000000ffff097224 */ /* 0x000fe200078e0096 */
[----:B------:R1:W-:Y:S04]  /*29f40*/  STL [R1+0x308], R150 ;  /* 0x0003089601007387 */ /* 0x0003e80000100800 */
[----:B------:R-:W-:Y:S01]  /*29f50*/  STL [R1+0x314], R146 ;  /* 0x0003149201007387 */ /* 0x000fe20000100800 */
[----:B------:R-:W-:-:S03]  /*29f60*/  IMAD.X R148, R148, 0x1, R3, P4 ;  /* 0x0000000194947824 */ /* 0x000fc600020e0603 */
[----:B------:R3:W-:Y:S04]  /*29f70*/  LDGSTS.E [R6+0x4c000], desc[UR60][R8.64], P2 ;  /* 0x4c00000008067fae */ /* 0x0007e8000912187c */
[----:B-1----:R-:W4:Y:S04]  /*29f80*/  LDL.LU R150, [R1+0x318] ;  /* 0x0003180001967983 */ /* 0x002f280000300800 */
[----:B------:R1:W-:Y:S04]  /*29f90*/  STL [R1+0x310], R148 ;  /* 0x0003109401007387 */ /* 0x0003e80000100800 */
[----:B------:R-:W4:Y:S01]  /*29fa0*/  LDL.LU R147, [R1+0x320] ;  /* 0x0003200001937983 */ /* 0x000f220000300800 */
[----:B---3--:R-:W-:Y:S01]  /*29fb0*/  MOV R8, R146 ;  /* 0x0000009200087202 */ /* 0x008fe20000000f00 */
[----:B------:R-:W-:Y:S01]  /*29fc0*/  IMAD.MOV.U32 R9, RZ, RZ, R148 ;  /* 0x000000ffff097224 */ /* 0x000fe200078e0094 */
[----:B--2---:R-:W-:-:S02]  /*29fd0*/  IADD3 R149, P3, R149, R4, RZ ;  /* 0x0000000495957210 */ /* 0x004fc40007f7e0ff */
[----:B----4-:R-:W-:Y:S01]  /*29fe0*/  IADD3 R7, P4, R7, R4, RZ ;  /* 0x0000000407077210 */ /* 0x010fe20007f9e0ff */
[----:B-1----:R-:W2:Y:S04]  /*29ff0*/  LDL.LU R148, [R1+0xb7c] ;  /* 0x000b7c0001947983 */ /* 0x002ea80000300800 */
[----:B------:R1:W-:Y:S01]  /*2a000*/  LDGSTS.E [R6+0x4c004], desc[UR60][R8.64], P1 ;  /* 0x4c00400008067fae */ /* 0x0003e2000892187c */
[----:B------:R-:W-:-:S03]  /*2a010*/  ISETP.GT.AND P1, PT, R5, 0x76, PT ;  /* 0x000000760500780c */ /* 0x000fc60003f24270 */
[----:B------:R-:W3:Y:S01]  /*2a020*/  LDL.LU R146, [R1+0xb74] ;  /* 0x000b740001927983 */ /* 0x000ee20000300800 */
[----:B-1----:R-:W-:Y:S02]  /*2a030*/  SEL R8, RZ, 0x4, !P1 ;  /* 0x00000004ff087807 */ /* 0x002fe40004800000 */
[----:B------:R-:W-:Y:S02]  /*2a040*/  ISETP.GT.AND P1, PT, R5, 0x77, PT ;  /* 0x000000770500780c */ /* 0x000fe40003f24270 */
[----:B------:R-:W-:-:S04]  /*2a050*/  SEL R8, R8, RZ, !P0 ;  /* 0x000000ff08087207 */ /* 0x000fc80004000000 */
[----:B------:R-:W-:Y:S02]  /*2a060*/  ISETP.NE.U32.AND P2, PT, R8, RZ, PT ;  /* 0x000000ff0800720c */ /* 0x000fe40003f45070 */
[----:B------:R-:W-:Y:S01]  /*2a070*/  SEL R8, RZ, 0x4, !P1 ;  /* 0x00000004ff087807 */ /* 0x000fe20004800000 */
[----:B------:R1:W-:Y:S03]  /*2a080*/  STL [R1+0x31c], R149 ;  /* 0x00031c9501007387 */ /* 0x0003e60000100800 */
[----:B------:R-:W-:-:S04]  /*2a090*/  SEL R8, R8, RZ, !P0 ;  /* 0x000000ff08087207 */ /* 0x000fc80004000000 */
[----:B------:R-:W-:Y:S01]  /*2a0a0*/  ISETP.NE.U32.AND P1, PT, R8, RZ, PT ;  /* 0x000000ff0800720c */ /* 0x000fe20003f25070 */
[----:B------:R-:W-:Y:S02]  /*2a0b0*/  IMAD.MOV.U32 R8, RZ, RZ, R149 ;  /* 0x000000ffff087224 */ /* 0x000fe400078e0095 */
[----:B------:R-:W-:-:S04]  /*2a0c0*/  IMAD.X R150, R150, 0x1, R3, P3 ;  /* 0x0000000196967824 */ /* 0x000fc800018e0603 */
[----:B------:R-:W-:Y:S01]  /*2a0d0*/  IMAD.MOV.U32 R9, RZ, RZ, R150 ;  /* 0x000000ffff097224 */ /* 0x000fe200078e0096 */
[----:B------:R-:W-:Y:S01]  /*2a0e0*/  STL [R1+0x318], R150 ;  /* 0x0003189601007387 */ /* 0x000fe20000100800 */
[----:B------:R-:W-:-:S03]  /*2a0f0*/  IMAD.X R147, R147, 0x1, R3, P4 ;  /* 0x0000000193937824 */ /* 0x000fc600020e0603 */
[----:B------:R-:W-:Y:S04]  /*2a100*/  STL [R1+0x324], R7 ;  /* 0x0003240701007387 */ /* 0x000fe80000100800 */
[----:B-1----:R-:W4:Y:S04]  /*2a110*/  LDL.LU R149, [R1+0xb70] ;  /* 0x000b700001957983 */ /* 0x002f280000300800 */
[----:B------:R1:W-:Y:S04]  /*2a120*/  LDGSTS.E [R6+0x4c008], desc[UR60][R8.64], P2 ;  /* 0x4c00800008067fae */ /* 0x0003e8000912187c */
[----:B------:R2:W-:Y:S01]  /*2a130*/  STL [R1+0x320], R147 ;  /* 0x0003209301007387 */ /* 0x0005e20000100800 */
[----:B-1----:R-:W-:-:S03]  /*2a140*/  IMAD.MOV.U32 R9, RZ, RZ, R147 ;  /* 0x000000ffff097224 */ /* 0x002fc600078e0093 */
[----:B--2---:R-:W2:Y:S01]  /*2a150*/  LDL.LU R147, [R1+0xb68] ;  /* 0x000b680001937983 */ /* 0x004ea20000300800 */
[----:B------:R-:W-:-:S03]  /*2a160*/  IMAD.MOV.U32 R8, RZ, RZ, R7 ;  /* 0x000000ffff087224 */ /* 0x000fc600078e0007 */
[----:B------:R-:W2:Y:S04]  /*2a170*/  LDL.LU R7, [R1+0xb6c] ;  /* 0x000b6c0001077983 */ /* 0x000ea80000300800 */
[----:B------:R1:W-:Y:S01]  /*2a180*/  LDGSTS.E [R6+0x4c00c], desc[UR60][R8.64], P1 ;  /* 0x4c00c00008067fae */ /* 0x0003e2000892187c */
[C---:B------:R-:W-:Y:S02]  /*2a190*/  ISETP.GT.AND P1, PT, R5.reuse, 0x18, PT ;  /* 0x000000180500780c */ /* 0x040fe40003f24270 */
[----:B------:R-:W-:Y:S02]  /*2a1a0*/  ISETP.GT.AND P2, PT, R5, 0x19, PT ;  /* 0x000000190500780c */ /* 0x000fe40003f44270 */
[----:B------:R-:W-:Y:S02]  /*2a1b0*/  IADD3 R148, P3, R148, R4, RZ ;  /* 0x0000000494947210 */ /* 0x000fe40007f7e0ff */
[----:B-1----:R-:W-:-:S02]  /*2a1c0*/  SEL R8, RZ, 0x4, !P1 ;  /* 0x00000004ff087807 */ /* 0x002fc40004800000 */
[----:B------:R-:W-:Y:S02]  /*2a1d0*/  SEL R6, RZ, 0x4, !P2 ;  /* 0x00000004ff067807 */ /* 0x000fe40005000000 */
[----:B------:R-:W-:Y:S02]  /*2a1e0*/  SEL R8, R8, RZ, !P0 ;  /* 0x000000ff08087207 */ /* 0x000fe40004000000 */
[----:B------:R-:W-:Y:S02]  /*2a1f0*/  SEL R6, R6, RZ, !P0 ;  /* 0x000000ff06067207 */ /* 0x000fe40004000000 */
[----:B------:R-:W-:Y:S02]  /*2a200*/  ISETP.NE.U32.AND P1, PT, R8, RZ, PT ;  /* 0x000000ff0800720c */ /* 0x000fe40003f25070 */
[----:B------:R-:W-:Y:S02]  /*2a210*/  ISETP.NE.U32.AND P2, PT, R6, RZ, PT ;  /* 0x000000ff0600720c */ /* 0x000fe40003f45070 */
[----:B------:R-:W-:-:S02]  /*2a220*/  LOP3.LUT R6, R11, 0x60, RZ, 0x3c, !PT ;  /* 0x000000600b067812 */ /* 0x000fc400078e3cff */
[----:B---3--:R-:W-:Y:S01]  /*2a230*/  IADD3 R146, P4, R146, R4, RZ ;  /* 0x0000000492927210 */ /* 0x008fe20007f9e0ff */
[----:B------:R-:W-:Y:S01]  /*2a240*/  IMAD.MOV.U32 R8, RZ, RZ, R148 ;  /* 0x000000ffff087224 */ /* 0x000fe200078e0094 */
[----:B------:R-:W-:Y:S01]  /*2a250*/  IADD3 R6, R6, UR5, RZ ;  /* 0x0000000506067c10 */ /* 0x000fe2000fffe0ff */
[----:B------:R-:W-:Y:S04]  /*2a260*/  STL [R1+0xb7c], R148 ;  /* 0x000b7c9401007387 */ /* 0x000fe80000100800 */
[----:B------:R-:W-:Y:S01]  /*2a270*/  STL [R1+0xb74], R146 ;  /* 0x000b749201007387 */ /* 0x000fe20000100800 */
[----:B----4-:R-:W-:-:S04]  /*2a280*/  IMAD.X R149, R149, 0x1, R3, P3 ;  /* 0x0000000195957824 */ /* 0x010fc800018e0603 */
[----:B------:R-:W-:-:S05]  /*2a290*/  IMAD.MOV.U32 R9, RZ, RZ, R149 ;  /* 0x000000ffff097224 */ /* 0x000fca00078e0095 */
[----:B------:R1:W-:Y:S01]  /*2a2a0*/  LDGSTS.E [R6+0x40000], desc[UR60][R8.64], P1 ;  /* 0x4000000008067fae */ /* 0x0003e2000892187c */
[----:B------:R-:W-:Y:S01]  /*2a2b0*/  ISETP.GT.AND P1, PT, R5, 0x1a, PT ;  /* 0x0000001a0500780c */ /* 0x000fe20003f24270 */
[----:B--2---:R-:W-:Y:S02]  /*2a2c0*/  IMAD.X R147, R147, 0x1, R3, P4 ;  /* 0x0000000193937824 */ /* 0x004fe400020e0603 */
[----:B-1----:R-:W-:Y:S02]  /*2a2d0*/  IMAD.MOV.U32 R8, RZ, RZ, R146 ;  /* 0x000000ffff087224 */ /* 0x002fe400078e0092 */
[----:B------:R-:W-:-:S05]  /*2a2e0*/  IMAD.MOV.U32 R9, RZ, RZ, R147 ;  /* 0x000000ffff097224 */ /* 0x000fca00078e0093 */
        /* <DEDUP_REMOVED lines=48> */
[----:B------:R-:W-:Y:S01]  /*2a5f0*/  IMAD.MOV.U32 R9, RZ, RZ, R203 ;  /* 0x000000ffff097224 */ /* 0x000fe200078e00cb */
[----:B------:R1:W-:Y:S01]  /*2a600*/  STL [R1+0xb70], R149 ;  /* 0x000b709501007387 */ /* 0x0003e20000100800 */
[----:B------:R-:W-:-:S03]  /*2a610*/  IMAD.X R205, R205, 0x1, R3, P4 ;  /* 0x00000001cdcd7824 */ /* 0x000fc600020e0603 */
[----:B------:R2:W-:Y:S04]  /*2a620*/  STL [R1+0xb68], R147 ;  /* 0x000b689301007387 */ /* 0x0005e80000100800 */
[----:B------:R3:W-:Y:S04]  /*2a630*/  STL [R1+0xb6c], R7 ;  /* 0x000b6c0701007387 */ /* 0x0007e80000100800 */
[----:B------:R-:W4:Y:S04]  /*2a640*/  LDL.LU R151, [R1+0x22c] ;  /* 0x00022c0001977983 */ /* 0x000f280000300800 */
[----:B------:R2:W-:Y:S04]  /*2a650*/  LDGSTS.E [R6+0x44008], desc[UR60][R8.64], P2 ;  /* 0x4400800008067fae */ /* 0x0005e8000912187c */
[----:B------:R-:W4:Y:S04]  /*2a660*/  LDL.LU R150, [R1+0x230] ;  /* 0x0002300001967983 */ /* 0x000f280000300800 */
[----:B-1----:R-:W4:Y:S01]  /*2a670*/  LDL.LU R149, [R1+0x234] ;  /* 0x0002340001957983 */ /* 0x002f220000300800 */
[----:B--2---:R-:W-:-:S03]  /*2a680*/  IMAD.MOV.U32 R8, RZ, RZ, R206 ;  /* 0x000000ffff087224 */ /* 0x004fc600078e00ce */
[----:B------:R-:W2:Y:S01]  /*2a690*/  LDL.LU R148, [R1+0x238] ;  /* 0x0002380001947983 */ /* 0x000ea20000300800 */
[----:B------:R-:W-:-:S03]  /*2a6a0*/  IMAD.MOV.U32 R9, RZ, RZ, R205 ;  /* 0x000000ffff097224 */ /* 0x000fc600078e00cd */
[----:B------:R-:W2:Y:S04]  /*2a6b0*/  LDL.LU R147, [R1+0x23c] ;  /* 0x00023c0001937983 */ /* 0x000ea80000300800 */
[----:B------:R-:W2:Y:S04]  /*2a6c0*/  LDL.LU R146, [R1+0x240] ;  /* 0x0002400001927983 */ /* 0x000ea80000300800 */
[----:B---3--:R-:W3:Y:S04]  /*2a6d0*/  LDL.LU R7, [R1+0x244] ;  /* 0x0002440001077983 */ /* 0x008ee80000300800 */
        /* <DEDUP_REMOVED lines=65> */
[----:B--2---:R-:W-:Y:S01]  /*2aaf0*/  IADD3.X R150, R150, R3, RZ, P4, !PT ;  /* 0x0000000396967210 */ /* 0x004fe200027fe4ff */
[----:B---3--:R-:W-:-:S05]  /*2ab00*/  IMAD.X R9, R9, 0x1, R3, P3 ;  /* 0x0000000109097824 */ /* 0x008fca00018e0603 */
[----:B------:R1:W-:Y:S04]  /*2ab10*/  STL [R1+0x328], R9 ;  /* 0x0003280901007387 */ /* 0x0003e80000100800 */
[----:B------:R2:W-:Y:S02]  /*2ab20*/  LDGSTS.E [R6+0x4c000], desc[UR60][R8.64], P2 ;  /* 0x4c00000008067fae */ /* 0x0005e4000912187c */
[----:B--2---:R-:W-:Y:S02]  /*2ab30*/  IMAD.MOV.U32 R8, RZ, RZ, R149 ;  /* 0x000000ffff087224 */ /* 0x004fe400078e0095 */
[----:B-1----:R-:W-:-:S05]  /*2ab40*/  IMAD.MOV.U32 R9, RZ, RZ, R150 ;  /* 0x000000ffff097224 */ /* 0x002fca00078e0096 */
[----:B------:R1:W-:Y:S01]  /*2ab50*/  LDGSTS.E [R6+0x4c004], desc[UR60][R8.64], P1 ;  /* 0x4c00400008067fae */ /* 0x0003e2000892187c */
[----:B------:R-:W-:Y:S02]  /*2ab60*/  ISETP.GT.AND P1, PT, R5, 0x7a, PT ;  /* 0x0000007a0500780c */ /* 0x000fe40003f24270 */
        /* <DEDUP_REMOVED lines=8> */
[----:B------:R-:W-:Y:S01]  /*2abf0*/  STL [R1+0x334], R149 ;  /* 0x0003349501007387 */ /* 0x000fe20000100800 */
[----:B------:R-:W-:Y:S02]  /*2ac00*/  IMAD.X R146, R146, 0x1, R3, P4 ;  /* 0x0000000192927824 */ /* 0x000fe400020e0603 */
[----:B------:R-:W-:Y:S01]  /*2ac10*/  SEL R8, R8, RZ, !P0 ;  /* 0x000000ff08087207 */ /* 0x000fe20004000000 */
[----:B------:R1:W-:Y:S04]  /*2ac20*/  STL [R1+0x330], R150 ;  /* 0x0003309601007387 */ /* 0x0003e80000100800 */
[----:B------:R-:W-:Y:S01]  /*2ac30*/  STL [R1+0x33c], R147 ;  /* 0x00033c9301007387 */ /* 0x000fe20000100800 */
[----:B------:R-:W-:-:S03]  /*2ac40*/  ISETP.NE.U32.AND P1, PT, R8, RZ, PT ;  /* 0x000000ff0800720c */ /* 0x000fc60003f25070 */
[----:B------:R2:W-:Y:S01]  /*2ac50*/  STL [R1+0x338], R148 ;  /* 0x0003389401007387 */ /* 0x0005e20000100800 */
[----:B------:R-:W-:-:S03]  /*2ac60*/  IMAD.MOV.U32 R8, RZ, RZ, R147 ;  /* 0x000000ffff087224 */ /* 0x000fc600078e0093 */
[----:B------:R3:W-:Y:S01]  /*2ac70*/  STL [R1+0x344], R7 ;  /* 0x0003440701007387 */ /* 0x0007e20000100800 */
[----:B------:R-:W-:-:S03]  /*2ac80*/  IMAD.MOV.U32 R9, RZ, RZ, R148 ;  /* 0x000000ffff097224 */ /* 0x000fc600078e0094 */
[----:B------:R4:W-:Y:S04]  /*2ac90*/  STL [R1+0x340], R146 ;  /* 0x0003409201007387 */ /* 0x0009e80000100800 */
[----:B-1----:R-:W4:Y:S04]  /*2aca0*/  LDL.LU R150, [R1+0x248] ;  /* 0x0002480001967983 */ /* 0x002f280000300800 */
[----:B--2---:R-:W2:Y:S04]  /*2acb0*/  LDL.LU R148, [R1+0x24c] ;  /* 0x00024c0001947983 */ /* 0x004ea80000300800 */
[----:B------:R1:W-:Y:S04]  /*2acc0*/  LDGSTS.E [R6+0x4c008], desc[UR60][R8.64], P2 ;  /* 0x4c00800008067fae */ /* 0x0003e8000912187c */
[----:B------:R-:W2:Y:S01]  /*2acd0*/  LDL.LU R149, [R1+0x250] ;  /* 0x0002500001957983 */ /* 0x000ea20000300800 */
[----:B-1----:R-:W-:-:S03]  /*2ace0*/  IMAD.MOV.U32 R8, RZ, RZ, R7 ;  /* 0x000000ffff087224 */ /* 0x002fc600078e0007 */
[----:B---3--:R-:W3:Y:S01]  /*2acf0*/  LDL.LU R7, [R1+0x254] ;  /* 0x0002540001077983 */ /* 0x008ee20000300800 */
[----:B------:R-:W-:Y:S02]  /*2ad00*/  MOV R9, R146 ;  /* 0x0000009200097202 */ /* 0x000fe40000000f00 */
[C---:B------:R-:W-:Y:S01]  /*2ad10*/  ISETP.GT.AND P2, PT, R5.reuse, 0x1d, PT ;  /* 0x0000001d0500780c */ /* 0x040fe20003f44270 */
[----:B----4-:R-:W4:Y:S04]  /*2ad20*/  LDL.LU R146, [R1+0x25c] ;  /* 0x00025c0001927983 */ /* 0x010f280000300800 */
[----:B------:R1:W-:Y:S01]  /*2ad30*/  LDGSTS.E [R6+0x4c00c], desc[UR60][R8.64], P1 ;  /* 0x4c00c00008067fae */ /* 0x0003e2000892187c */
[----:B------:R-:W-:Y:S02]  /*2ad40*/  ISETP.GT.AND P1, PT, R5, 0x1c, PT ;  /* 0x0000001c0500780c */ /* 0x000fe40003f24270 */
[----:B------:R-:W-:Y:S01]  /*2ad50*/  IADD3 R16, P3, R16, R4, RZ ;  /* 0x0000000410107210 */ /* 0x000fe20007f7e0ff */
[----:B------:R-:W4:Y:S01]  /*2ad60*/  LDL.LU R147, [R1+0x264] ;  /* 0x0002640001937983 */ /* 0x000f220000300800 */
[----:B-1----:R-:W-:-:S02]  /*2ad70*/  SEL R8, RZ, 0x4, !P1 ;  /* 0x00000004ff087807 */ /* 0x002fc40004800000 */
[----:B------:R-:W-:Y:S02]  /*2ad80*/  SEL R6, RZ, 0x4, !P2 ;  /* 0x00000004ff067807 */ /* 0x000fe40005000000 */
[----:B------:R-:W-:Y:S02]  /*2ad90*/  SEL R8, R8, RZ, !P0 ;  /* 0x000000ff08087207 */ /* 0x000fe40004000000 */
[----:B------:R-:W-:Y:S02]  /*2ada0*/  SEL R6, R6, RZ, !P0 ;  /* 0x000000ff06067207 */ /* 0x000fe40004000000 */
[----:B------:R-:W-:Y:S02]  /*2adb0*/  ISETP.NE.U32.AND P1, PT, R8, RZ, PT ;  /* 0x000000ff0800720c */ /* 0x000fe40003f25070 */
[----:B------:R-:W-:Y:S01]  /*2adc0*/  ISETP.NE.U32.AND P2, PT, R6, RZ, PT ;  /* 0x000000ff0600720c */ /* 0x000fe20003f45070 */
[----:B------:R-:W-:Y:S01]  /*2add0*/  IMAD.X R15, R15, 0x1, R3, P3 ;  /* 0x000000010f0f7824 */ /* 0x000fe200018e0603 */
[----:B------:R-:W-:-:S02]  /*2ade0*/  LOP3.LUT R6, R11, 0x70, RZ, 0x3c, !PT ;  /* 0x000000700b067812 */ /* 0x000fc400078e3cff */
[----:B------:R-:W-:Y:S01]  /*2adf0*/  IADD3 R18, P4, R18, R4, RZ ;  /* 0x0000000412127210 */ /* 0x000fe20007f9e0ff */
[----:B------:R-:W-:Y:S02]  /*2ae00*/  IMAD.MOV.U32 R8, RZ, RZ, R16 ;  /* 0x000000ffff087224 */ /* 0x000fe400078e0010 */
[----:B------:R-:W-:Y:S02]  /*2ae10*/  VIADD R6, R6, UR5 ;  /* 0x0000000506067c36 */ /* 0x000fe40008000000 */
[----:B------:R-:W-:Y:S02]  /*2ae20*/  IMAD.MOV.U32 R9, RZ, RZ, R15 ;  /* 0x000000ffff097224 */ /* 0x000fe400078e000f */
[----:B------:R-:W-:-:S03]  /*2ae30*/  IMAD.X R17, R17, 0x1, R3, P4 ;  /* 0x0000000111117824 */ /* 0x000fc600020e0603 */
[----:B------:R1:W-:Y:S01]  /*2ae40*/  LDGSTS.E [R6+0x40000], desc[UR60][R8.64], P1 ;  /* 0x4000000008067fae */ /* 0x0003e2000892187c */
[----:B------:R-:W-:Y:S01]  /*2ae50*/  ISETP.GT.AND P1, PT, R5, 0x1e, PT ;  /* 0x0000001e0500780c */ /* 0x000fe20003f24270 */
        /* <DEDUP_REMOVED lines=65> */
[----:B------:R-:W-:Y:S01]  /*2b270*/  IMAD.X R150, R150, 0x1, R3, P3 ;  /* 0x0000000196967824 */ /* 0x000fe200018e0603 */
[----:B------:R-:W-:Y:S03]  /*2b280*/  STL [R1+0x24c], R148 ;  /* 0x00024c9401007387 */ /* 0x000fe60000100800 */
[----:B------:R-:W-:Y:S01]  /*2b290*/  IMAD.MOV.U32 R9, RZ, RZ, R150 ;  /* 0x000000ffff097224 */ /* 0x000fe200078e0096 */
[----:B------:R1:W-:Y:S01]  /*2b2a0*/  STL [R1+0x248], R150 ;  /* 0x0002489601007387 */ /* 0x0003e20000100800 */
[----:B---3--:R-:W-:-:S05]  /*2b2b0*/  IADD3 R7, P4, R7, R4, RZ ;  /* 0x0000000407077210 */ /* 0x008fca0007f9e0ff */
[----:B------:R-:W-:Y:S01]  /*2b2c0*/  STL [R1+0x254], R7 ;  /* 0x0002540701007387 */ /* 0x000fe20000100800 */
[----:B------:R-:W-:-:S03]  /*2b2d0*/  IADD3.X R149, R149, R3, RZ, P4, !PT ;  /* 0x0000000395957210 */ /* 0x000fc600027fe4ff */
[----:B-1----:R-:W2:Y:S01]  /*2b2e0*/  LDL.LU R150, [R1+0x258] ;  /* 0x0002580001967983 */ /* 0x002ea20000300800 */
[----:B------:R-:W-:-:S03]  /*2b2f0*/  IMAD.MOV.U32 R8, RZ, RZ, R148 ;  /* 0x000000ffff087224 */ /* 0x000fc600078e0094 */
[----:B------:R1:W-:Y:S04]  /*2b300*/  STL [R1+0x250], R149 ;  /* 0x0002509501007387 */ /* 0x0003e80000100800 */
[----:B------:R-:W3:Y:S04]  /*2b310*/  LDL.LU R148, [R1+0x260] ;  /* 0x0002600001947983 */ /* 0x000ee80000300800 */
[----:B------:R1:W-:Y:S01]  /*2b320*/  LDGSTS.E [R6+0x48000], desc[UR60][R8.64], P2 ;  /* 0x4800000008067fae */ /* 0x0003e2000912187c */
[----:B----4-:R-:W-:Y:S01]  /*2b330*/  IADD3 R146, P3, R146, R4, RZ ;  /* 0x0000000492927210 */ /* 0x010fe20007f7e0ff */
[----:B-1----:R-:W-:-:S02]  /*2b340*/  IMAD.MOV.U32 R8, RZ, RZ, R7 ;  /* 0x000000ffff087224 */ /* 0x002fc400078e0007 */
[----:B------:R-:W-:Y:S01]  /*2b350*/  IMAD.MOV.U32 R9, RZ, RZ, R149 ;  /* 0x000000ffff097224 */ /* 0x000fe200078e0095 */
[----:B------:R-:W-:Y:S01]  /*2b360*/  IADD3 R147, P4, R147, R4, RZ ;  /* 0x0000000493937210 */ /* 0x000fe20007f9e0ff */
[----:B------:R-:W4:Y:S04]  /*2b370*/  LDL.LU R149, [R1+0x34c] ;  /* 0x00034c0001957983 */ /* 0x000f280000300800 */
        /* <DEDUP_REMOVED lines=14> */
[----:B------:R1:W-:Y:S01]  /*2b460*/  STL [R1+0x258], R150 ;  /* 0x0002589601007387 */ /* 0x0003e20000100800 */
[----:B---3--:R-:W-:-:S03]  /*2b470*/  IMAD.X R148, R148, 0x1, R3, P4 ;  /* 0x0000000194947824 */ /* 0x008fc600020e0603 */
[----:B------:R2:W-:Y:S04]  /*2b480*/  STL [R1+0x264], R147 ;  /* 0x0002649301007387 */ /* 0x0005e80000100800 */
[----:B------:R3:W-:Y:S04]  /*2b490*/  LDGSTS.E [R6+0x48008], desc[UR60][R8.64], P2 ;  /* 0x4800800008067fae */ /* 0x0007e8000912187c */
[----:B-1----:R-:W4:Y:S04]  /*2b4a0*/  LDL.LU R150, [R1+0x348] ;  /* 0x0003480001967983 */ /* 0x002f280000300800 */
[----:B------:R1:W-:Y:S04]  /*2b4b0*/  STL [R1+0x260], R148 ;  /* 0x0002609401007387 */ /* 0x0003e80000100800 */
[----:B------:R-:W4:Y:S01]  /*2b4c0*/  LDL.LU R146, [R1+0x350] ;  /* 0x0003500001927983 */ /* 0x000f220000300800 */
[----:B---3--:R-:W-:Y:S01]  /*2b4d0*/  MOV R8, R147 ;  /* 0x0000009300087202 */ /* 0x008fe20000000f00 */
[----:B------:R-:W-:-:S02]  /*2b4e0*/  IMAD.MOV.U32 R9, RZ, RZ, R148 ;  /* 0x000000ffff097224 */ /* 0x000fc400078e0094 */
[----:B--2---:R-:W2:Y:S04]  /*2b4f0*/  LDL.LU R147, [R1+0x35c] ;  /* 0x00035c0001937983 */ /* 0x004ea80000300800 */
[----:B------:R3:W-:Y:S01]  /*2b500*/  LDGSTS.E [R6+0x4800c], desc[UR60][R8.64], P1 ;  /* 0x4800c00008067fae */ /* 0x0007e2000892187c */
[----:B------:R-:W-:Y:S02]  /*2b510*/  ISETP.GT.AND P1, PT, R5, 0x7c, PT ;  /* 0x0000007c0500780c */ /* 0x000fe40003f24270 */
[----:B----4-:R-:W-:Y:S01]  /*2b520*/  IADD3 R149, P3, R149, R4, RZ ;  /* 0x0000000495957210 */ /* 0x010fe20007f7e0ff */
[----:B-1----:R-:W4:Y:S01]  /*2b530*/  LDL.LU R148, [R1+0x364] ;  /* 0x0003640001947983 */ /* 0x002f220000300800 */
[----:B---3--:R-:W-:Y:S02]  /*2b540*/  SEL R8, RZ, 0x4, !P1 ;  /* 0x00000004ff087807 */ /* 0x008fe40004800000 */
[----:B------:R-:W-:-:S02]  /*2b550*/  ISETP.GT.AND P1, PT, R5, 0x7d, PT ;  /* 0x0000007d0500780c */ /* 0x000fc40003f24270 */
[----:B------:R-:W-:-:S04]  /*2b560*/  SEL R8, R8, RZ, !P0 ;  /* 0x000000ff08087207 */ /* 0x000fc80004000000 */
[----:B------:R-:W-:Y:S02]  /*2b570*/  ISETP.NE.U32.AND P2, PT, R8, RZ, PT ;  /* 0x000000ff0800720c */ /* 0x000fe40003f45070 */
[----:B------:R-:W-:Y:S02]  /*2b580*/  SEL R8, RZ, 0x4, !P1 ;  /* 0x00000004ff087807 */ /* 0x000fe40004800000 */
[----:B------:R-:W-:Y:S02]  /*2b590*/  IADD3 R7, P4, R7, R4, RZ ;  /* 0x0000000407077210 */ /* 0x000fe40007f9e0ff */
[----:B------:R-:W-:Y:S01]  /*2b5a0*/  SEL R8, R8, RZ, !P0 ;  /* 0x000000ff08087207 */ /* 0x000fe20004000000 */
[----:B------:R1:W-:Y:S03]  /*2b5b0*/  STL [R1+0x34c], R149 ;  /* 0x00034c9501007387 */ /* 0x0003e60000100800 */
[----:B------:R-:W-:Y:S01]  /*2b5c0*/  ISETP.NE.U32.AND P1, PT, R8, RZ, PT ;  /* 0x000000ff0800720c */ /* 0x000fe20003f25070 */
[----:B------:R-:W-:-:S02]  /*2b5d0*/  IMAD.MOV.U32 R8, RZ, RZ, R149 ;  /* 0x000000ffff087224 */ /* 0x000fc400078e0095 */
[----:B------:R-:W-:-:S05]  /*2b5e0*/  IMAD.X R150, R150, 0x1, R3, P3 ;  /* 0x0000000196967824 */ /* 0x000fca00018e0603 */
[----:B------:R3:W-:Y:S01]  /*2b5f0*/  STL [R1+0x348], R150 ;  /* 0x0003489601007387 */ /* 0x0007e20000100800 */
[----:B------:R-:W-:-:S03]  /*2b600*/  IMAD.X R146, R146, 0x1, R3, P4 ;  /* 0x0000000192927824 */ /* 0x000fc600020e0603 */
[----:B------:R4:W-:Y:S04]  /*2b610*/  STL [R1+0x354], R7 ;  /* 0x0003540701007387 */ /* 0x0009e80000100800 */
[----:B-1----:R-:W4:Y:S01]  /*2b620*/  LDL.LU R149, [R1+0x358] ;  /* 0x0003580001957983 */ /* 0x002f220000300800 */
[----:B------:R-:W-:-:S03]  /*2b630*/  IMAD.MOV.U32 R9, RZ, RZ, R150 ;  /* 0x000000ffff097224 */ /* 0x000fc600078e0096 */
[----:B------:R1:W-:Y:S04]  /*2b640*/  STL [R1+0x350], R146 ;  /* 0x0003509201007387 */ /* 0x0003e80000100800 */
[----:B---3--:R-:W3:Y:S04]  /*2b650*/  LDL.LU R150, [R1+0x360] ;  /* 0x0003600001967983 */ /* 0x008ee80000300800 */
[----:B------:R2:W-:Y:S02]  /*2b660*/  LDGSTS.E [R6+0x4c000], desc[UR60][R8.64], P2 ;  /* 0x4c00000008067fae */ /* 0x0005e4000912187c */
[----:B--2---:R-:W-:-:S02]  /*2b670*/  IMAD.MOV.U32 R8, RZ, RZ, R7 ;  /* 0x000000ffff087224 */ /* 0x004fc400078e0007 */
[----:B------:R-:W-:Y:S01]  /*2b680*/  IMAD.MOV.U32 R9, RZ, RZ, R146 ;  /* 0x000000ffff097224 */ /* 0x000fe200078e0092 */
[----:B------:R-:W-:Y:S01]  /*2b690*/  IADD3 R147, P3, R147, R4, RZ ;  /* 0x0000000493937210 */ /* 0x000fe20007f7e0ff */
[----:B----4-:R-:W2:Y:S04]  /*2b6a0*/  LDL.LU R7, [R1+0x36c] ;  /* 0x00036c0001077983 */ /* 0x010ea80000300800 */
[----:B------:R4:W-:Y:S01]  /*2b6b0*/  LDGSTS.E [R6+0x4c004], desc[UR60][R8.64], P1 ;  /* 0x4c00400008067fae */ /* 0x0009e2000892187c */
[----:B------:R-:W-:-:S03]  /*2b6c0*/  ISETP.GT.AND P1, PT, R5, 0x7e, PT ;  /* 0x0000007e0500780c */ /* 0x000fc60003f24270 */
[----:B-1----:R-:W2:Y:S01]  /*2b6d0*/  LDL.LU R146, [R1+0x3ac] ;  /* 0x0003ac0001927983 */ /* 0x002ea20000300800 */
[----:B----4-:R-:W-:Y:S02]  /*2b6e0*/  SEL R8, RZ, 0x4, !P1 ;  /* 0x00000004ff087807 */ /* 0x010fe40004800000 */
[----:B------:R-:W-:Y:S02]  /*2b6f0*/  ISETP.GT.AND P1, PT, R5, 0x7f, PT ;  /* 0x0000007f0500780c */ /* 0x000fe40003f24270 */
[----:B------:R-:W-:-:S04]  /*2b700*/  SEL R8, R8, RZ, !P0 ;  /* 0x000000ff08087207 */ /* 0x000fc80004000000 */
[----:B------:R-:W-:Y:S02]  /*2b710*/  ISETP.NE.U32.AND P2, PT, R8, RZ, PT ;  /* 0x000000ff0800720c */ /* 0x000fe40003f45070 */
[----:B------:R-:W-:-:S04]  /*2b720*/  SEL R8, RZ, 0x4, !P1 ;  /* 0x00000004ff087807 */ /* 0x000fc80004800000 */
[----:B------:R-:W-:Y:S01]  /*2b730*/  SEL R8, R8, RZ, !P0 ;  /* 0x000000ff08087207 */ /* 0x000fe20004000000 */
[----:B------:R1:W-:Y:S03]  /*2b740*/  STL [R1+0x35c], R147 ;  /* 0x00035c9301007387 */ /* 0x0003e60000100800 */
[----:B------:R-:W-:Y:S01]  /*2b750*/  ISETP.NE.U32.AND P1, PT, R8, RZ, PT ;  /* 0x000000ff0800720c */ /* 0x000fe20003f25070 */
[----:B------:R-:W-:Y:S02]  /*2b760*/  IMAD.MOV.U32 R8, RZ, RZ, R147 ;  /* 0x000000ffff087224 */ /* 0x000fe400078e0093 */
[----:B-1----:R-:W1:Y:S01]  /*2b770*/  S2R R147, SR_TID.X ;  /* 0x0000000000937919 */ /* 0x002e620000002100 */
[----:B------:R-:W-:Y:S02]  /*2b780*/  IADD3 R148, P4, R148, R4, RZ ;  /* 0x0000000494947210 */ /* 0x000fe40007f9e0ff */
[----:B-1----:R-:W-:Y:S01]  /*2b790*/  LOP3.LUT R147, R147, 0x7f, RZ, 0xc0, !PT ;  /* 0x0000007f93937812 */ /* 0x002fe200078ec0ff */
[----:B------:R-:W-:-:S04]  /*2b7a0*/  IMAD.X R149, R149, 0x1, R3, P3 ;  /* 0x0000000195957824 */ /* 0x000fc800018e0603 */
[----:B------:R-:W-:Y:S01]  /*2b7b0*/  IMAD.MOV.U32 R9, RZ, RZ, R149 ;  /* 0x000000ffff097224 */ /* 0x000fe200078e0095 */
[----:B------:R1:W-:Y:S01]  /*2b7c0*/  STL [R1+0x358], R149 ;  /* 0x0003589501007387 */ /* 0x0003e20000100800 */
[----:B---3--:R-:W-:-:S03]  /*2b7d0*/  IADD3.X R150, R150, R3, RZ, P4, !PT ;  /* 0x0000000396967210 */ /* 0x008fc600027fe4ff */
[----:B------:R3:W-:Y:S04]  /*2b7e0*/  STL [R1+0x364], R148 ;  /* 0x0003649401007387 */ /* 0x0007e80000100800 */
[----:B------:R4:W-:Y:S04]  /*2b7f0*/  LDGSTS.E [R6+0x4c008], desc[UR60][R8.64], P2 ;  /* 0x4c00800008067fae */ /* 0x0009e8000912187c */
[----:B-1----:R-:W2:Y:S04]  /*2b800*/  LDL.LU R149, [R1+0x368] ;  /* 0x0003680001957983 */ /* 0x002ea80000300800 */
[----:B------:R1:W-:Y:S01]  /*2b810*/  STL [R1+0x360], R150 ;  /* 0x0003609601007387 */ /* 0x0003e20000100800 */
[----:B----4-:R-:W-:-:S03]  /*2b820*/  IMAD.MOV.U32 R8, RZ, RZ, R148 ;  /* 0x000000ffff087224 */ /* 0x010fc600078e0094 */
[----:B------:R-:W4:Y:S01]  /*2b830*/  LDL.LU R151, [R1+0x3a8] ;  /* 0x0003a80001977983 */ /* 0x000f220000300800 */
[----:B------:R-:W-:-:S03]  /*2b840*/  IMAD.MOV.U32 R9, RZ, RZ, R150 ;  /* 0x000000ffff097224 */ /* 0x000fc600078e0096 */
[----:B---3--:R-:W3:Y:S04]  /*2b850*/  LDL.LU R148, [R1+0x3e8] ;  /* 0x0003e80001947983 */ /* 0x008ee80000300800 */
[----:B------:R1:W-:Y:S01]  /*2b860*/  LDGSTS.E [R6+0x4c00c], desc[UR60][R8.64], P1 ;  /* 0x4c00c00008067fae */ /* 0x0003e2000892187c */
[----:B------:R-:W-:Y:S02]  /*2b870*/  ISETP.GE.AND P1, PT, R147, R5, PT ;  /* 0x000000059300720c */ /* 0x000fe40003f26270 */
[----:B--2---:R-:W-:Y:S01]  /*2b880*/  IADD3 R146, P2, R146, R2, RZ ;  /* 0x0000000292927210 */ /* 0x004fe20007f5e0ff */
[----:B------:R-:W-:Y:S01]  /*2b890*/  ULEA UR5, UR4, UR11, 0x11 ;  /* 0x0000000b04057291 */ /* 0x000fe2000f8e883f */
[----:B------:R-:W2:Y:S04]  /*2b8a0*/  LDL.LU R6, [R1+0x3ec] ;  /* 0x0003ec0001067983 */ /* 0x000ea80000300800 */
[----:B-1----:R-:W3:Y:S04]  /*2b8b0*/  LDL.LU R150, [R1+0x428] ;  /* 0x0004280001967983 */ /* 0x002ee80000300800 */
[----:B------:R-:W3:Y:S01]  /*2b8c0*/  LDL.LU R147, [R1+0x42c] ;  /* 0x00042c0001937983 */ /* 0x000ee20000300800 */
[----:B------:R-:W-:-:S02]  /*2b8d0*/  SEL R5, RZ, 0x4, P1 ;  /* 0x00000004ff057807 */ /* 0x000fc40000800000 */
[----:B------:R-:W-:Y:S01]  /*2b8e0*/  IADD3 R7, P1, R7, R2, RZ ;  /* 0x0000000207077210 */ /* 0x000fe20007f3e0ff */
[----:B------:R-:W0:Y:S01]  /*2b8f0*/  LDGDEPBAR ;  /* 0x00000000000079af */ /* 0x000e220000000000 */
[----:B------:R-:W-:-:S04]  /*2b900*/  SEL R5, R5, RZ, !P0 ;  /* 0x000000ff05057207 */ /* 0x000fc80004000000 */
[----:B------:R-:W-:Y:S01]  /*2b910*/  ISETP.NE.U32.AND P0, PT, R5, RZ, PT ;  /* 0x000000ff0500720c */ /* 0x000fe20003f05070 */
[----:B------:R1:W-:Y:S01]  /*2b920*/  STL [R1+0x36c], R7 ;  /* 0x00036c0701007387 */ /* 0x0003e20000100800 */
[----:B------:R-:W-:Y:S02]  /*2b930*/  VIADD R5, R10, UR5 ;  /* 0x000000050a057c36 */ /* 0x000fe40008000000 */
[----:B------:R-:W-:Y:S02]  /*2b940*/  IMAD.MOV.U32 R8, RZ, RZ, R7 ;  /* 0x000000ffff087224 */ /* 0x000fe400078e0007 */
[----:B------:R-:W-:-:S05]  /*2b950*/  IMAD.X R149, R149, 0x1, R0, P1 ;  /* 0x0000000195957824 */ /* 0x000fca00008e0600 */
[----:B------:R1:W-:Y:S01]  /*2b960*/  STL [R1+0x368], R149 ;  /* 0x0003689501007387 */ /* 0x0003e20000100800 */
[----:B------:R-:W-:Y:S01]  /*2b970*/  MOV R9, R149 ;  /* 0x0000009500097202 */ /* 0x000fe20000000f00 */
[----:B----4-:R-:W-:Y:S02]  /*2b980*/  IMAD.X R151, R151, 0x1, R0, P2 ;  /* 0x0000000197977824 */ /* 0x010fe400010e0600 */
[----:B------:R4:W-:Y:S04]  /*2b990*/  STL [R1+0x3ac], R146 ;  /* 0x0003ac9201007387 */ /* 0x0009e80000100800 */
[----:B------:R3:W-:Y:S04]  /*2b9a0*/  STL [R1+0x3a8], R151 ;  /* 0x0003a89701007387 */ /* 0x0007e80000100800 */
[----:B-1----:R-:W3:Y:S04]  /*2b9b0*/  LDL.LU R7, [R1+0x46c] ;  /* 0x00046c0001077983 */ /* 0x002ee80000300800 */
[----:B------:R1:W-:Y:S04]  /*2b9c0*/  LDGSTS.E [R5], desc[UR60][R8.64], P0 ;  /* 0x0000000008057fae */ /* 0x0003e8000812187c */
[----:B------:R-:W3:Y:S01]  /*2b9d0*/  LDL.LU R149, [R1+0x4ac] ;  /* 0x0004ac0001957983 */ /* 0x000ee20000300800 */
[----:B--2---:R-:W-:Y:S01]  /*2b9e0*/  IADD3 R6, P1, R6, R2, RZ ;  /* 0x0000000206067210 */ /* 0x004fe20007f3e0ff */
[----:B-1----:R-:W-:-:S02]  /*2b9f0*/  IMAD.MOV.U32 R8, RZ, RZ, R146 ;  /* 0x000000ffff087224 */ /* 0x002fc400078e0092 */
[----:B------:R-:W-:Y:S01]  /*2ba00*/  IMAD.MOV.U32 R9, RZ, RZ, R151 ;  /* 0x000000ffff097224 */ /* 0x000fe200078e0097 */
[----:B----4-:R-:W2:Y:S01]  /*2ba10*/  LDL.LU R146, [R1+0x468] ;  /* 0x0004680001927983 */ /* 0x010ea20000300800 */
[----:B---3--:R-:W-:Y:S01]  /*2ba20*/  IADD3 R147, P2, R147, R2, RZ ;  /* 0x0000000293937210 */ /* 0x008fe20007f5e0ff */
[--C-:B------:R-:W-:Y:S02]  /*2ba30*/  IMAD.X R148, R148, 0x1, R0.reuse, P1 ;  /* 0x0000000194947824 */ /* 0x100fe400008e0600 */
[----:B------:R-:W3:Y:S02]  /*2ba40*/  LDL.LU R151, [R1+0x4a8] ;  /* 0x0004a80001977983 */ /* 0x000ee40000300800 */
[----:B------:R-:W-:Y:S02]  /*2ba50*/  IMAD.X R150, R150, 0x1, R0, P2 ;  /* 0x0000000196967824 */ /* 0x000fe400010e0600 */
[----:B------:R1:W-:Y:S04]  /*2ba60*/  LDGSTS.E [R5+0x400], desc[UR60][R8.64], P0 ;  /* 0x0040000008057fae */ /* 0x0003e8000812187c */
[----:B------:R4:W-:Y:S04]  /*2ba70*/  STL [R1+0x3ec], R6 ;  /* 0x0003ec0601007387 */ /* 0x0009e80000100800 */
[----:B------:R4:W-:Y:S01]  /*2ba80*/  STL [R1+0x3e8], R148 ;  /* 0x0003e89401007387 */ /* 0x0009e20000100800 */
[----:B-1----:R-:W-:-:S03]  /*2ba90*/  IMAD.MOV.U32 R8, RZ, RZ, R6 ;  /* 0x000000ffff087224 */ /* 0x002fc600078e0006 */
[----:B------:R1:W-:Y:S01]  /*2baa0*/  STL [R1+0x42c], R147 ;  /* 0x00042c9301007387 */ /* 0x0003e20000100800 */
[----:B------:R-:W-:-:S03]  /*2bab0*/  IMAD.MOV.U32 R9, RZ, RZ, R148 ;  /* 0x000000ffff097224 */ /* 0x000fc600078e0094 */
[----:B----4-:R-:W4:Y:S04]  /*2bac0*/  LDL.LU R6, [R1+0x4ec] ;  /* 0x0004ec0001067983 */ /* 0x010f280000300800 */
[----:B------:R1:W-:Y:S04]  /*2bad0*/  STL [R1+0x428], R150 ;  /* 0x0004289601007387 */ /* 0x0003e80000100800 */
[----:B------:R1:W-:Y:S04]  /*2bae0*/  LDGSTS.E [R5+0x800], desc[UR60][R8.64], P0 ;  /* 0x0080000008057fae */ /* 0x0003e8000812187c */
[----:B------:R-:W4:Y:S01]  /*2baf0*/  LDL.LU R148, [R1+0x52c] ;  /* 0x00052c0001947983 */ /* 0x000f220000300800 */
[----:B-1----:R-:W-:-:S03]  /*2bb00*/  IMAD.MOV.U32 R8, RZ, RZ, R147 ;  /* 0x000000ffff087224 */ /* 0x002fc600078e0093 */
[----:B------:R-:W4:Y:S01]  /*2bb10*/  LDL.LU R147, [R1+0x4e8] ;  /* 0x0004e80001937983 */ /* 0x000f220000300800 */
[----:B------:R-:W-:-:S03]  /*2bb20*/  IMAD.MOV.U32 R9, RZ, RZ, R150 ;  /* 0x000000ffff097224 */ /* 0x000fc600078e0096 */
[----:B------:R-:W4:Y:S04]  /*2bb30*/  LDL.LU R150, [R1+0x528] ;  /* 0x0005280001967983 */ /* 0x000f280000300800 */
[----:B------:R1:W-:Y:S01]  /*2bb40*/  LDGSTS.E [R5+0xc00], desc[UR60][R8.64], P0 ;  /* 0x00c0000008057fae */ /* 0x0003e2000812187c */
[-C--:B------:R-:W-:Y:S02]  /*2bb50*/  IADD3 R7, P1, R7, R2.reuse, RZ ;  /* 0x0000000207077210 */ /* 0x080fe40007f3e0ff */
[----:B------:R-:W-:-:S03]  /*2bb60*/  IADD3 R149, P2, R149, R2, RZ ;  /* 0x0000000295957210 */ /* 0x000fc60007f5e0ff */
[----:B------:R3:W-:Y:S01]  /*2bb70*/  STL [R1+0x46c], R7 ;  /* 0x00046c0701007387 */ /* 0x0007e20000100800 */
[----:B-1----:R-:W-:Y:S01]  /*2bb80*/  IMAD.MOV.U32 R8, RZ, RZ, R7 ;  /* 0x000000ffff087224 */ /* 0x002fe200078e0007 */
[----:B--2---:R-:W-:Y:S01]  /*2bb90*/  IADD3.X R146, R146, R0, RZ, P1, !PT ;  /* 0x0000000092927210 */ /* 0x004fe20000ffe4ff */
[----:B---3--:R-:W-:-:S04]  /*2bba0*/  IMAD.X R151, R151, 0x1, R0, P2 ;  /* 0x0000000197977824 */ /* 0x008fc800010e0600 */
[----:B------:R1:W-:Y:S01]  /*2bbb0*/  STL [R1+0x468], R146 ;  /* 0x0004689201007387 */ /* 0x0003e20000100800 */
[----:B------:R-:W-:-:S03]  /*2bbc0*/  IMAD.MOV.U32 R9, RZ, RZ, R146 ;  /* 0x000000ffff097224 */ /* 0x000fc600078e0092 */
[----:B------:R2:W-:Y:S04]  /*2bbd0*/  STL [R1+0x4ac], R149 ;  /* 0x0004ac9501007387 */ /* 0x0005e80000100800 */
[----:B------:R-:W3:Y:S04]  /*2bbe0*/  LDL.LU R7, [R1+0x56c] ;  /* 0x00056c0001077983 */ /* 0x000ee80000300800 */
[----:B------:R2:W-:Y:S04]  /*2bbf0*/  STL [R1+0x4a8], R151 ;  /* 0x0004a89701007387 */ /* 0x0005e80000100800 */
[----:B------:R2:W-:Y:S01]  /*2bc00*/  LDGSTS.E [R5+0x1000], desc[UR60][R8.64], P0 ;  /* 0x0100000008057fae */ /* 0x0005e2000812187c */
[----:B----4-:R-:W-:-:S03]  /*2bc10*/  IADD3 R6, P1, R6, R2, RZ ;  /* 0x0000000206067210 */ /* 0x010fc60007f3e0ff */
[----:B-1----:R-:W4:Y:S01]  /*2bc20*/  LDL.LU R146, [R1+0x5ac] ;  /* 0x0005ac0001927983 */ /* 0x002f220000300800 */
[----:B--2---:R-:W-:Y:S02]  /*2bc30*/  IMAD.MOV.U32 R8, RZ, RZ, R149 ;  /* 0x000000ffff087224 */ /* 0x004fe400078e0095 */
[----:B------:R-:W-:Y:S01]  /*2bc40*/  IMAD.MOV.U32 R9, RZ, RZ, R151 ;  /* 0x000000ffff097224 */ /* 0x000fe200078e0097 */
[----:B------:R-:W2:Y:S01]  /*2bc50*/  LDL.LU R149, [R1+0x568] ;  /* 0x0005680001957983 */ /* 0x000ea20000300800 */
[----:B------:R-:W-:-:S03]  /*2bc60*/  IADD3 R148, P2, R148, R2, RZ ;  /* 0x0000000294947210 */ /* 0x000fc60007f5e0ff */
[----:B------:R-:W2:Y:S04]  /*2bc70*/  LDL.LU R151, [R1+0x5a8] ;  /* 0x0005a80001977983 */ /* 0x000ea80000300800 */
[----:B------:R1:W-:Y:S01]  /*2bc80*/  LDGSTS.E [R5+0x1400], desc[UR60][R8.64], P0 ;  /* 0x0140000008057fae */ /* 0x0003e2000812187c */
[----:B------:R-:W-:-:S03]  /*2bc90*/  IMAD.X R147, R147, 0x1, R0, P1 ;  /* 0x0000000193937824 */ /* 0x000fc600008e0600 */
[----:B------:R1:W-:Y:S01]  /*2bca0*/  STL [R1+0x4ec], R6 ;  /* 0x0004ec0601007387 */ /* 0x0003e20000100800 */
[----:B------:R-:W-:-:S03]  /*2bcb0*/  IMAD.X R150, R150, 0x1, R0, P2 ;  /* 0x0000000196967824 */ /* 0x000fc600010e0600 */
[----:B------:R1:W-:Y:S02]  /*2bcc0*/  STL [R1+0x4e8], R147 ;  /* 0x0004e89301007387 */ /* 0x0003e40000100800 */
[----:B-1----:R-:W-:Y:S01]  /*2bcd0*/  IMAD.MOV.U32 R8, RZ, RZ, R6 ;  /* 0x000000ffff087224 */ /* 0x002fe200078e0006 */
[----:B------:R-:W-:Y:S01]  /*2bce0*/  MOV R9, R147 ;  /* 0x0000009300097202 */ /* 0x000fe20000000f00 */
[----:B------:R1:W-:Y:S04]  /*2bcf0*/  STL [R1+0x52c], R148 ;  /* 0x00052c9401007387 */ /* 0x0003e80000100800 */
[----:B------:R-:W2:Y:S04]  /*2bd00*/  LDL.LU R6, [R1+0x5ec] ;  /* 0x0005ec0001067983 */ /* 0x000ea80000300800 */
[----:B------:R1:W-:Y:S04]  /*2bd10*/  STL [R1+0x528], R150 ;  /* 0x0005289601007387 */ /* 0x0003e80000100800 */
[----:B------:R1:W-:Y:S04]  /*2bd20*/  LDGSTS.E [R5+0x1800], desc[UR60][R8.64], P0 ;  /* 0x0180000008057fae */ /* 0x0003e8000812187c */
[----:B------:R-:W2:Y:S01]  /*2bd30*/  LDL.LU R147, [R1+0x62c] ;  /* 0x00062c0001937983 */ /* 0x000ea20000300800 */
[----:B-1----:R-:W-:-:S03]  /*2bd40*/  IMAD.MOV.U32 R8, RZ, RZ, R148 ;  /* 0x000000ffff087224 */ /* 0x002fc600078e0094 */
[----:B------:R-:W2:Y:S01]  /*2bd50*/  LDL.LU R148, [R1+0x5e8] ;  /* 0x0005e80001947983 */ /* 0x000ea20000300800 */
[----:B------:R-:W-:-:S03]  /*2bd60*/  IMAD.MOV.U32 R9, RZ, RZ, R150 ;  /* 0x000000ffff097224 */ /* 0x000fc600078e0096 */
[----:B------:R-:W2:Y:S04]  /*2bd70*/  LDL.LU R150, [R1+0x628] ;  /* 0x0006280001967983 */ /* 0x000ea80000300800 */
[----:B------:R1:W-:Y:S01]  /*2bd80*/  LDGSTS.E [R5+0x1c00], desc[UR60][R8.64], P0 ;  /* 0x01c0000008057fae */ /* 0x0003e2000812187c */
[----:B---3--:R-:W-:-:S05]  /*2bd90*/  IADD3 R7, P1, R7, R2, RZ ;  /* 0x0000000207077210 */ /* 0x008fca0007f3e0ff */
[----:B------:R3:W-:Y:S01]  /*2bda0*/  STL [R1+0x56c], R7 ;  /* 0x00056c0701007387 */ /* 0x0007e20000100800 */
[----:B-1----:R-:W-:Y:S01]  /*2bdb0*/  IMAD.MOV.U32 R8, RZ, RZ, R7 ;  /* 0x000000ffff087224 */ /* 0x002fe200078e0007 */
[----:B----4-:R-:W-:Y:S01]  /*2bdc0*/  IADD3 R146, P2, R146, R2, RZ ;  /* 0x0000000292927210 */ /* 0x010fe20007f5e0ff */
[----:B--2---:R-:W-:-:S04]  /*2bdd0*/  IMAD.X R149, R149, 0x1, R0, P1 ;  /* 0x0000000195957824 */ /* 0x004fc800008e0600 */
[----:B------:R-:W-:Y:S01]  /*2bde0*/  IMAD.X R151, R151, 0x1, R0, P2 ;  /* 0x0000000197977824 */ /* 0x000fe200010e0600 */
[----:B------:R1:W-:Y:S01]  /*2bdf0*/  STL [R1+0x568], R149 ;  /* 0x0005689501007387 */ /* 0x0003e20000100800 */
[----:B------:R-:W-:-:S03]  /*2be00*/  IMAD.MOV.U32 R9, RZ, RZ, R149 ;  /* 0x000000ffff097224 */ /* 0x000fc600078e0095 */
[----:B------:R2:W-:Y:S04]  /*2be10*/  STL [R1+0x5ac], R146 ;  /* 0x0005ac9201007387 */ /* 0x0005e80000100800 */
[----:B---3--:R-:W3:Y:S04]  /*2be20*/  LDL.LU R7, [R1+0x66c] ;  /* 0x00066c0001077983 */ /* 0x008ee80000300800 */
[----:B------:R4:W-:Y:S04]  /*2be30*/  STL [R1+0x5a8], R151 ;  /* 0x0005a89701007387 */ /* 0x0009e80000100800 */
[----:B------:R4:W-:Y:S04]  /*2be40*/  LDGSTS.E [R5+0x2000], desc[UR60][R8.64], P0 ;  /* 0x0200000008057fae */ /* 0x0009e8000812187c */
[----:B-1----:R-:W3:Y:S01]  /*2be50*/  LDL.LU R149, [R1+0x6ac] ;  /* 0x0006ac0001957983 */ /* 0x002ee20000300800 */
[----:B------:R-:W-:Y:S01]  /*2be60*/  IADD3 R6, P1, R6, R2, RZ ;  /* 0x0000000206067210 */ /* 0x000fe20007f3e0ff */
[----:B----4-:R-:W-:-:S02]  /*2be70*/  IMAD.MOV.U32 R8, RZ, RZ, R146 ;  /* 0x000000ffff087224 */ /* 0x010fc400078e0092 */
[----:B------:R-:W-:Y:S01]  /*2be80*/  IMAD.MOV.U32 R9, RZ, RZ, R151 ;  /* 0x000000ffff097224 */ /* 0x000fe200078e0097 */
[----:B--2---:R-:W2:Y:S01]  /*2be90*/  LDL.LU R146, [R1+0x668] ;  /* 0x0006680001927983 */ /* 0x004ea20000300800 */
[----:B------:R-:W-:-:S03]  /*2bea0*/  IADD3 R147, P2, R147, R2, RZ ;  /* 0x0000000293937210 */ /* 0x000fc60007f5e0ff */
[----:B------:R-:W4:Y:S04]  /*2beb0*/  LDL.LU R151, [R1+0x6a8] ;  /* 0x0006a80001977983 */ /* 0x000f280000300800 */
[----:B------:R1:W-:Y:S01]  /*2bec0*/  LDGSTS.E [R5+0x2400], desc[UR60][R8.64], P0 ;  /* 0x0240000008057fae */ /* 0x0003e2000812187c */
[----:B------:R-:W-:-:S03]  /*2bed0*/  IADD3.X R148, R148, R0, RZ, P1, !PT ;  /* 0x0000000094947210 */ /* 0x000fc60000ffe4ff */
[----:B------:R1:W-:Y:S01]  /*2bee0*/  STL [R1+0x5ec], R6 ;  /* 0x0005ec0601007387 */ /* 0x0003e20000100800 */
[----:B------:R-:W-:-:S03]  /*2bef0*/  IMAD.X R150, R150, 0x1, R0, P2 ;  /* 0x0000000196967824 */ /* 0x000fc600010e0600 */
[----:B------:R1:W-:Y:S02]  /*2bf00*/  STL [R1+0x5e8], R148 ;  /* 0x0005e89401007387 */ /* 0x0003e40000100800 */
[----:B-1----:R-:W-:Y:S02]  /*2bf10*/  IMAD.MOV.U32 R8, RZ, RZ, R6 ;  /* 0x000000ffff087224 */ /* 0x002fe400078e0006 */
[----:B------:R1:W-:Y:S01]  /*2bf20*/  STL [R1+0x62c], R147 ;  /* 0x00062c9301007387 */ /* 0x0003e20000100800 */
[----:B------:R-:W-:-:S03]  /*2bf30*/  IMAD.MOV.U32 R9, RZ, RZ, R148 ;  /* 0x000000ffff097224 */ /* 0x000fc600078e0094 */
[----:B------:R-:W4:Y:S04]  /*2bf40*/  LDL.LU R6, [R1+0x6ec] ;  /* 0x0006ec0001067983 */ /* 0x000f280000300800 */
        /* <DEDUP_REMOVED lines=8> */
[----:B---3--:R-:W-:-:S05]  /*2bfd0*/  IADD3 R7, P1, R7, R2, RZ ;  /* 0x0000000207077210 */ /* 0x008fca0007f3e0ff */
[----:B------:R3:W-:Y:S01]  /*2bfe0*/  STL [R1+0x66c], R7 ;  /* 0x00066c0701007387 */ /* 0x0007e20000100800 */
[----:B-1----:R-:W-:Y:S01]  /*2bff0*/  IMAD.MOV.U32 R8, RZ, RZ, R7 ;  /* 0x000000ffff087224 */ /* 0x002fe200078e0007 */
[----:B------:R-:W-:Y:S01]  /*2c000*/  IADD3 R149, P2, R149, R2, RZ ;  /* 0x0000000295957210 */ /* 0x000fe20007f5e0ff */
[----:B--2---:R-:W-:-:S04]  /*2c010*/  IMAD.X R146, R146, 0x1, R0, P1 ;  /* 0x0000000192927824 */ /* 0x004fc800008e0600 */
[----:B----4-:R-:W-:Y:S01]  /*2c020*/  IMAD.X R151, R151, 0x1, R0, P2 ;  /* 0x0000000197977824 */ /* 0x010fe200010e0600 */
[----:B------:R-:W-:Y:S01]  /*2c030*/  MOV R9, R146 ;  /* 0x0000009200097202 */ /* 0x000fe20000000f00 */
[----:B------:R1:W-:Y:S04]  /*2c040*/  STL [R1+0x668], R146 ;  /* 0x0006689201007387 */ /* 0x0003e80000100800 */
[----:B------:R2:W-:Y:S04]  /*2c050*/  STL [R1+0x6ac], R149 ;  /* 0x0006ac9501007387 */ /* 0x0005e80000100800 */
[----:B---3--:R-:W3:Y:S04]  /*2c060*/  LDL.LU R7, [R1+0x76c] ;  /* 0x00076c0001077983 */ /* 0x008ee80000300800 */
[----:B------:R4:W-:Y:S04]  /*2c070*/  STL [R1+0x6a8], R151 ;  /* 0x0006a89701007387 */ /* 0x0009e80000100800 */
[----:B------:R2:W-:Y:S01]  /*2c080*/  LDGSTS.E [R5+0x3000], desc[UR60][R8.64], P0 ;  /* 0x0300000008057fae */ /* 0x0005e2000812187c */
[----:B------:R-:W-:-:S03]  /*2c090*/  IADD3 R6, P1, R6, R2, RZ ;  /* 0x0000000206067210 */ /* 0x000fc60007f3e0ff */
[----:B-1----:R-:W3:Y:S01]  /*2c0a0*/  LDL.LU R146, [R1+0x7ac] ;  /* 0x0007ac0001927983 */ /* 0x002ee20000300800 */
[----:B--2---:R-:W-:Y:S02]  /*2c0b0*/  IMAD.MOV.U32 R8, RZ, RZ, R149 ;  /* 0x000000ffff087224 */ /* 0x004fe400078e0095 */
[----:B------:R-:W-:Y:S01]  /*2c0c0*/  IMAD.MOV.U32 R9, RZ, RZ, R151 ;  /* 0x000000ffff097224 */ /* 0x000fe200078e0097 */
[----:B------:R-:W2:Y:S01]  /*2c0d0*/  LDL.LU R149, [R1+0x768] ;  /* 0x0007680001957983 */ /* 0x000ea20000300800 */
[----:B------:R-:W-:-:S03]  /*2c0e0*/  IADD3 R148, P2, R148, R2, RZ ;  /* 0x0000000294947210 */ /* 0x000fc60007f5e0ff */
[----:B----4-:R-:W4:Y:S04]  /*2c0f0*/  LDL.LU R151, [R1+0x7a8] ;  /* 0x0007a80001977983 */ /* 0x010f280000300800 */
[----:B------:R1:W-:Y:S01]  /*2c100*/  LDGSTS.E [R5+0x3400], desc[UR60][R8.64], P0 ;  /* 0x0340000008057fae */ /* 0x0003e2000812187c */
[----:B------:R-:W-:-:S03]  /*2c110*/  IMAD.X R147, R147, 0x1, R0, P1 ;  /* 0x0000000193937824 */ /* 0x000fc600008e0600 */
        /* <DEDUP_REMOVED lines=18> */
[----:B------:R-:W-:Y:S02]  /*2c240*/  IADD3 R146, P2, R146, R2, RZ ;  /* 0x0000000292927210 */ /* 0x000fe40007f5e0ff */
[----:B--2---:R-:W-:-:S03]  /*2c250*/  IADD3.X R149, R149, R0, RZ, P1, !PT ;  /* 0x0000000095957210 */ /* 0x004fc60000ffe4ff */
[----:B----4-:R-:W-:Y:S02]  /*2c260*/  IMAD.X R151, R151, 0x1, R0, P2 ;  /* 0x0000000197977824 */ /* 0x010fe400010e0600 */
[----:B------:R1:W-:Y:S01]  /*2c270*/  STL [R1+0x768], R149 ;  /* 0x0007689501007387 */ /* 0x0003e20000100800 */
[----:B------:R-:W-:-:S03]  /*2c280*/  IMAD.MOV.U32 R9, RZ, RZ, R149 ;  /* 0x000000ffff097224 */ /* 0x000fc600078e0095 */
        /* <DEDUP_REMOVED lines=42> */
[----:B--2---:R-:W-:-:S02]  /*2c530*/  IMAD.MOV.U32 R8, RZ, RZ, R149 ;  /* 0x000000ffff087224 */ /* 0x004fc400078e0095 */
[----:B------:R-:W-:Y:S01]  /*2c540*/  IMAD.MOV.U32 R9, RZ, RZ, R151 ;  /* 0x000000ffff097224 */ /* 0x000fe200078e0097 */
[----:B------:R-:W2:Y:S01]  /*2c550*/  LDL.LU R149, [R1+0x968] ;  /* 0x0009680001957983 */ /* 0x000ea20000300800 */
[----:B------:R-:W-:-:S03]  /*2c560*/  IADD3 R148, P2, R148, R2, RZ ;  /* 0x0000000294947210 */ /* 0x000fc60007f5e0ff */
[----:B----4-:R-:W4:Y:S04]  /*2c570*/  LDL.LU R151, [R1+0x9a8] ;  /* 0x0009a80001977983 */ /* 0x010f280000300800 */
        /* <DEDUP_REMOVED lines=38> */
[----:B------:R-:W-:Y:S01]  /*2c7e0*/  STL [R1+0x9ec], R6 ;  /* 0x0009ec0601007387 */ /* 0x000fe20000100800 */
[----:B------:R-:W-:-:S03]  /*2c7f0*/  IMAD.X R150, R150, 0x1, R0, P2 ;  /* 0x0000000196967824 */ /* 0x000fc600010e0600 */
[----:B------:R1:W-:Y:S02]  /*2c800*/  STL [R1+0x9e8], R148 ;  /* 0x0009e89401007387 */ /* 0x0003e40000100800 */
[----:B-1----:R-:W-:Y:S02]  /*2c810*/  IMAD.MOV.U32 R8, RZ, RZ, R6 ;  /* 0x000000ffff087224 */ /* 0x002fe400078e0006 */
[----:B------:R-:W-:Y:S01]  /*2c820*/  STL [R1+0xa2c], R147 ;  /* 0x000a2c9301007387 */ /* 0x000fe20000100800 */
        /* <DEDUP_REMOVED lines=11> */
[----:B-1----:R-:W-:Y:S01]  /*2c8e0*/  IMAD.MOV.U32 R8, RZ, RZ, R7 ;  /* 0x000000ffff087224 */ /* 0x002fe200078e0007 */
[----:B------:R-:W-:Y:S01]  /*2c8f0*/  IADD3 R149, P2, R149, R2, RZ ;  /* 0x0000000295957210 */ /* 0x000fe20007f5e0ff */
[----:B------:R1:W-:Y:S01]  /*2c900*/  STL [R1+0xa6c], R7 ;  /* 0x000a6c0701007387 */ /* 0x0003e20000100800 */
[----:B--2---:R-:W-:-:S05]  /*2c910*/  IADD3.X R146, R146, R0, RZ, P1, !PT ;  /* 0x0000000092927210 */ /* 0x004fca0000ffe4ff */
[----:B------:R-:W-:Y:S02]  /*2c920*/  IMAD.MOV.U32 R9, RZ, RZ, R146 ;  /* 0x000000ffff097224 */ /* 0x000fe400078e0092 */
[----:B----4-:R-:W-:Y:S01]  /*2c930*/  IMAD.X R151, R151, 0x1, R0, P2 ;  /* 0x0000000197977824 */ /* 0x010fe200010e0600 */
[----:B------:R2:W-:Y:S04]  /*2c940*/  STL [R1+0xa68], R146 ;  /* 0x000a689201007387 */ /* 0x0005e80000100800 */
[----:B------:R3:W-:Y:S04]  /*2c950*/  LDGSTS.E [R5+0x7000], desc[UR60][R8.64], P0 ;  /* 0x0700000008057fae */ /* 0x0007e8000812187c */
[----:B------:R4:W-:Y:S04]  /*2c960*/  STL [R1+0xaac], R149 ;  /* 0x000aac9501007387 */ /* 0x0009e80000100800 */
[----:B-1----:R-:W4:Y:S01]  /*2c970*/  LDL.LU R7, [R1+0x374] ;  /* 0x0003740001077983 */ /* 0x002f220000300800 */
[----:B------:R-:W-:Y:S01]  /*2c980*/  IADD3 R148, P1, R148, R2, RZ ;  /* 0x0000000294947210 */ /* 0x000fe20007f3e0ff */
[----:B---3--:R-:W-:-:S02]  /*2c990*/  IMAD.MOV.U32 R8, RZ, RZ, R149 ;  /* 0x000000ffff087224 */ /* 0x008fc400078e0095 */
[----:B------:R-:W-:Y:S01]  /*2c9a0*/  IMAD.MOV.U32 R9, RZ, RZ, R151 ;  /* 0x000000ffff097224 */ /* 0x000fe200078e0097 */
[----:B------:R1:W-:Y:S04]  /*2c9b0*/  STL [R1+0xaa8], R151 ;  /* 0x000aa89701007387 */ /* 0x0003e80000100800 */
[----:B--2---:R-:W2:Y:S01]  /*2c9c0*/  LDL.LU R146, [R1+0x3b4] ;  /* 0x0003b40001927983 */ /* 0x004ea20000300800 */
[----:B------:R-:W-:-:S03]  /*2c9d0*/  IADD3 R6, P2, R6, R2, RZ ;  /* 0x0000000206067210 */ /* 0x000fc60007f5e0ff */
[----:B------:R3:W-:Y:S04]  /*2c9e0*/  LDGSTS.E [R5+0x7400], desc[UR60][R8.64], P0 ;  /* 0x0740000008057fae */ /* 0x0007e8000812187c */
[----:B----4-:R-:W4:Y:S04]  /*2c9f0*/  LDL.LU R149, [R1+0x370] ;  /* 0x0003700001957983 */ /* 0x010f280000300800 */
[----:B-1----:R-:W4:Y:S01]  /*2ca00*/  LDL.LU R151, [R1+0x3b0] ;  /* 0x0003b00001977983 */ /* 0x002f220000300800 */
[----:B------:R-:W-:Y:S02]  /*2ca10*/  IMAD.X R150, R150, 0x1, R0, P1 ;  /* 0x0000000196967824 */ /* 0x000fe400008e0600 */
[----:B---3--:R-:W-:-:S02]  /*2ca20*/  IMAD.MOV.U32 R8, RZ, RZ, R148 ;  /* 0x000000ffff087224 */ /* 0x008fc400078e0094 */
[----:B------:R-:W-:Y:S01]  /*2ca30*/  IMAD.X R147, R147, 0x1, R0, P2 ;  /* 0x0000000193937824 */ /* 0x000fe200010e0600 */
[----:B------:R-:W-:Y:S01]  /*2ca40*/  MOV R9, R150 ;  /* 0x0000009600097202 */ /* 0x000fe20000000f00 */
[----:B------:R1:W-:Y:S04]  /*2ca50*/  STL [R1+0xaec], R148 ;  /* 0x000aec9401007387 */ /* 0x0003e80000100800 */
[----:B------:R-:W-:Y:S04]  /*2ca60*/  STL [R1+0xae8], R150 ;  /* 0x000ae89601007387 */ /* 0x000fe80000100800 */
[----:B------:R3:W-:Y:S04]  /*2ca70*/  STL [R1+0xb2c], R6 ;  /* 0x000b2c0601007387 */ /* 0x0007e80000100800 */
[----:B------:R3:W-:Y:S04]  /*2ca80*/  LDGSTS.E [R5+0x7800], desc[UR60][R8.64], P0 ;  /* 0x0780000008057fae */ /* 0x0007e8000812187c */
[----:B------:R3:W-:Y:S04]  /*2ca90*/  STL [R1+0xb28], R147 ;  /* 0x000b289301007387 */ /* 0x0007e80000100800 */
[----:B-1----:R-:W4:Y:S01]  /*2caa0*/  LDL.LU R148, [R1+0x3f0] ;  /* 0x0003f00001947983 */ /* 0x002f220000300800 */
[----:B---3--:R-:W-:-:S03]  /*2cab0*/  IMAD.MOV.U32 R8, RZ, RZ, R6 ;  /* 0x000000ffff087224 */ /* 0x008fc600078e0006 */
[----:B------:R-:W3:Y:S01]  /*2cac0*/  LDL.LU R6, [R1+0x3f4] ;  /* 0x0003f40001067983 */ /* 0x000ee20000300800 */
[----:B------:R-:W-:-:S03]  /*2cad0*/  IMAD.MOV.U32 R9, RZ, RZ, R147 ;  /* 0x000000ffff097224 */ /* 0x000fc600078e0093 */
[----:B------:R-:W3:Y:S04]  /*2cae0*/  LDL.LU R150, [R1+0x430] ;  /* 0x0004300001967983 */ /* 0x000ee80000300800 */
[----:B------:R-:W3:Y:S04]  /*2caf0*/  LDL.LU R147, [R1+0x434] ;  /* 0x0004340001937983 */ /* 0x000ee80000300800 */
[----:B------:R1:W-:Y:S02]  /*2cb00*/  LDGSTS.E [R5+0x7c00], desc[UR60][R8.64], P0 ;  /* 0x07c0000008057fae */ /* 0x0003e4000812187c */
[----:B-1----:R-:W-:-:S05]  /*2cb10*/  LOP3.LUT R5, R10, 0x10, RZ, 0x3c, !PT ;  /* 0x000000100a057812 */ /* 0x002fca00078e3cff */
[----:B------:R-:W-:Y:S01]  /*2cb20*/  VIADD R5, R5, UR5 ;  /* 0x0000000505057c36 */ /* 0x000fe20008000000 */
[----:B------:R-:W-:-:S05]  /*2cb30*/  IADD3 R7, P1, R7, R2, RZ ;  /* 0x0000000207077210 */ /* 0x000fca0007f3e0ff */
[----:B------:R1:W-:Y:S01]  /*2cb40*/  STL [R1+0x374], R7 ;  /* 0x0003740701007387 */ /* 0x0003e20000100800 */
[----:B------:R-:W-:Y:S01]  /*2cb50*/  IMAD.MOV.U32 R8, RZ, RZ, R7 ;  /* 0x000000ffff087224 */ /* 0x000fe200078e0007 */
[----:B--2---:R-:W-:-:S05]  /*2cb60*/  IADD3 R146, P2, R146, R2, RZ ;  /* 0x0000000292927210 */ /* 0x004fca0007f5e0ff */
[----:B------:R-:W-:Y:S01]  /*2cb70*/  STL [R1+0x3b4], R146 ;  /* 0x0003b49201007387 */ /* 0x000fe20000100800 */
[----:B----4-:R-:W-:-:S04]  /*2cb80*/  IMAD.X R149, R149, 0x1, R0, P1 ;  /* 0x0000000195957824 */ /* 0x010fc800008e0600 */
[----:B------:R-:W-:Y:S01]  /*2cb90*/  IMAD.MOV.U32 R9, RZ, RZ, R149 ;  /* 0x000000ffff097224 */ /* 0x000fe200078e0095 */
[----:B------:R2:W-:Y:S01]  /*2cba0*/  STL [R1+0x370], R149 ;  /* 0x0003709501007387 */ /* 0x0005e20000100800 */
[----:B------:R-:W-:-:S03]  /*2cbb0*/  IMAD.X R151, R151, 0x1, R0, P2 ;  /* 0x0000000197977824 */ /* 0x000fc600010e0600 */
[----:B-1----:R-:W4:Y:S04]  /*2cbc0*/  LDL.LU R7, [R1+0x474] ;  /* 0x0004740001077983 */ /* 0x002f280000300800 */
[----:B------:R1:W-:Y:S04]  /*2cbd0*/  LDGSTS.E [R5+0x80], desc[UR60][R8.64], P0 ;  /* 0x0008000008057fae */ /* 0x0003e8000812187c */
[----:B--2---:R-:W2:Y:S04]  /*2cbe0*/  LDL.LU R149, [R1+0x4b4] ;  /* 0x0004b40001957983 */ /* 0x004ea80000300800 */
[----:B------:R1:W-:Y:S02]  /*2cbf0*/  STL [R1+0x3b0], R151 ;  /* 0x0003b09701007387 */ /* 0x0003e40000100800 */
[----:B-1----:R-:W-:Y:S01]  /*2cc00*/  IMAD.MOV.U32 R8, RZ, RZ, R146 ;  /* 0x000000ffff087224 */ /* 0x002fe200078e0092 */
[----:B------:R-:W-:Y:S01]  /*2cc10*/  MOV R9, R151 ;  /* 0x0000009700097202 */ /* 0x000fe20000000f00 */
[----:B------:R-:W2:Y:S04]  /*2cc20*/  LDL.LU R146, [R1+0x470] ;  /* 0x0004700001927983 */ /* 0x000ea80000300800 */
[----:B------:R-:W2:Y:S04]  /*2cc30*/  LDL.LU R151, [R1+0x4b0] ;  /* 0x0004b00001977983 */ /* 0x000ea80000300800 */
[----:B------:R1:W-:Y:S01]  /*2cc40*/  LDGSTS.E [R5+0x480], desc[UR60][R8.64], P0 ;  /* 0x0048000008057fae */ /* 0x0003e2000812187c */
[----:B---3--:R-:W-:-:S05]  /*2cc50*/  IADD3 R6, P1, R6, R2, RZ ;  /* 0x0000000206067210 */ /* 0x008fca0007f3e0ff */
[----:B------:R-:W-:Y:S01]  /*2cc60*/  IMAD.X R148, R148, 0x1, R0, P1 ;  /* 0x0000000194947824 */ /* 0x000fe200008e0600 */
[----:B------:R-:W-:Y:S01]  /*2cc70*/  IADD3 R147, P2, R147, R2, RZ ;  /* 0x0000000293937210 */ /* 0x000fe20007f5e0ff */
[----:B------:R3:W-:Y:S01]  /*2cc80*/  STL [R1+0x3f4], R6 ;  /* 0x0003f40601007387 */ /* 0x0007e20000100800 */
[----:B-1----:R-:W-:Y:S02]  /*2cc90*/  IMAD.MOV.U32 R8, RZ, RZ, R6 ;  /* 0x000000ffff087224 */ /* 0x002fe400078e0006 */
[----:B------:R-:W-:Y:S01]  /*2cca0*/  IMAD.MOV.U32 R9, RZ, RZ, R148 ;  /* 0x000000ffff097224 */ /* 0x000fe200078e0094 */
[----:B------:R1:W-:Y:S01]  /*2ccb0*/  STL [R1+0x3f0], R148 ;  /* 0x0003f09401007387 */ /* 0x0003e20000100800 */
[----:B------:R-:W-:-:S03]  /*2ccc0*/  IMAD.X R150, R150, 0x1, R0, P2 ;  /* 0x0000000196967824 */ /* 0x000fc600010e0600 */
[----:B------:R1:W-:Y:S04]  /*2ccd0*/  STL [R1+0x434], R147 ;  /* 0x0004349301007387 */ /* 0x0003e80000100800 */
[----:B---3--:R-:W3:Y:S04]  /*2cce0*/  LDL.LU R6, [R1+0x4f4] ;  /* 0x0004f40001067983 */ /* 0x008ee80000300800 */
[----:B------:R1:W-:Y:S04]  /*2ccf0*/  STL [R1+0x430], R150 ;  /* 0x0004309601007387 */ /* 0x0003e80000100800 */
[----:B------:R1:W-:Y:S04]  /*2cd00*/  LDGSTS.E [R5+0x880], desc[UR60][R8.64], P0 ;  /* 0x0088000008057fae */ /* 0x0003e8000812187c */
[----:B-1----:R-:W3:Y:S01]  /*2cd10*/  LDL.LU R148, [R1+0x534] ;  /* 0x0005340001947983 */ /* 0x002ee20000300800 */
[----:B------:R-:W-:-:S03]  /*2cd20*/  IMAD.MOV.U32 R8, RZ, RZ, R147 ;  /* 0x000000ffff087224 */ /* 0x000fc600078e0093 */
[----:B------:R-:W3:Y:S01]  /*2cd30*/  LDL.LU R147, [R1+0x4f0] ;  /* 0x0004f00001937983 */ /* 0x000ee20000300800 */
[----:B------:R-:W-:-:S03]  /*2cd40*/  IMAD.MOV.U32 R9, RZ, RZ, R150 ;  /* 0x000000ffff097224 */ /* 0x000fc600078e0096 */
[----:B------:R-:W3:Y:S04]  /*2cd50*/  LDL.LU R150, [R1+0x530] ;  /* 0x0005300001967983 */ /* 0x000ee80000300800 */
[----:B------:R1:W-:Y:S01]  /*2cd60*/  LDGSTS.E [R5+0xc80], desc[UR60][R8.64], P0 ;  /* 0x00c8000008057fae */ /* 0x0003e2000812187c */
[-C--:B----4-:R-:W-:Y:S02]  /*2cd70*/  IADD3 R7, P1, R7, R2.reuse, RZ ;  /* 0x0000000207077210 */ /* 0x090fe40007f3e0ff */
[----:B--2---:R-:W-:-:S03]  /*2cd80*/  IADD3 R149, P2, R149, R2, RZ ;  /* 0x0000000295957210 */ /* 0x004fc60007f5e0ff */
[----:B------:R2:W-:Y:S01]  /*2cd90*/  STL [R1+0x474], R7 ;  /* 0x0004740701007387 */ /* 0x0005e20000100800 */
[----:B-1----:R-:W-:Y:S01]  /*2cda0*/  MOV R8, R7 ;  /* 0x0000000700087202 */ /* 0x002fe20000000f00 */
[--C-:B------:R-:W-:Y:S02]  /*2cdb0*/  IMAD.X R146, R146, 0x1, R0.reuse, P1 ;  /* 0x0000000192927824 */ /* 0x100fe400008e0600 */
[----:B------:R-:W-:-:S03]  /*2cdc0*/  IMAD.X R151, R151, 0x1, R0, P2 ;  /* 0x0000000197977824 */ /* 0x000fc600010e0600 */
[----:B------:R1:W-:Y:S01]  /*2cdd0*/  STL [R1+0x470], R146 ;  /* 0x0004709201007387 */ /* 0x0003e20000100800 */
[----:B------:R-:W-:-:S03]  /*2cde0*/  IMAD.MOV.U32 R9, RZ, RZ, R146 ;  /* 0x000000ffff097224 */ /* 0x000fc600078e0092 */
[----:B------:R4:W-:Y:S04]  /*2cdf0*/  STL [R1+0x4b4], R149 ;  /* 0x0004b49501007387 */ /* 0x0009e80000100800 */
[----:B--2---:R-:W2:Y:S04]  /*2ce00*/  LDL.LU R7, [R1+0x574] ;  /* 0x0005740001077983 */ /* 0x004ea80000300800 */
[----:B------:R4:W-:Y:S04]  /*2ce10*/  STL [R1+0x4b0], R151 ;  /* 0x0004b09701007387 */ /* 0x0009e80000100800 */
[----:B------:R4:W-:Y:S04]  /*2ce20*/  LDGSTS.E [R5+0x1080], desc[UR60][R8.64], P0 ;  /* 0x0108000008057fae */ /* 0x0009e8000812187c */
[----:B-1----:R-:W2:Y:S01]  /*2ce30*/  LDL.LU R146, [R1+0x5b4] ;  /* 0x0005b40001927983 */ /* 0x002ea20000300800 */
[----:B---3--:R-:W-:Y:S01]  /*2ce40*/  IADD3 R6, P1, R6, R2, RZ ;  /* 0x0000000206067210 */ /* 0x008fe20007f3e0ff */
[----:B----4-:R-:W-:-:S02]  /*2ce50*/  IMAD.MOV.U32 R8, RZ, RZ, R149 ;  /* 0x000000ffff087224 */ /* 0x010fc400078e0095 */
[----:B------:R-:W-:Y:S01]  /*2ce60*/  IMAD.MOV.U32 R9, RZ, RZ, R151 ;  /* 0x000000ffff097224 */ /* 0x000fe200078e0097 */
[----:B------:R-:W3:Y:S04]  /*2ce70*/  LDL.LU R149, [R1+0x570] ;  /* 0x0005700001957983 */ /* 0x000ee80000300800 */
[----:B------:R-:W4:Y:S01]  /*2ce80*/  LDL.LU R151, [R1+0x5b0] ;  /* 0x0005b00001977983 */ /* 0x000f220000300800 */
[----:B------:R-:W-:-:S03]  /*2ce90*/  IADD3 R148, P2, R148, R2, RZ ;  /* 0x0000000294947210 */ /* 0x000fc60007f5e0ff */
[----:B------:R1:W-:Y:S04]  /*2cea0*/  LDGSTS.E [R5+0x1480], desc[UR60][R8.64], P0 ;  /* 0x0148000008057fae */ /* 0x0003e8000812187c */
[----:B------:R1:W-:Y:S01]  /*2ceb0*/  STL [R1+0x4f4], R6 ;  /* 0x0004f40601007387 */ /* 0x0003e20000100800 */
[----:B------:R-:W-:Y:S02]  /*2cec0*/  IMAD.X R147, R147, 0x1, R0, P1 ;  /* 0x0000000193937824 */ /* 0x000fe400008e0600 */
[----:B-1----:R-:W-:Y:S02]  /*2ced0*/  IMAD.MOV.U32 R8, RZ, RZ, R6 ;  /* 0x000000ffff087224 */ /* 0x002fe400078e0006 */
[----:B------:R-:W-:Y:S01]  /*2cee0*/  IMAD.X R150, R150, 0x1, R0, P2 ;  /* 0x0000000196967824 */ /* 0x000fe200010e0600 */
[----:B------:R1:W-:Y:S01]  /*2cef0*/  STL [R1+0x4f0], R147 ;  /* 0x0004f09301007387 */ /* 0x0003e20000100800 */
[----:B------:R-:W-:-:S03]  /*2cf00*/  IMAD.MOV.U32 R9, RZ, RZ, R147 ;  /* 0x000000ffff097224 */ /* 0x000fc600078e0093 */
[----:B------:R1:W-:Y:S04]  /*2cf10*/  STL [R1+0x534], R148 ;  /* 0x0005349401007387 */ /* 0x0003e80000100800 */
[----:B------:R-:W4:Y:S04]  /*2cf20*/  LDL.LU R6, [R1+0x5f4] ;  /* 0x0005f40001067983 */ /* 0x000f280000300800 */
[----:B------:R1:W-:Y:S04]  /*2cf30*/  STL [R1+0x530], R150 ;  /* 0x0005309601007387 */ /* 0x0003e80000100800 */
[----:B------:R1:W-:Y:S04]  /*2cf40*/  LDGSTS.E [R5+0x1880], desc[UR60][R8.64], P0 ;  /* 0x0188000008057fae */ /* 0x0003e8000812187c */
[----:B-1----:R-:W4:Y:S01]  /*2cf50*/  LDL.LU R147, [R1+0x634] ;  /* 0x0006340001937983 */ /* 0x002f220000300800 */
[----:B------:R-:W-:-:S03]  /*2cf60*/  IMAD.MOV.U32 R8, RZ, RZ, R148 ;  /* 0x000000ffff087224 */ /* 0x000fc600078e0094 */
[----:B------:R-:W4:Y:S01]  /*2cf70*/  LDL.LU R148, [R1+0x5f0] ;  /* 0x0005f00001947983 */ /* 0x000f220000300800 */
[----:B------:R-:W-:-:S03]  /*2cf80*/  MOV R9, R150 ;  /* 0x0000009600097202 */ /* 0x000fc60000000f00 */
[----:B------:R-:W4:Y:S04]  /*2cf90*/  LDL.LU R150, [R1+0x630] ;  /* 0x0006300001967983 */ /* 0x000f280000300800 */
[----:B------:R1:W-:Y:S01]  /*2cfa0*/  LDGSTS.E [R5+0x1c80], desc[UR60][R8.64], P0 ;  /* 0x01c8000008057fae */ /* 0x0003e2000812187c */
[----:B--2---:R-:W-:-:S05]  /*2cfb0*/  IADD3 R7, P1, R7, R2, RZ ;  /* 0x0000000207077210 */ /* 0x004fca0007f3e0ff */
[----:B------:R2:W-:Y:S01]  /*2cfc0*/  STL [R1+0x574], R7 ;  /* 0x0005740701007387 */ /* 0x0005e20000100800 */
[----:B-1----:R-:W-:Y:S01]  /*2cfd0*/  IMAD.MOV.U32 R8, RZ, RZ, R7 ;  /* 0x000000ffff087224 */ /* 0x002fe200078e0007 */
[----:B------:R-:W-:Y:S01]  /*2cfe0*/  IADD3 R146, P2, R146, R2, RZ ;  /* 0x0000000292927210 */ /* 0x000fe20007f5e0ff */
[----:B---3--:R-:W-:-:S04]  /*2cff0*/  IMAD.X R149, R149, 0x1, R0, P1 ;  /* 0x0000000195957824 */ /* 0x008fc800008e0600 */
[----:B----4-:R-:W-:Y:S01]  /*2d000*/  IMAD.X R151, R151, 0x1, R0, P2 ;  /* 0x0000000197977824 */ /* 0x010fe200010e0600 */
[----:B------:R1:W-:Y:S01]  /*2d010*/  STL [R1+0x570], R149 ;  /* 0x0005709501007387 */ /* 0x0003e20000100800 */
[----:B------:R-:W-:-:S03]  /*2d020*/  IMAD.MOV.U32 R9, RZ, RZ, R149 ;  /* 0x000000ffff097224 */ /* 0x000fc600078e0095 */
[----:B------:R3:W-:Y:S04]  /*2d030*/  STL [R1+0x5b4], R146 ;  /* 0x0005b49201007387 */ /* 0x0007e80000100800 */
[----:B--2---:R-:W2:Y:S04]  /*2d040*/  LDL.LU R7, [R1+0x674] ;  /* 0x0006740001077983 */ /* 0x004ea80000300800 */
[----:B------:R4:W-:Y:S04]  /*2d050*/  STL [R1+0x5b0], R151 ;  /* 0x0005b09701007387 */ /* 0x0009e80000100800 */
[----:B------:R3:W-:Y:S04]  /*2d060*/  LDGSTS.E [R5+0x2080], desc[UR60][R8.64], P0 ;  /* 0x0208000008057fae */ /* 0x0007e8000812187c */
[----:B-1----:R-:W2:Y:S01]  /*2d070*/  LDL.LU R149, [R1+0x6b4] ;  /* 0x0006b40001957983 */ /* 0x002ea20000300800 */
[----:B------:R-:W-:Y:S01]  /*2d080*/  IADD3 R6, P1, R6, R2, RZ ;  /* 0x0000000206067210 */ /* 0x000fe20007f3e0ff */
[----:B---3--:R-:W-:-:S02]  /*2d090*/  IMAD.MOV.U32 R8, RZ, RZ, R146 ;  /* 0x000000ffff087224 */ /* 0x008fc400078e0092 */
[----:B------:R-:W-:Y:S01]  /*2d0a0*/  IMAD.MOV.U32 R9, RZ, RZ, R151 ;  /* 0x000000ffff097224 */ /* 0x000fe200078e0097 */
[----:B------:R-:W3:Y:S04]  /*2d0b0*/  LDL.LU R146, [R1+0x670] ;  /* 0x0006700001927983 */ /* 0x000ee80000300800 */
[----:B----4-:R-:W4:Y:S01]  /*2d0c0*/  LDL.LU R151, [R1+0x6b0] ;  /* 0x0006b00001977983 */ /* 0x010f220000300800 */
[----:B------:R-:W-:-:S03]  /*2d0d0*/  IADD3 R147, P2, R147, R2, RZ ;  /* 0x0000000293937210 */ /* 0x000fc60007f5e0ff */
[----:B------:R1:W-:Y:S04]  /*2d0e0*/  LDGSTS.E [R5+0x2480], desc[UR60][R8.64], P0 ;  /* 0x0248000008057fae */ /* 0x0003e8000812187c */
[----:B------:R1:W-:Y:S01]  /*2d0f0*/  STL [R1+0x5f4], R6 ;  /* 0x0005f40601007387 */ /* 0x0003e20000100800 */
[--C-:B------:R-:W-:Y:S01]  /*2d100*/  IMAD.X R148, R148, 0x1, R0.reuse, P1 ;  /* 0x0000000194947824 */ /* 0x100fe200008e0600 */
[----:B-1----:R-:W-:Y:S01]  /*2d110*/  MOV R8, R6 ;  /* 0x0000000600087202 */ /* 0x002fe20000000f00 */
[----:B------:R-:W-:-:S03]  /*2d120*/  IMAD.X R150, R150, 0x1, R0, P2 ;  /* 0x0000000196967824 */ /* 0x000fc600010e0600 */
        /* <DEDUP_REMOVED lines=9> */
[----:B------:R-:W-:-:S03]  /*2d1c0*/  IMAD.MOV.U32 R9, RZ, RZ, R150 ;  /* 0x000000ffff097224 */ /* 0x000fc600078e0096 */
        /* <DEDUP_REMOVED lines=15> */
[-C--:B------:R-:W-:Y:S01]  /*2d2c0*/  IADD3 R6, P1, R6, R2.reuse, RZ ;  /* 0x0000000206067210 */ /* 0x080fe20007f3e0ff */
[----:B---3--:R-:W-:Y:S01]  /*2d2d0*/  IMAD.MOV.U32 R8, RZ, RZ, R149 ;  /* 0x000000ffff087224 */ /* 0x008fe200078e0095 */
[----:B------:R-:W-:Y:S01]  /*2d2e0*/  MOV R9, R151 ;  /* 0x0000009700097202 */ /* 0x000fe20000000f00 */
[----:B------:R-:W3:Y:S04]  /*2d2f0*/  LDL.LU R149, [R1+0x770] ;  /* 0x0007700001957983 */ /* 0x000ee80000300800 */
[----:B----4-:R-:W4:Y:S01]  /*2d300*/  LDL.LU R151, [R1+0x7b0] ;  /* 0x0007b00001977983 */ /* 0x010f220000300800 */
        /* <DEDUP_REMOVED lines=18> */
[----:B--2---:R-:W-:-:S04]  /*2d430*/  IADD3 R7, P1, R7, R2, RZ ;  /* 0x0000000207077210 */ /* 0x004fc80007f3e0ff */
[----:B-1----:R-:W-:Y:S01]  /*2d440*/  MOV R8, R7 ;  /* 0x0000000700087202 */ /* 0x002fe20000000f00 */
[----:B------:R1:W-:Y:S01]  /*2d450*/  STL [R1+0x774], R7 ;  /* 0x0007740701007387 */ /* 0x0003e20000100800 */
[----:B------:R-:W-:Y:S01]  /*2d460*/  IADD3 R146, P2, R146, R2, RZ ;  /* 0x0000000292927210 */ /* 0x000fe20007f5e0ff */
[----:B---3--:R-:W-:-:S04]  /*2d470*/  IMAD.X R149, R149, 0x1, R0, P1 ;  /* 0x0000000195957824 */ /* 0x008fc800008e0600 */
[----:B----4-:R-:W-:Y:S01]  /*2d480*/  IMAD.X R151, R151, 0x1, R0, P2 ;  /* 0x0000000197977824 */ /* 0x010fe200010e0600 */
[----:B------:R2:W-:Y:S01]  /*2d490*/  STL [R1+0x770], R149 ;  /* 0x0007709501007387 */ /* 0x0005e20000100800 */
[----:B------:R-:W-:-:S03]  /*2d4a0*/  IMAD.MOV.U32 R9, RZ, RZ, R149 ;  /* 0x000000ffff097224 */ /* 0x000fc600078e0095 */
[----:B------:R3:W-:Y:S04]  /*2d4b0*/  STL [R1+0x7b4], R146 ;  /* 0x0007b49201007387 */ /* 0x0007e80000100800 */
[----:B-1----:R-:W4:Y:S04]  /*2d4c0*/  LDL.LU R7, [R1+0x874] ;  /* 0x0008740001077983 */ /* 0x002f280000300800 */
[----:B------:R1:W-:Y:S04]  /*2d4d0*/  STL [R1+0x7b0], R151 ;  /* 0x0007b09701007387 */ /* 0x0003e80000100800 */
[----:B------:R3:W-:Y:S04]  /*2d4e0*/  LDGSTS.E [R5+0x4080], desc[UR60][R8.64], P0 ;  /* 0x0408000008057fae */ /* 0x0007e8000812187c */
[----:B--2---:R-:W2:Y:S01]  /*2d4f0*/  LDL.LU R149, [R1+0x8b4] ;  /* 0x0008b40001957983 */ /* 0x004ea20000300800 */
[----:B------:R-:W-:Y:S01]  /*2d500*/  IADD3 R6, P1, R6, R2, RZ ;  /* 0x0000000206067210 */ /* 0x000fe20007f3e0ff */
[----:B---3--:R-:W-:-:S02]  /*2d510*/  IMAD.MOV.U32 R8, RZ, RZ, R146 ;  /* 0x000000ffff087224 */ /* 0x008fc400078e0092 */
[----:B------:R-:W-:Y:S01]  /*2d520*/  IMAD.MOV.U32 R9, RZ, RZ, R151 ;  /* 0x000000ffff097224 */ /* 0x000fe200078e0097 */
[----:B------:R-:W3:Y:S04]  /*2d530*/  LDL.LU R146, [R1+0x870] ;  /* 0x0008700001927983 */ /* 0x000ee80000300800 */
[----:B-1----:R-:W3:Y:S01]  /*2d540*/  LDL.LU R151, [R1+0x8b0] ;  /* 0x0008b00001977983 */ /* 0x002ee20000300800 */
        /* <DEDUP_REMOVED lines=9> */
[----:B------:R-:W3:Y:S04]  /*2d5e0*/  LDL.LU R6, [R1+0x8f4] ;  /* 0x0008f40001067983 */ /* 0x000ee80000300800 */
[----:B------:R1:W-:Y:S04]  /*2d5f0*/  STL [R1+0x830], R150 ;  /* 0x0008309601007387 */ /* 0x0003e80000100800 */
[----:B------:R1:W-:Y:S04]  /*2d600*/  LDGSTS.E [R5+0x4880], desc[UR60][R8.64], P0 ;  /* 0x0488000008057fae */ /* 0x0003e8000812187c */
[----:B-1----:R-:W3:Y:S01]  /*2d610*/  LDL.LU R148, [R1+0x934] ;  /* 0x0009340001947983 */ /* 0x002ee20000300800 */
[----:B------:R-:W-:-:S03]  /*2d620*/  IMAD.MOV.U32 R8, RZ, RZ, R147 ;  /* 0x000000ffff087224 */ /* 0x000fc600078e0093 */
[----:B------:R-:W3:Y:S01]  /*2d630*/  LDL.LU R147, [R1+0x8f0] ;  /* 0x0008f00001937983 */ /* 0x000ee20000300800 */
[----:B------:R-:W-:-:S03]  /*2d640*/  MOV R9, R150 ;  /* 0x0000009600097202 */ /* 0x000fc60000000f00 */
[----:B------:R-:W3:Y:S04]  /*2d650*/  LDL.LU R150, [R1+0x930] ;  /* 0x0009300001967983 */ /* 0x000ee80000300800 */
[----:B------:R1:W-:Y:S01]  /*2d660*/  LDGSTS.E [R5+0x4c80], desc[UR60][R8.64], P0 ;  /* 0x04c8000008057fae */ /* 0x0003e2000812187c */
[----:B----4-:R-:W-:-:S05]  /*2d670*/  IADD3 R7, P1, R7, R2, RZ ;  /* 0x0000000207077210 */ /* 0x010fca0007f3e0ff */
[----:B------:R4:W-:Y:S01]  /*2d680*/  STL [R1+0x874], R7 ;  /* 0x0008740701007387 */ /* 0x0009e20000100800 */
[----:B-1----:R-:W-:Y:S01]  /*2d690*/  IMAD.MOV.U32 R8, RZ, RZ, R7 ;  /* 0x000000ffff087224 */ /* 0x002fe200078e0007 */
[----:B--2---:R-:W-:Y:S01]  /*2d6a0*/  IADD3 R149, P2, R149, R2, RZ ;  /* 0x0000000295957210 */ /* 0x004fe20007f5e0ff */
[----:B---3--:R-:W-:-:S04]  /*2d6b0*/  IMAD.X R146, R146, 0x1, R0, P1 ;  /* 0x0000000192927824 */ /* 0x008fc800008e0600 */
[----:B------:R-:W-:Y:S01]  /*2d6c0*/  IMAD.X R151, R151, 0x1, R0, P2 ;  /* 0x0000000197977824 */ /* 0x000fe200010e0600 */
[----:B------:R1:W-:Y:S01]  /*2d6d0*/  STL [R1+0x870], R146 ;  /* 0x0008709201007387 */ /* 0x0003e20000100800 */
[----:B------:R-:W-:-:S03]  /*2d6e0*/  IMAD.MOV.U32 R9, RZ, RZ, R146 ;  /* 0x000000ffff097224 */ /* 0x000fc600078e0092 */
[----:B------:R2:W-:Y:S04]  /*2d6f0*/  STL [R1+0x8b4], R149 ;  /* 0x0008b49501007387 */ /* 0x0005e80000100800 */
[----:B----4-:R-:W3:Y:S04]  /*2d700*/  LDL.LU R7, [R1+0x974] ;  /* 0x0009740001077983 */ /* 0x010ee80000300800 */
[----:B------:R4:W-:Y:S04]  /*2d710*/  STL [R1+0x8b0], R151 ;  /* 0x0008b09701007387 */ /* 0x0009e80000100800 */
[----:B------:R2:W-:Y:S04]  /*2d720*/  LDGSTS.E [R5+0x5080], desc[UR60][R8.64], P0 ;  /* 0x0508000008057fae */ /* 0x0005e8000812187c */
[----:B-1----:R-:W3:Y:S01]  /*2d730*/  LDL.LU R146, [R1+0x9b4] ;  /* 0x0009b40001927983 */ /* 0x002ee20000300800 */
[----:B------:R-:W-:Y:S01]  /*2d740*/  IADD3 R6, P1, R6, R2, RZ ;  /* 0x0000000206067210 */ /* 0x000fe20007f3e0ff */
[----:B--2---:R-:W-:-:S02]  /*2d750*/  IMAD.MOV.U32 R8, RZ, RZ, R149 ;  /* 0x000000ffff087224 */ /* 0x004fc400078e0095 */
[----:B------:R-:W-:Y:S01]  /*2d760*/  IMAD.MOV.U32 R9, RZ, RZ, R151 ;  /* 0x000000ffff097224 */ /* 0x000fe200078e0097 */
[----:B------:R-:W2:Y:S04]  /*2d770*/  LDL.LU R149, [R1+0x970] ;  /* 0x0009700001957983 */ /* 0x000ea80000300800 */
        /* <DEDUP_REMOVED lines=32> */
[-C--:B------:R-:W-:Y:S01]  /*2d980*/  IADD3 R6, P1, R6, R2.reuse, RZ ;  /* 0x0000000206067210 */ /* 0x080fe20007f3e0ff */
[----:B--2---:R-:W-:Y:S01]  /*2d990*/  IMAD.MOV.U32 R8, RZ, RZ, R146 ;  /* 0x000000ffff087224 */ /* 0x004fe200078e0092 */
[----:B------:R-:W-:Y:S01]  /*2d9a0*/  MOV R9, R151 ;  /* 0x0000009700097202 */ /* 0x000fe20000000f00 */
[----:B------:R-:W2:Y:S04]  /*2d9b0*/  LDL.LU R146, [R1+0xa70] ;  /* 0x000a700001927983 */ /* 0x000ea80000300800 */
[----:B----4-:R-:W4:Y:S01]  /*2d9c0*/  LDL.LU R151, [R1+0xab0] ;  /* 0x000ab00001977983 */ /* 0x010f220000300800 */
[----:B------:R-:W-:-:S03]  /*2d9d0*/  IADD3 R147, P2, R147, R2, RZ ;  /* 0x0000000293937210 */ /* 0x000fc60007f5e0ff */
[----:B------:R1:W-:Y:S04]  /*2d9e0*/  LDGSTS.E [R5+0x6480], desc[UR60][R8.64], P0 ;  /* 0x0648000008057fae */ /* 0x0003e8000812187c */
[----:B------:R-:W-:Y:S01]  /*2d9f0*/  STL [R1+0x9f4], R6 ;  /* 0x0009f40601007387 */ /* 0x000fe20000100800 */
[----:B------:R-:W-:Y:S02]  /*2da00*/  IMAD.X R148, R148, 0x1, R0, P1 ;  /* 0x0000000194947824 */ /* 0x000fe400008e0600 */
[----:B-1----:R-:W-:Y:S02]  /*2da10*/  IMAD.MOV.U32 R8, RZ, RZ, R6 ;  /* 0x000000ffff087224 */ /* 0x002fe400078e0006 */
[----:B------:R-:W-:Y:S01]  /*2da20*/  IMAD.X R150, R150, 0x1, R0, P2 ;  /* 0x0000000196967824 */ /* 0x000fe200010e0600 */
[----:B------:R1:W-:Y:S01]  /*2da30*/  STL [R1+0x9f0], R148 ;  /* 0x0009f09401007387 */ /* 0x0003e20000100800 */
[----:B------:R-:W-:-:S03]  /*2da40*/  IMAD.MOV.U32 R9, RZ, RZ, R148 ;  /* 0x000000ffff097224 */ /* 0x000fc600078e0094 */
[----:B------:R-:W-:Y:S04]  /*2da50*/  STL [R1+0xa34], R147 ;  /* 0x000a349301007387 */ /* 0x000fe80000100800 */
[----:B------:R1:W-:Y:S04]  /*2da60*/  LDGSTS.E [R5+0x6880], desc[UR60][R8.64], P0 ;  /* 0x0688000008057fae */ /* 0x0003e8000812187c */
[----:B-1----:R-:W4:Y:S04]  /*2da70*/  LDL.LU R148, [R1+0xaf4] ;  /* 0x000af40001947983 */ /* 0x002f280000300800 */
[----:B------:R1:W-:Y:S04]  /*2da80*/  STL [R1+0xa30], R150 ;  /* 0x000a309601007387 */ /* 0x0003e80000100800 */
[----:B------:R-:W4:Y:S01]  /*2da90*/  LDL.LU R6, [R1+0xb34] ;  /* 0x000b340001067983 */ /* 0x000f220000300800 */
[----:B------:R-:W-:-:S02]  /*2daa0*/  IMAD.MOV.U32 R9, RZ, RZ, R150 ;  /* 0x000000ffff097224 */ /* 0x000fc400078e0096 */
[----:B------:R-:W-:Y:S01]  /*2dab0*/  IMAD.MOV.U32 R8, RZ, RZ, R147 ;  /* 0x000000ffff087224 */ /* 0x000fe200078e0093 */
[----:B-1----:R-:W4:Y:S04]  /*2dac0*/  LDL.LU R150, [R1+0xaf0] ;  /* 0x000af00001967983 */ /* 0x002f280000300800 */
[----:B------:R-:W4:Y:S04]  /*2dad0*/  LDL.LU R147, [R1+0xb30] ;  /* 0x000b300001937983 */ /* 0x000f280000300800 */
[----:B------:R1:W-:Y:S01]  /*2dae0*/  LDGSTS.E [R5+0x6c80], desc[UR60][R8.64], P0 ;  /* 0x06c8000008057fae */ /* 0x0003e2000812187c */
[----:B---3--:R-:W-:-:S04]  /*2daf0*/  IADD3 R7, P1, R7, R2, RZ ;  /* 0x0000000207077210 */ /* 0x008fc80007f3e0ff */
[----:B-1----:R-:W-:Y:S02]  /*2db00*/  MOV R8, R7 ;  /* 0x0000000700087202 */ /* 0x002fe40000000f00 */
[----:B------:R-:W-:Y:S01]  /*2db10*/  IADD3 R149, P2, R149, R2, RZ ;  /* 0x0000000295957210 */ /* 0x000fe20007f5e0ff */
[----:B------:R1:W-:Y:S01]  /*2db20*/  STL [R1+0xa74], R7 ;  /* 0x000a740701007387 */ /* 0x0003e20000100800 */
[----:B--2---:R-:W-:-:S04]  /*2db30*/  IMAD.X R146, R146, 0x1, R0, P1 ;  /* 0x0000000192927824 */ /* 0x004fc800008e0600 */
[----:B------:R-:W-:Y:S02]  /*2db40*/  IMAD.MOV.U32 R9, RZ, RZ, R146 ;  /* 0x000000ffff097224 */ /* 0x000fe400078e0092 */
[----:B----4-:R-:W-:Y:S01]  /*2db50*/  IMAD.X R151, R151, 0x1, R0, P2 ;  /* 0x0000000197977824 */ /* 0x010fe200010e0600 */
[----:B------:R2:W-:Y:S04]  /*2db60*/  STL [R1+0xa70], R146 ;  /* 0x000a709201007387 */ /* 0x0005e80000100800 */
[----:B------:R3:W-:Y:S04]  /*2db70*/  LDGSTS.E [R5+0x7080], desc[UR60][R8.64], P0 ;  /* 0x0708000008057fae */ /* 0x0007e8000812187c */
[----:B------:R4:W-:Y:S04]  /*2db80*/  STL [R1+0xab4], R149 ;  /* 0x000ab49501007387 */ /* 0x0009e80000100800 */
[----:B-1----:R-:W4:Y:S01]  /*2db90*/  LDL.LU R7, [R1+0x37c] ;  /* 0x00037c0001077983 */ /* 0x002f220000300800 */
[----:B---3--:R-:W-:-:S02]  /*2dba0*/  IMAD.MOV.U32 R8, RZ, RZ, R149 ;  /* 0x000000ffff087224 */ /* 0x008fc400078e0095 */
[----:B------:R-:W-:Y:S01]  /*2dbb0*/  IMAD.MOV.U32 R9, RZ, RZ, R151 ;  /* 0x000000ffff097224 */ /* 0x000fe200078e0097 */
[----:B------:R1:W-:Y:S04]  /*2dbc0*/  STL [R1+0xab0], R151 ;  /* 0x000ab09701007387 */ /* 0x0003e80000100800 */
[----:B--2---:R-:W2:Y:S04]  /*2dbd0*/  LDL.LU R146, [R1+0x3bc] ;  /* 0x0003bc0001927983 */ /* 0x004ea80000300800 */
[----:B------:R3:W-:Y:S01]  /*2dbe0*/  LDGSTS.E [R5+0x7480], desc[UR60][R8.64], P0 ;  /* 0x0748000008057fae */ /* 0x0007e2000812187c */
[----:B------:R-:W-:-:S03]  /*2dbf0*/  IADD3 R148, P1, R148, R2, RZ ;  /* 0x0000000294947210 */ /* 0x000fc60007f3e0ff */
[----:B----4-:R-:W4:Y:S04]  /*2dc00*/  LDL.LU R149, [R1+0x378] ;  /* 0x0003780001957983 */ /* 0x010f280000300800 */
[----:B-1----:R-:W4:Y:S01]  /*2dc10*/  LDL.LU R151, [R1+0x3b8] ;  /* 0x0003b80001977983 */ /* 0x002f220000300800 */
[----:B------:R-:W-:Y:S01]  /*2dc20*/  IADD3 R6, P2, R6, R2, RZ ;  /* 0x0000000206067210 */ /* 0x000fe20007f5e0ff */
[----:B---3--:R-:W-:Y:S02]  /*2dc30*/  IMAD.MOV.U32 R8, RZ, RZ, R148 ;  /* 0x000000ffff087224 */ /* 0x008fe400078e0094 */
[--C-:B------:R-:W-:Y:S01]  /*2dc40*/  IMAD.X R150, R150, 0x1, R0.reuse, P1 ;  /* 0x0000000196967824 */ /* 0x100fe200008e0600 */
[----:B------:R1:W-:Y:S01]  /*2dc50*/  STL [R1+0xaf4], R148 ;  /* 0x000af49401007387 */ /* 0x0003e20000100800 */
[----:B------:R-:W-:-:S02]  /*2dc60*/  IMAD.X R147, R147, 0x1, R0, P2 ;  /* 0x0000000193937824 */ /* 0x000fc400010e0600 */
[----:B------:R-:W-:Y:S01]  /*2dc70*/  IMAD.MOV.U32 R9, RZ, RZ, R150 ;  /* 0x000000ffff097224 */ /* 0x000fe200078e0096 */
[----:B------:R-:W-:Y:S04]  /*2dc80*/  STL [R1+0xaf0], R150 ;  /* 0x000af09601007387 */ /* 0x000fe80000100800 */
[----:B------:R3:W-:Y:S04]  /*2dc90*/  STL [R1+0xb34], R6 ;  /* 0x000b340601007387 */ /* 0x0007e80000100800 */
[----:B------:R3:W-:Y:S04]  /*2dca0*/  LDGSTS.E [R5+0x7880], desc[UR60][R8.64], P0 ;  /* 0x0788000008057fae */ /* 0x0007e8000812187c */
[----:B------:R3:W-:Y:S04]  /*2dcb0*/  STL [R1+0xb30], R147 ;  /* 0x000b309301007387 */ /* 0x0007e80000100800 */
[----:B-1----:R-:W4:Y:S01]  /*2dcc0*/  LDL.LU R148, [R1+0x3f8] ;  /* 0x0003f80001947983 */ /* 0x002f220000300800 */
[----:B---3--:R-:W-:-:S03]  /*2dcd0*/  IMAD.MOV.U32 R8, RZ, RZ, R6 ;  /* 0x000000ffff087224 */ /* 0x008fc600078e0006 */
[----:B------:R-:W3:Y:S01]  /*2dce0*/  LDL.LU R6, [R1+0x3fc] ;  /* 0x0003fc0001067983 */ /* 0x000ee20000300800 */
[----:B------:R-:W-:-:S03]  /*2dcf0*/  MOV R9, R147 ;  /* 0x0000009300097202 */ /* 0x000fc60000000f00 */
        /* <DEDUP_REMOVED lines=8> */
[----:B--2---:R-:W-:Y:S01]  /*2dd80*/  IADD3 R146, P2, R146, R2, RZ ;  /* 0x0000000292927210 */ /* 0x004fe20007f5e0ff */
[----:B----4-:R-:W-:-:S04]  /*2dd90*/  IMAD.X R149, R149, 0x1, R0, P1 ;  /* 0x0000000195957824 */ /* 0x010fc800008e0600 */
[----:B------:R-:W-:Y:S01]  /*2dda0*/  STL [R1+0x3bc], R146 ;  /* 0x0003bc9201007387 */ /* 0x000fe20000100800 */
[----:B------:R-:W-:-:S03]  /*2ddb0*/  IMAD.MOV.U32 R9, RZ, RZ, R149 ;  /* 0x000000ffff097224 */ /* 0x000fc600078e0095 */
[----:B------:R2:W-:Y:S01]  /*2ddc0*/  STL [R1+0x378], R149 ;  /* 0x0003789501007387 */ /* 0x0005e20000100800 */
[----:B------:R-:W-:-:S03]  /*2ddd0*/  IMAD.X R151, R151, 0x1, R0, P2 ;  /* 0x0000000197977824 */ /* 0x000fc600010e0600 */
[----:B-1----:R-:W4:Y:S04]  /*2dde0*/  LDL.LU R7, [R1+0x47c] ;  /* 0x00047c0001077983 */ /* 0x002f280000300800 */
[----:B------:R1:W-:Y:S04]  /*2ddf0*/  LDGSTS.E [R5+0x100], desc[UR60][R8.64], P0 ;  /* 0x0010000008057fae */ /* 0x0003e8000812187c */
[----:B--2---:R-:W2:Y:S04]  /*2de00*/  LDL.LU R149, [R1+0x4bc] ;  /* 0x0004bc0001957983 */ /* 0x004ea80000300800 */
[----:B------:R3:W-:Y:S01]  /*2de10*/  STL [R1+0x3b8], R151 ;  /* 0x0003b89701007387 */ /* 0x0007e20000100800 */
[----:B-1----:R-:W-:-:S02]  /*2de20*/  IMAD.MOV.U32 R8, RZ, RZ, R146 ;  /* 0x000000ffff087224 */ /* 0x002fc400078e0092 */
[----:B------:R-:W-:Y:S01]  /*2de30*/  IMAD.MOV.U32 R9, RZ, RZ, R151 ;  /* 0x000000ffff097224 */ /* 0x000fe200078e0097 */
[----:B------:R-:W2:Y:S04]  /*2de40*/  LDL.LU R146, [R1+0x478] ;  /* 0x0004780001927983 */ /* 0x000ea80000300800 */
[----:B---3--:R-:W3:Y:S04]  /*2de50*/  LDL.LU R151, [R1+0x4b8] ;  /* 0x0004b80001977983 */ /* 0x008ee80000300800 */
[----:B------:R1:W-:Y:S01]  /*2de60*/  LDGSTS.E [R5+0x500], desc[UR60][R8.64], P0 ;  /* 0x0050000008057fae */ /* 0x0003e2000812187c */
[----:B------:R-:W-:-:S05]  /*2de70*/  IADD3 R6, P1, R6, R2, RZ ;  /* 0x0000000206067210 */ /* 0x000fca0007f3e0ff */
[----:B------:R-:W-:Y:S01]  /*2de80*/  IMAD.X R148, R148, 0x1, R0, P1 ;  /* 0x0000000194947824 */ /* 0x000fe200008e0600 */
[----:B------:R-:W-:Y:S01]  /*2de90*/  IADD3 R147, P2, R147, R2, RZ ;  /* 0x0000000293937210 */ /* 0x000fe20007f5e0ff */
[----:B------:R1:W-:Y:S02]  /*2dea0*/  STL [R1+0x3fc], R6 ;  /* 0x0003fc0601007387 */ /* 0x0003e40000100800 */
[----:B-1----:R-:W-:Y:S01]  /*2deb0*/  IMAD.MOV.U32 R8, RZ, RZ, R6 ;  /* 0x000000ffff087224 */ /* 0x002fe200078e0006 */
[----:B------:R-:W-:Y:S01]  /*2dec0*/  IADD3.X R150, R150, R0, RZ, P2, !PT ;  /* 0x0000000096967210 */ /* 0x000fe200017fe4ff */
        /* <DEDUP_REMOVED lines=15> */
[----:B-1----:R-:W-:Y:S02]  /*2dfc0*/  IMAD.MOV.U32 R8, RZ, RZ, R7 ;  /* 0x000000ffff087224 */ /* 0x002fe400078e0007 */
[--C-:B------:R-:W-:Y:S02]  /*2dfd0*/  IMAD.X R146, R146, 0x1, R0.reuse, P1 ;  /* 0x0000000192927824 */ /* 0x100fe400008e0600 */
[----:B---3--:R-:W-:-:S03]  /*2dfe0*/  IMAD.X R151, R151, 0x1, R0, P2 ;  /* 0x0000000197977824 */ /* 0x008fc600010e0600 */
        /* <DEDUP_REMOVED lines=8> */
[----:B----4-:R-:W-:Y:S01]  /*2e070*/  IMAD.MOV.U32 R9, RZ, RZ, R151 ;  /* 0x000000ffff097224 */ /* 0x010fe200078e0097 */
[----:B------:R-:W-:-:S02]  /*2e080*/  MOV R8, R149 ;  /* 0x0000009500087202 */ /* 0x000fc40000000f00 */
[----:B---3--:R-:W3:Y:S04]  /*2e090*/  LDL.LU R149, [R1+0x578] ;  /* 0x0005780001957983 */ /* 0x008ee80000300800 */
        /* <DEDUP_REMOVED lines=23> */
[----:B---3--:R-:W-:-:S03]  /*2e210*/  IMAD.X R149, R149, 0x1, R0, P1 ;  /* 0x0000000195957824 */ /* 0x008fc600008e0600 */
[----:B----4-:R-:W-:Y:S02]  /*2e220*/  IADD3.X R151, R151, R0, RZ, P2, !PT ;  /* 0x0000000097977210 */ /* 0x010fe400017fe4ff */
        /* <DEDUP_REMOVED lines=25> */
[----:B------:R-:W-:-:S03]  /*2e3c0*/  MOV R8, R147 ;  /* 0x0000009300087202 */ /* 0x000fc60000000f00 */
        /* <DEDUP_REMOVED lines=26> */
[----:B-1----:R-:W-:Y:S01]  /*2e570*/  IMAD.MOV.U32 R8, RZ, RZ, R6 ;  /* 0x000000ffff087224 */ /* 0x002fe200078e0006 */
[----:B------:R-:W-:Y:S02]  /*2e580*/  IADD3.X R150, R150, R0, RZ, P2, !PT ;  /* 0x0000000096967210 */ /* 0x000fe400017fe4ff */
        /* <DEDUP_REMOVED lines=25> */
[----:B------:R-:W-:-:S02]  /*2e720*/  IADD3 R6, P1, R6, R2, RZ ;  /* 0x0000000206067210 */ /* 0x000fc40007f3e0ff */
[----:B---3--:R-:W-:Y:S01]  /*2e730*/  MOV R8, R146 ;  /* 0x0000009200087202 */ /* 0x008fe20000000f00 */
        /* <DEDUP_REMOVED lines=77> */
[----:B------:R-:W-:Y:S01]  /*2ec10*/  STL [R1+0x9fc], R6 ;  /* 0x0009fc0601007387 */ /* 0x000fe20000100800 */
[----:B------:R-:W-:Y:S02]  /*2ec20*/  IMAD.X R148, R148, 0x1, R0, P1 ;  /* 0x0000000194947824 */ /* 0x000fe400008e0600 */
[----:B-1----:R-:W-:Y:S01]  /*2ec30*/  IMAD.MOV.U32 R8, RZ, RZ, R6 ;  /* 0x000000ffff087224 */ /* 0x002fe200078e0006 */
[----:B------:R-:W-:Y:S02]  /*2ec40*/  IADD3.X R150, R150, R0, RZ, P2, !PT ;  /* 0x0000000096967210 */ /* 0x000fe400017fe4ff */
        /* <DEDUP_REMOVED lines=12> */
[----:B--2---:R-:W-:-:S05]  /*2ed10*/  IADD3 R7, P1, R7, R2, RZ ;  /* 0x0000000207077210 */ /* 0x004fca0007f3e0ff */
[----:B-1----:R-:W-:Y:S01]  /*2ed20*/  IMAD.MOV.U32 R8, RZ, RZ, R7 ;  /* 0x000000ffff087224 */ /* 0x002fe200078e0007 */
[----:B------:R-:W-:Y:S01]  /*2ed30*/  IADD3 R149, P2, R149, R2, RZ ;  /* 0x0000000295957210 */ /* 0x000fe20007f5e0ff */
[----:B------:R1:W-:Y:S01]  /*2ed40*/  STL [R1+0xa7c], R7 ;  /* 0x000a7c0701007387 */ /* 0x0003e20000100800 */
[----:B---3--:R-:W-:-:S04]  /*2ed50*/  IMAD.X R146, R146, 0x1, R0, P1 ;  /* 0x0000000192927824 */ /* 0x008fc800008e0600 */
[----:B------:R-:W-:Y:S02]  /*2ed60*/  IMAD.MOV.U32 R9, RZ, RZ, R146 ;  /* 0x000000ffff097224 */ /* 0x000fe400078e0092 */
[----:B----4-:R-:W-:Y:S01]  /*2ed70*/  IMAD.X R151, R151, 0x1, R0, P2 ;  /* 0x0000000197977824 */ /* 0x010fe200010e0600 */
[----:B------:R2:W-:Y:S04]  /*2ed80*/  STL [R1+0xa78], R146 ;  /* 0x000a789201007387 */ /* 0x0005e80000100800 */
[----:B------:R3:W-:Y:S04]  /*2ed90*/  LDGSTS.E [R5+0x7100], desc[UR60][R8.64], P0 ;  /* 0x0710000008057fae */ /* 0x0007e8000812187c */
[----:B------:R4:W-:Y:S04]  /*2eda0*/  STL [R1+0xabc], R149 ;  /* 0x000abc9501007387 */ /* 0x0009e80000100800 */
[----:B-1----:R-:W4:Y:S01]  /*2edb0*/  LDL.LU R7, [R1+0x384] ;  /* 0x0003840001077983 */ /* 0x002f220000300800 */
[----:B---3--:R-:W-:Y:S01]  /*2edc0*/  MOV R8, R149 ;  /* 0x0000009500087202 */ /* 0x008fe20000000f00 */
[----:B------:R-:W-:-:S02]  /*2edd0*/  IMAD.MOV.U32 R9, RZ, RZ, R151 ;  /* 0x000000ffff097224 */ /* 0x000fc400078e0097 */
        /* <DEDUP_REMOVED lines=23> */
[----:B-1----:R-:W-:-:S04]  /*2ef50*/  LOP3.LUT R5, R10, 0x30, RZ, 0x3c, !PT ;  /* 0x000000300a057812 */ /* 0x002fc800078e3cff */
[----:B------:R-:W-:Y:S02]  /*2ef60*/  IADD3 R5, R5, UR5, RZ ;  /* 0x0000000505057c10 */ /* 0x000fe4000fffe0ff */
[----:B------:R-:W-:-:S05]  /*2ef70*/  IADD3 R7, P1, R7, R2, RZ ;  /* 0x0000000207077210 */ /* 0x000fca0007f3e0ff */
[----:B------:R1:W-:Y:S01]  /*2ef80*/  STL [R1+0x384], R7 ;  /* 0x0003840701007387 */ /* 0x0003e20000100800 */
[----:B--2---:R-:W-:Y:S01]  /*2ef90*/  IADD3 R146, P2, R146, R2, RZ ;  /* 0x0000000292927210 */ /* 0x004fe20007f5e0ff */
[----:B------:R-:W-:Y:S02]  /*2efa0*/  IMAD.MOV.U32 R8, RZ, RZ, R7 ;  /* 0x000000ffff087224 */ /* 0x000fe400078e0007 */
[--C-:B----4-:R-:W-:Y:S02]  /*2efb0*/  IMAD.X R149, R149, 0x1, R0.reuse, P1 ;  /* 0x0000000195957824 */ /* 0x110fe400008e0600 */
[----:B------:R-:W-:Y:S02]  /*2efc0*/  STL [R1+0x3c4], R146 ;  /* 0x0003c49201007387 */ /* 0x000fe40000100800 */
[----:B------:R-:W-:Y:S02]  /*2efd0*/  IMAD.MOV.U32 R9, RZ, RZ, R149 ;  /* 0x000000ffff097224 */ /* 0x000fe400078e0095 */
[----:B------:R2:W-:Y:S01]  /*2efe0*/  STL [R1+0x380], R149 ;  /* 0x0003809501007387 */ /* 0x0005e20000100800 */
[----:B------:R-:W-:-:S03]  /*2eff0*/  IMAD.X R151, R151, 0x1, R0, P2 ;  /* 0x0000000197977824 */ /* 0x000fc600010e0600 */
[----:B-1----:R-:W4:Y:S04]  /*2f000*/  LDL.LU R7, [R1+0x484] ;  /* 0x0004840001077983 */ /* 0x002f280000300800 */
[----:B------:R1:W-:Y:S04]  /*2f010*/  LDGSTS.E [R5+0x180], desc[UR60][R8.64], P0 ;  /* 0x0018000008057fae */ /* 0x0003e8000812187c */
[----:B--2---:R-:W2:Y:S04]  /*2f020*/  LDL.LU R149, [R1+0x4c4] ;  /* 0x0004c40001957983 */ /* 0x004ea80000300800 */
[----:B------:R1:W-:Y:S02]  /*2f030*/  STL [R1+0x3c0], R151 ;  /* 0x0003c09701007387 */ /* 0x0003e40000100800 */
[----:B-1----:R-:W-:-:S02]  /*2f040*/  IMAD.MOV.U32 R8, RZ, RZ, R146 ;  /* 0x000000ffff087224 */ /* 0x002fc400078e0092 */
[----:B------:R-:W-:Y:S01]  /*2f050*/  IMAD.MOV.U32 R9, RZ, RZ, R151 ;  /* 0x000000ffff097224 */ /* 0x000fe200078e0097 */
        /* <DEDUP_REMOVED lines=8> */
[----:B------:R-:W-:Y:S01]  /*2f0e0*/  MOV R9, R148 ;  /* 0x0000009400097202 */ /* 0x000fe20000000f00 */
[----:B------:R-:W-:Y:S01]  /*2f0f0*/  IMAD.X R150, R150, 0x1, R0, P2 ;  /* 0x0000000196967824 */ /* 0x000fe200010e0600 */
[----:B------:R1:W-:Y:S04]  /*2f100*/  STL [R1+0x400], R148 ;  /* 0x0004009401007387 */ /* 0x0003e80000100800 */
        /* <DEDUP_REMOVED lines=31> */
[----:B------:R-:W-:Y:S01]  /*2f300*/  IADD3.X R147, R147, R0, RZ, P1, !PT ;  /* 0x0000000093937210 */ /* 0x000fe20000ffe4ff */
[----:B-1----:R-:W-:Y:S02]  /*2f310*/  IMAD.MOV.U32 R8, RZ, RZ, R6 ;  /* 0x000000ffff087224 */ /* 0x002fe400078e0006 */
[----:B------:R-:W-:Y:S02]  /*2f320*/  IMAD.X R150, R150, 0x1, R0, P2 ;  /* 0x0000000196967824 */ /* 0x000fe400010e0600 */
        /* <DEDUP_REMOVED lines=18> */
[----:B------:R-:W-:Y:S01]  /*2f450*/  MOV R9, R149 ;  /* 0x0000009500097202 */ /* 0x000fe20000000f00 */
[----:B------:R1:W-:Y:S04]  /*2f460*/  STL [R1+0x580], R149 ;  /* 0x0005809501007387 */ /* 0x0003e80000100800 */
        /* <DEDUP_REMOVED lines=31> */
[----:B------:R-:W-:Y:S02]  /*2f660*/  IADD3 R149, P2, R149, R2, RZ ;  /* 0x0000000295957210 */ /* 0x000fe40007f5e0ff */
[----:B---3--:R-:W-:-:S03]  /*2f670*/  IADD3.X R146, R146, R0, RZ, P1, !PT ;  /* 0x0000000092927210 */ /* 0x008fc60000ffe4ff */
[----:B----4-:R-:W-:Y:S02]  /*2f680*/  IMAD.X R151, R151, 0x1, R0, P2 ;  /* 0x0000000197977824 */ /* 0x010fe400010e0600 */
        /* <DEDUP_REMOVED lines=18> */
[----:B------:R-:W-:Y:S01]  /*2f7b0*/  MOV R9, R147 ;  /* 0x0000009300097202 */ /* 0x000fe20000000f00 */
[----:B------:R1:W-:Y:S04]  /*2f7c0*/  STL [R1+0x700], R147 ;  /* 0x0007009301007387 */ /* 0x0003e80000100800 */
        /* <DEDUP_REMOVED lines=92> */
[----:B------:R4:W-:Y:S04]  /*2fd90*/  LDGSTS.E [R5+0x6180], desc[UR60][R8.64], P0 ;  /* 0x0618000008057fae */ /* 0x0009e8000812187c */
[----:B------:R3:W-:Y:S04]  /*2fda0*/  STL [R1+0x9c0], R151 ;  /* 0x0009c09701007387 */ /* 0x0007e80000100800 */
[----:B-1----:R-:W2:Y:S01]  /*2fdb0*/  LDL.LU R149, [R1+0xac4] ;  /* 0x000ac40001957983 */ /* 0x002ea20000300800 */
[----:B------:R-:W-:Y:S01]  /*2fdc0*/  IADD3 R6, P1, R6, R2, RZ ;  /* 0x0000000206067210 */ /* 0x000fe20007f3e0ff */
[----:B----4-:R-:W-:-:S02]  /*2fdd0*/  IMAD.MOV.U32 R8, RZ, RZ, R146 ;  /* 0x000000ffff087224 */ /* 0x010fc400078e0092 */
[----:B------:R-:W-:Y:S01]  /*2fde0*/  IMAD.MOV.U32 R9, RZ, RZ, R151 ;  /* 0x000000ffff097224 */ /* 0x000fe200078e0097 */
[----:B---3--:R-:W3:Y:S04]  /*2fdf0*/  LDL.LU R146, [R1+0xa80] ;  /* 0x000a800001927983 */ /* 0x008ee80000300800 */
[----:B------:R-:W4:Y:S01]  /*2fe00*/  LDL.LU R151, [R1+0xac0] ;  /* 0x000ac00001977983 */ /* 0x000f220000300800 */
[----:B------:R-:W-:-:S03]  /*2fe10*/  IADD3 R147, P2, R147, R2, RZ ;  /* 0x0000000293937210 */ /* 0x000fc60007f5e0ff */
[----:B------:R1:W-:Y:S04]  /*2fe20*/  LDGSTS.E [R5+0x6580], desc[UR60][R8.64], P0 ;  /* 0x0658000008057fae */ /* 0x0003e8000812187c */
[----:B------:R-:W-:Y:S01]  /*2fe30*/  STL [R1+0xa04], R6 ;  /* 0x000a040601007387 */ /* 0x000fe20000100800 */
[----:B------:R-:W-:Y:S02]  /*2fe40*/  IMAD.X R148, R148, 0x1, R0, P1 ;  /* 0x0000000194947824 */ /* 0x000fe400008e0600 */
[----:B-1----:R-:W-:Y:S02]  /*2fe50*/  IMAD.MOV.U32 R8, RZ, RZ, R6 ;  /* 0x000000ffff087224 */ /* 0x002fe400078e0006 */
[----:B------:R-:W-:Y:S01]  /*2fe60*/  IMAD.X R150, R150, 0x1, R0, P2 ;  /* 0x0000000196967824 */ /* 0x000fe200010e0600 */
[----:B------:R-:W-:Y:S01]  /*2fe70*/  MOV R9, R148 ;  /* 0x0000009400097202 */ /* 0x000fe20000000f00 */
[----:B------:R1:W-:Y:S04]  /*2fe80*/  STL [R1+0xa00], R148 ;  /* 0x000a009401007387 */ /* 0x0003e80000100800 */
[----:B------:R-:W-:Y:S04]  /*2fe90*/  STL [R1+0xa44], R147 ;  /* 0x000a449301007387 */ /* 0x000fe80000100800 */
[----:B------:R1:W-:Y:S04]  /*2fea0*/  LDGSTS.E [R5+0x6980], desc[UR60][R8.64], P0 ;  /* 0x0698000008057fae */ /* 0x0003e8000812187c */
[----:B-1----:R-:W4:Y:S04]  /*2feb0*/  LDL.LU R148, [R1+0xb04] ;  /* 0x000b040001947983 */ /* 0x002f280000300800 */
[----:B------:R1:W-:Y:S04]  /*2fec0*/  STL [R1+0xa40], R150 ;  /* 0x000a409601007387 */ /* 0x0003e80000100800 */
[----:B------:R-:W4:Y:S01]  /*2fed0*/  LDL.LU R6, [R1+0xb44] ;  /* 0x000b440001067983 */ /* 0x000f220000300800 */
[----:B------:R-:W-:-:S03]  /*2fee0*/  IMAD.MOV.U32 R9, RZ, RZ, R150 ;  /* 0x000000ffff097224 */ /* 0x000fc600078e0096 */
[----:B-1----:R-:W4:Y:S01]  /*2fef0*/  LDL.LU R150, [R1+0xb00] ;  /* 0x000b000001967983 */ /* 0x002f220000300800 */
[----:B------:R-:W-:-:S03]  /*2ff00*/  IMAD.MOV.U32 R8, RZ, RZ, R147 ;  /* 0x000000ffff087224 */ /* 0x000fc600078e0093 */
        /* <DEDUP_REMOVED lines=22> */
[----:B---3--:R-:W-:Y:S01]  /*30070*/  IMAD.MOV.U32 R8, RZ, RZ, R148 ;  /* 0x000000ffff087224 */ /* 0x008fe200078e0094 */
[----:B------:R-:W-:Y:S01]  /*30080*/  IADD3.X R150, R150, R0, RZ, P1, !PT ;  /* 0x0000000096967210 */ /* 0x000fe20000ffe4ff */
[----:B------:R1:W-:Y:S02]  /*30090*/  STL [R1+0xb04], R148 ;  /* 0x000b049401007387 */ /* 0x0003e40000100800 */
        /* <DEDUP_REMOVED lines=15> */
[----:B------:R-:W-:-:S04]  /*30190*/  IADD3 R7, P1, R7, R2, RZ ;  /* 0x0000000207077210 */ /* 0x000fc80007f3e0ff */
[----:B------:R-:W-:Y:S01]  /*301a0*/  MOV R8, R7 ;  /* 0x0000000700087202 */ /* 0x000fe20000000f00 */
[----:B------:R1:W-:Y:S01]  /*301b0*/  STL [R1+0x38c], R7 ;  /* 0x00038c0701007387 */ /* 0x0003e20000100800 */
        /* <DEDUP_REMOVED lines=19> */
[----:B-1----:R-:W-:Y:S02]  /*302f0*/  IMAD.MOV.U32 R8, RZ, RZ, R6 ;  /* 0x000000ffff087224 */ /* 0x002fe400078e0006 */
[----:B------:R-:W-:Y:S01]  /*30300*/  IMAD.MOV.U32 R9, RZ, RZ, R148 ;  /* 0x000000ffff097224 */ /* 0x000fe200078e0094 */
[----:B------:R1:W-:Y:S01]  /*30310*/  STL [R1+0x408], R148 ;  /* 0x0004089401007387 */ /* 0x0003e20000100800 */
[----:B------:R-:W-:-:S03]  /*30320*/  IMAD.X R150, R150, 0x1, R0, P2 ;  /* 0x0000000196967824 */ /* 0x000fc600010e0600 */
        /* <DEDUP_REMOVED lines=190> */
[----:B---3--:R-:W-:-:S04]  /*30f10*/  IADD3 R7, P1, R7, R2, RZ ;  /* 0x0000000207077210 */ /* 0x008fc80007f3e0ff */
[----:B-1----:R-:W-:Y:S01]  /*30f20*/  MOV R8, R7 ;  /* 0x0000000700087202 */ /* 0x002fe20000000f00 */
[----:B------:R1:W-:Y:S01]  /*30f30*/  STL [R1+0x98c], R7 ;  /* 0x00098c0701007387 */ /* 0x0003e20000100800 */
[----:B------:R-:W-:Y:S01]  /*30f40*/  IADD3 R146, P2, R146, R2, RZ ;  /* 0x0000000292927210 */ /* 0x000fe20007f5e0ff */
[----:B--2---:R-:W-:-:S04]  /*30f50*/  IMAD.X R149, R149, 0x1, R0, P1 ;  /* 0x0000000195957824 */ /* 0x004fc800008e0600 */
        /* <DEDUP_REMOVED lines=23> */
[----:B-1----:R-:W3:Y:S04]  /*310d0*/  LDL.LU R148, [R1+0xb0c] ;  /* 0x000b0c0001947983 */ /* 0x002ee80000300800 */
[----:B------:R1:W-:Y:S04]  /*310e0*/  STL [R1+0xa48], R150 ;  /* 0x000a489601007387 */ /* 0x0003e80000100800 */
[----:B------:R-:W3:Y:S01]  /*310f0*/  LDL.LU R6, [R1+0xb4c] ;  /* 0x000b4c0001067983 */ /* 0x000ee20000300800 */
[----:B------:R-:W-:Y:S01]  /*31100*/  MOV R9, R150 ;  /* 0x0000009600097202 */ /* 0x000fe20000000f00 */
[----:B------:R-:W-:-:S02]  /*31110*/  IMAD.MOV.U32 R8, RZ, RZ, R147 ;  /* 0x000000ffff087224 */ /* 0x000fc400078e0093 */
[----:B-1----:R-:W3:Y:S04]  /*31120*/  LDL.LU R150, [R1+0xb08] ;  /* 0x000b080001967983 */ /* 0x002ee80000300800 */
[----:B------:R-:W3:Y:S04]  /*31130*/  LDL.LU R147, [R1+0xb48] ;  /* 0x000b480001937983 */ /* 0x000ee80000300800 */
[----:B------:R1:W-:Y:S01]  /*31140*/  LDGSTS.E [R5+0x6e00], desc[UR60][R8.64], P0 ;  /* 0x06e0000008057fae */ /* 0x0003e2000812187c */
[----:B----4-:R-:W-:-:S05]  /*31150*/  IADD3 R7, P1, R7, R2, RZ ;  /* 0x0000000207077210 */ /* 0x010fca0007f3e0ff */
[----:B-1----:R-:W-:Y:S01]  /*31160*/  IMAD.MOV.U32 R8, RZ, RZ, R7 ;  /* 0x000000ffff087224 */ /* 0x002fe200078e0007 */
[----:B--2---:R-:W-:Y:S01]  /*31170*/  IADD3 R149, P2, R149, R2, RZ ;  /* 0x0000000295957210 */ /* 0x004fe20007f5e0ff */
[----:B------:R1:W-:Y:S01]  /*31180*/  STL [R1+0xa8c], R7 ;  /* 0x000a8c0701007387 */ /* 0x0003e20000100800 */
[----:B---3--:R-:W-:-:S04]  /*31190*/  IMAD.X R146, R146, 0x1, R0, P1 ;  /* 0x0000000192927824 */ /* 0x008fc800008e0600 */
[----:B------:R-:W-:Y:S02]  /*311a0*/  IMAD.MOV.U32 R9, RZ, RZ, R146 ;  /* 0x000000ffff097224 */ /* 0x000fe400078e0092 */
[----:B------:R-:W-:Y:S01]  /*311b0*/  IMAD.X R151, R151, 0x1, R0, P2 ;  /* 0x0000000197977824 */ /* 0x000fe200010e0600 */
        /* <DEDUP_REMOVED lines=12> */
[----:B------:R-:W-:Y:S02]  /*31280*/  IADD3 R6, P2, R6, R2, RZ ;  /* 0x0000000206067210 */ /* 0x000fe40007f5e0ff */
[----:B---3--:R-:W-:Y:S01]  /*31290*/  MOV R8, R148 ;  /* 0x0000009400087202 */ /* 0x008fe20000000f00 */
        /* <DEDUP_REMOVED lines=30> */
[----:B-1----:R-:W-:Y:S01]  /*31480*/  MOV R8, R146 ;  /* 0x0000009200087202 */ /* 0x002fe20000000f00 */
[----:B------:R-:W-:-:S02]  /*31490*/  IMAD.MOV.U32 R9, RZ, RZ, R151 ;  /* 0x000000ffff097224 */ /* 0x000fc400078e0097 */
        /* <DEDUP_REMOVED lines=21> */
[----:B----4-:R-:W-:-:S05]  /*315f0*/  IADD3 R7, P1, R7, R2, RZ ;  /* 0x0000000207077210 */ /* 0x010fca0007f3e0ff */
[----:B------:R4:W-:Y:S01]  /*31600*/  STL [R1+0x494], R7 ;  /* 0x0004940701007387 */ /* 0x0009e20000100800 */
[----:B--2---:R-:W-:Y:S01]  /*31610*/  IADD3 R149, P2, R149, R2, RZ ;  /* 0x0000000295957210 */ /* 0x004fe20007f5e0ff */
[----:B-1----:R-:W-:Y:S02]  /*31620*/  IMAD.MOV.U32 R8, RZ, RZ, R7 ;  /* 0x000000ffff087224 */ /* 0x002fe400078e0007 */
[----:B------:R-:W-:Y:S01]  /*31630*/  IMAD.X R146, R146, 0x1, R0, P1 ;  /* 0x0000000192927824 */ /* 0x000fe200008e0600 */
[----:B---3--:R-:W-:-:S04]  /*31640*/  IADD3.X R151, R151, R0, RZ, P2, !PT ;  /* 0x0000000097977210 */ /* 0x008fc800017fe4ff */
        /* <DEDUP_REMOVED lines=79> */
[----:B------:R-:W-:-:S02]  /*31b40*/  IADD3 R6, P1, R6, R2, RZ ;  /* 0x0000000206067210 */ /* 0x000fc40007f3e0ff */
[----:B--2---:R-:W-:Y:S01]  /*31b50*/  MOV R8, R149 ;  /* 0x0000009500087202 */ /* 0x004fe20000000f00 */
        /* <DEDUP_REMOVED lines=25> */
[----:B--2---:R-:W-:-:S03]  /*31cf0*/  IMAD.X R149, R149, 0x1, R0, P1 ;  /* 0x0000000195957824 */ /* 0x004fc600008e0600 */
[----:B----4-:R-:W-:Y:S02]  /*31d00*/  IADD3.X R151, R151, R0, RZ, P2, !PT ;  /* 0x0000000097977210 */ /* 0x010fe400017fe4ff */
        /* <DEDUP_REMOVED lines=102> */
[----:B---3--:R-:W-:-:S05]  /*32370*/  IADD3 R7, P1, R7, R2, RZ ;  /* 0x0000000207077210 */ /* 0x008fca0007f3e0ff */
[----:B-1----:R-:W-:Y:S01]  /*32380*/  IMAD.MOV.U32 R8, RZ, RZ, R7 ;  /* 0x000000ffff087224 */ /* 0x002fe200078e0007 */
[----:B------:R1:W-:Y:S01]  /*32390*/  STL [R1+0xa94], R7 ;  /* 0x000a940701007387 */ /* 0x0003e20000100800 */
[----:B------:R-:W-:Y:S01]  /*323a0*/  IADD3 R149, P2, R149, R2, RZ ;  /* 0x0000000295957210 */ /* 0x000fe20007f5e0ff */
[----:B--2---:R-:W-:-:S04]  /*323b0*/  IMAD.X R146, R146, 0x1, R0, P1 ;  /* 0x0000000192927824 */ /* 0x004fc800008e0600 */
[----:B------:R-:W-:Y:S01]  /*323c0*/  IMAD.MOV.U32 R9, RZ, RZ, R146 ;  /* 0x000000ffff097224 */ /* 0x000fe200078e0092 */
[----:B----4-:R-:W-:Y:S01]  /*323d0*/  IADD3.X R151, R151, R0, RZ, P2, !PT ;  /* 0x0000000097977210 */ /* 0x010fe200017fe4ff */
[----:B------:R2:W-:Y:S04]  /*323e0*/  STL [R1+0xa90], R146 ;  /* 0x000a909201007387 */ /* 0x0005e80000100800 */
[----:B------:R3:W-:Y:S04]  /*323f0*/  STL [R1+0xad4], R149 ;  /* 0x000ad49501007387 */ /* 0x0007e80000100800 */
[----:B------:R4:W-:Y:S04]  /*32400*/  LDGSTS.E [R5+0x7280], desc[UR60][R8.64], P0 ;  /* 0x0728000008057fae */ /* 0x0009e8000812187c */
[----:B-1----:R-:W3:Y:S04]  /*32410*/  LDL.LU R7, [R1+0x39c] ;  /* 0x00039c0001077983 */ /* 0x002ee80000300800 */
[----:B------:R1:W-:Y:S01]  /*32420*/  STL [R1+0xad0], R151 ;  /* 0x000ad09701007387 */ /* 0x0003e20000100800 */
[----:B----4-:R-:W-:-:S03]  /*32430*/  IMAD.MOV.U32 R8, RZ, RZ, R149 ;  /* 0x000000ffff087224 */ /* 0x010fc600078e0095 */
[----:B--2---:R-:W2:Y:S01]  /*32440*/  LDL.LU R146, [R1+0x3dc] ;  /* 0x0003dc0001927983 */ /* 0x004ea20000300800 */
[----:B------:R-:W-:-:S03]  /*32450*/  IMAD.MOV.U32 R9, RZ, RZ, R151 ;  /* 0x000000ffff097224 */ /* 0x000fc600078e0097 */
[----:B---3--:R-:W3:Y:S04]  /*32460*/  LDL.LU R149, [R1+0x398] ;  /* 0x0003980001957983 */ /* 0x008ee80000300800 */
[----:B------:R4:W-:Y:S01]  /*32470*/  LDGSTS.E [R5+0x7680], desc[UR60][R8.64], P0 ;  /* 0x0768000008057fae */ /* 0x0009e2000812187c */
[----:B------:R-:W-:-:S03]  /*32480*/  IADD3 R148, P1, R148, R2, RZ ;  /* 0x0000000294947210 */ /* 0x000fc60007f3e0ff */
[----:B-1----:R-:W3:Y:S01]  /*32490*/  LDL.LU R151, [R1+0x3d8] ;  /* 0x0003d80001977983 */ /* 0x002ee20000300800 */
[----:B------:R-:W-:Y:S01]  /*324a0*/  IADD3 R6, P2, R6, R2, RZ ;  /* 0x0000000206067210 */ /* 0x000fe20007f5e0ff */
[----:B------:R-:W-:Y:S02]  /*324b0*/  IMAD.X R150, R150, 0x1, R0, P1 ;  /* 0x0000000196967824 */ /* 0x000fe400008e0600 */
[----:B----4-:R-:W-:Y:S02]  /*324c0*/  IMAD.MOV.U32 R8, RZ, RZ, R148 ;  /* 0x000000ffff087224 */ /* 0x010fe400078e0094 */
[----:B------:R-:W-:Y:S02]  /*324d0*/  IMAD.X R147, R147, 0x1, R0, P2 ;  /* 0x0000000193937824 */ /* 0x000fe400010e0600 */
[----:B------:R-:W-:Y:S01]  /*324e0*/  IMAD.MOV.U32 R9, RZ, RZ, R150 ;  /* 0x000000ffff097224 */ /* 0x000fe200078e0096 */
[----:B------:R1:W-:Y:S04]  /*324f0*/  STL [R1+0xb14], R148 ;  /* 0x000b149401007387 */ /* 0x0003e80000100800 */
[----:B------:R-:W-:Y:S04]  /*32500*/  STL [R1+0xb10], R150 ;  /* 0x000b109601007387 */ /* 0x000fe80000100800 */
[----:B------:R4:W-:Y:S04]  /*32510*/  STL [R1+0xb54], R6 ;  /* 0x000b540601007387 */ /* 0x0009e80000100800 */
[----:B------:R4:W-:Y:S04]  /*32520*/  LDGSTS.E [R5+0x7a80], desc[UR60][R8.64], P0 ;  /* 0x07a8000008057fae */ /* 0x0009e8000812187c */
[----:B------:R4:W-:Y:S04]  /*32530*/  STL [R1+0xb50], R147 ;  /* 0x000b509301007387 */ /* 0x0009e80000100800 */
[----:B-1----:R-:W3:Y:S01]  /*32540*/  LDL.LU R148, [R1+0x418] ;  /* 0x0004180001947983 */ /* 0x002ee20000300800 */
[----:B----4-:R-:W-:-:S03]  /*32550*/  MOV R8, R6 ;  /* 0x0000000600087202 */ /* 0x010fc60000000f00 */
[----:B------:R-:W4:Y:S01]  /*32560*/  LDL.LU R6, [R1+0x41c] ;  /* 0x00041c0001067983 */ /* 0x000f220000300800 */
[----:B------:R-:W-:-:S03]  /*32570*/  IMAD.MOV.U32 R9, RZ, RZ, R147 ;  /* 0x000000ffff097224 */ /* 0x000fc600078e0093 */
[----:B------:R-:W4:Y:S04]  /*32580*/  LDL.LU R150, [R1+0x458] ;  /* 0x0004580001967983 */ /* 0x000f280000300800 */
[----:B------:R-:W4:Y:S04]  /*32590*/  LDL.LU R147, [R1+0x45c] ;  /* 0x00045c0001937983 */ /* 0x000f280000300800 */
[----:B------:R1:W-:Y:S02]  /*325a0*/  LDGSTS.E [R5+0x7e80], desc[UR60][R8.64], P0 ;  /* 0x07e8000008057fae */ /* 0x0003e4000812187c */
[----:B-1----:R-:W-:-:S05]  /*325b0*/  LOP3.LUT R5, R10, 0x60, RZ, 0x3c, !PT ;  /* 0x000000600a057812 */ /* 0x002fca00078e3cff */
[----:B------:R-:W-:Y:S01]  /*325c0*/  VIADD R5, R5, UR5 ;  /* 0x0000000505057c36 */ /* 0x000fe20008000000 */
[----:B------:R-:W-:-:S05]  /*325d0*/  IADD3 R7, P1, R7, R2, RZ ;  /* 0x0000000207077210 */ /* 0x000fca0007f3e0ff */
[----:B------:R1:W-:Y:S01]  /*325e0*/  STL [R1+0x39c], R7 ;  /* 0x00039c0701007387 */ /* 0x0003e20000100800 */
[----:B--2---:R-:W-:Y:S01]  /*325f0*/  IADD3 R146, P2, R146, R2, RZ ;  /* 0x0000000292927210 */ /* 0x004fe20007f5e0ff */
[----:B---3--:R-:W-:-:S04]  /*32600*/  IMAD.X R149, R149, 0x1, R0, P1 ;  /* 0x0000000195957824 */ /* 0x008fc800008e0600 */
[----:B------:R-:W-:Y:S01]  /*32610*/  STL [R1+0x3dc], R146 ;  /* 0x0003dc9201007387 */ /* 0x000fe20000100800 */
[----:B------:R-:W-:Y:S02]  /*32620*/  IMAD.MOV.U32 R8, RZ, RZ, R7 ;  /* 0x000000ffff087224 */ /* 0x000fe400078e0007 */
[----:B------:R-:W-:Y:S01]  /*32630*/  IMAD.MOV.U32 R9, RZ, RZ, R149 ;  /* 0x000000ffff097224 */ /* 0x000fe200078e0095 */
[----:B------:R2:W-:Y:S01]  /*32640*/  STL [R1+0x398], R149 ;  /* 0x0003989501007387 */ /* 0x0005e20000100800 */
[----:B------:R-:W-:-:S03]  /*32650*/  IMAD.X R151, R151, 0x1, R0, P2 ;  /* 0x0000000197977824 */ /* 0x000fc600010e0600 */
[----:B-1----:R-:W3:Y:S04]  /*32660*/  LDL.LU R7, [R1+0x49c] ;  /* 0x00049c0001077983 */ /* 0x002ee80000300800 */
        /* <DEDUP_REMOVED lines=8> */
[----:B----4-:R-:W-:-:S04]  /*326f0*/  IADD3 R6, P1, R6, R2, RZ ;  /* 0x0000000206067210 */ /* 0x010fc80007f3e0ff */
[----:B------:R-:W-:Y:S02]  /*32700*/  IADD3.X R148, R148, R0, RZ, P1, !PT ;  /* 0x0000000094947210 */ /* 0x000fe40000ffe4ff */
[----:B------:R-:W-:Y:S01]  /*32710*/  IADD3 R147, P2, R147, R2, RZ ;  /* 0x0000000293937210 */ /* 0x000fe20007f5e0ff */
[----:B------:R4:W-:Y:S01]  /*32720*/  STL [R1+0x41c], R6 ;  /* 0x00041c0601007387 */ /* 0x0009e20000100800 */
[----:B-1----:R-:W-:Y:S02]  /*32730*/  IMAD.MOV.U32 R8, RZ, RZ, R6 ;  /* 0x000000ffff087224 */ /* 0x002fe400078e0006 */
[----:B------:R-:W-:Y:S01]  /*32740*/  IMAD.MOV.U32 R9, RZ, RZ, R148 ;  /* 0x000000ffff097224 */ /* 0x000fe200078e0094 */
[----:B------:R1:W-:Y:S01]  /*32750*/  STL [R1+0x418], R148 ;  /* 0x0004189401007387 */ /* 0x0003e20000100800 */
[----:B------:R-:W-:-:S03]  /*32760*/  IMAD.X R150, R150, 0x1, R0, P2 ;  /* 0x0000000196967824 */ /* 0x000fc600010e0600 */
[----:B------:R1:W-:Y:S04]  /*32770*/  STL [R1+0x45c], R147 ;  /* 0x00045c9301007387 */ /* 0x0003e80000100800 */
[----:B----4-:R-:W4:Y:S04]  /*32780*/  LDL.LU R6, [R1+0x51c] ;  /* 0x00051c0001067983 */ /* 0x010f280000300800 */
        /* <DEDUP_REMOVED lines=8> */
[-C--:B---3--:R-:W-:Y:S02]  /*32810*/  IADD3 R7, P1, R7, R2.reuse, RZ ;  /* 0x0000000207077210 */ /* 0x088fe40007f3e0ff */
[----:B--2---:R-:W-:-:S03]  /*32820*/  IADD3 R149, P2, R149, R2, RZ ;  /* 0x0000000295957210 */ /* 0x004fc60007f5e0ff */
[----:B------:R2:W-:Y:S01]  /*32830*/  STL [R1+0x49c], R7 ;  /* 0x00049c0701007387 */ /* 0x0005e20000100800 */
[----:B-1----:R-:W-:Y:S02]  /*32840*/  IMAD.MOV.U32 R8, RZ, RZ, R7 ;  /* 0x000000ffff087224 */ /* 0x002fe400078e0007 */
[--C-:B------:R-:W-:Y:S02]  /*32850*/  IMAD.X R146, R146, 0x1, R0.reuse, P1 ;  /* 0x0000000192927824 */ /* 0x100fe400008e0600 */
[----:B------:R-:W-:-:S03]  /*32860*/  IMAD.X R151, R151, 0x1, R0, P2 ;  /* 0x0000000197977824 */ /* 0x000fc600010e0600 */
[----:B------:R-:W-:Y:S01]  /*32870*/  MOV R9, R146 ;  /* 0x0000009200097202 */ /* 0x000fe20000000f00 */
[----:B------:R1:W-:Y:S04]  /*32880*/  STL [R1+0x498], R146 ;  /* 0x0004989201007387 */ /* 0x0003e80000100800 */
[----:B------:R3:W-:Y:S04]  /*32890*/  STL [R1+0x4dc], R149 ;  /* 0x0004dc9501007387 */ /* 0x0007e80000100800 */
[----:B--2---:R-:W2:Y:S04]  /*328a0*/  LDL.LU R7, [R1+0x59c] ;  /* 0x00059c0001077983 */ /* 0x004ea80000300800 */
[----:B------:R3:W-:Y:S04]  /*328b0*/  STL [R1+0x4d8], R151 ;  /* 0x0004d89701007387 */ /* 0x0007e80000100800 */
[----:B------:R3:W-:Y:S04]  /*328c0*/  LDGSTS.E [R5+0x1300], desc[UR60][R8.64], P0 ;  /* 0x0130000008057fae */ /* 0x0007e8000812187c */
[----:B-1----:R-:W2:Y:S01]  /*328d0*/  LDL.LU R146, [R1+0x5dc] ;  /* 0x0005dc0001927983 */ /* 0x002ea20000300800 */
[----:B---3--:R-:W-:-:S02]  /*328e0*/  IMAD.MOV.U32 R8, RZ, RZ, R149 ;  /* 0x000000ffff087224 */ /* 0x008fc400078e0095 */
[----:B------:R-:W-:Y:S01]  /*328f0*/  IMAD.MOV.U32 R9, RZ, RZ, R151 ;  /* 0x000000ffff097224 */ /* 0x000fe200078e0097 */
[----:B------:R-:W3:Y:S04]  /*32900*/  LDL.LU R149, [R1+0x598] ;  /* 0x0005980001957983 */ /* 0x000ee80000300800 */
[----:B------:R-:W3:Y:S01]  /*32910*/  LDL.LU R151, [R1+0x5d8] ;  /* 0x0005d80001977983 */ /* 0x000ee20000300800 */
[----:B----4-:R-:W-:-:S03]  /*32920*/  IADD3 R6, P1, R6, R2, RZ ;  /* 0x0000000206067210 */ /* 0x010fc60007f3e0ff */
[----:B------:R1:W-:Y:S04]  /*32930*/  LDGSTS.E [R5+0x1700], desc[UR60][R8.64], P0 ;  /* 0x0170000008057fae */ /* 0x0003e8000812187c */
[----:B------:R4:W-:Y:S01]  /*32940*/  STL [R1+0x51c], R6 ;  /* 0x00051c0601007387 */ /* 0x0009e20000100800 */
[----:B------:R-:W-:Y:S01]  /*32950*/  IADD3 R148, P2, R148, R2, RZ ;  /* 0x0000000294947210 */ /* 0x000fe20007f5e0ff */
[----:B-1----:R-:W-:Y:S02]  /*32960*/  IMAD.MOV.U32 R8, RZ, RZ, R6 ;  /* 0x000000ffff087224 */ /* 0x002fe400078e0006 */
[--C-:B------:R-:W-:Y:S02]  /*32970*/  IMAD.X R147, R147, 0x1, R0.reuse, P1 ;  /* 0x0000000193937824 */ /* 0x100fe400008e0600 */
[----:B------:R-:W-:-:S03]  /*32980*/  IMAD.X R150, R150, 0x1, R0, P2 ;  /* 0x0000000196967824 */ /* 0x000fc600010e0600 */
[----:B------:R1:W-:Y:S01]  /*32990*/  STL [R1+0x518], R147 ;  /* 0x0005189301007387 */ /* 0x0003e20000100800 */
[----:B------:R-:W-:-:S03]  /*329a0*/  IMAD.MOV.U32 R9, RZ, RZ, R147 ;  /* 0x000000ffff097224 */ /* 0x000fc600078e0093 */
        /* <DEDUP_REMOVED lines=15> */
[----:B------:R-:W-:Y:S02]  /*32aa0*/  IMAD.X R151, R151, 0x1, R0, P2 ;  /* 0x0000000197977824 */ /* 0x000fe400010e0600 */
[----:B------:R1:W-:Y:S01]  /*32ab0*/  STL [R1+0x598], R149 ;  /* 0x0005989501007387 */ /* 0x0003e20000100800 */
[----:B------:R-:W-:-:S03]  /*32ac0*/  IMAD.MOV.U32 R9, RZ, RZ, R149 ;  /* 0x000000ffff097224 */ /* 0x000fc600078e0095 */
        /* <DEDUP_REMOVED lines=16> */
[----:B------:R-:W-:Y:S01]  /*32bd0*/  MOV R9, R148 ;  /* 0x0000009400097202 */ /* 0x000fe20000000f00 */
[----:B------:R1:W-:Y:S04]  /*32be0*/  STL [R1+0x618], R148 ;  /* 0x0006189401007387 */ /* 0x0003e80000100800 */
        /* <DEDUP_REMOVED lines=15> */
[----:B------:R-:W-:Y:S01]  /*32ce0*/  IMAD.X R151, R151, 0x1, R0, P2 ;  /* 0x0000000197977824 */ /* 0x000fe200010e0600 */
        /* <DEDUP_REMOVED lines=15> */
[----:B-1----:R-:W-:Y:S01]  /*32de0*/  IMAD.MOV.U32 R8, RZ, RZ, R6 ;  /* 0x000000ffff087224 */ /* 0x002fe200078e0006 */
[----:B------:R-:W-:-:S03]  /*32df0*/  IADD3.X R147, R147, R0, RZ, P1, !PT ;  /* 0x0000000093937210 */ /* 0x000fc60000ffe4ff */
[----:B------:R-:W-:Y:S02]  /*32e00*/  IMAD.X R150, R150, 0x1, R0, P2 ;  /* 0x0000000196967824 */ /* 0x000fe400010e0600 */
        /* <DEDUP_REMOVED lines=63> */
[----:B------:R-:W3:Y:S01]  /*33200*/  LDL.LU R149, [R1+0x998] ;  /* 0x0009980001957983 */ /* 0x000ee20000300800 */
[----:B----4-:R-:W-:-:S03]  /*33210*/  IADD3 R6, P1, R6, R2, RZ ;  /* 0x0000000206067210 */ /* 0x010fc60007f3e0ff */
[----:B------:R-:W4:Y:S04]  /*33220*/  LDL.LU R151, [R1+0x9d8] ;  /* 0x0009d80001977983 */ /* 0x000f280000300800 */
[----:B------:R1:W-:Y:S01]  /*33230*/  LDGSTS.E [R5+0x5700], desc[UR60][R8.64], P0 ;  /* 0x0570000008057fae */ /* 0x0003e2000812187c */
[----:B------:R-:W-:-:S03]  /*33240*/  IADD3 R148, P2, R148, R2, RZ ;  /* 0x0000000294947210 */ /* 0x000fc60007f5e0ff */
[----:B------:R1:W-:Y:S02]  /*33250*/  STL [R1+0x91c], R6 ;  /* 0x00091c0601007387 */ /* 0x0003e40000100800 */
[----:B-1----:R-:W-:Y:S02]  /*33260*/  IMAD.MOV.U32 R8, RZ, RZ, R6 ;  /* 0x000000ffff087224 */ /* 0x002fe400078e0006 */
[--C-:B------:R-:W-:Y:S02]  /*33270*/  IMAD.X R147, R147, 0x1, R0.reuse, P1 ;  /* 0x0000000193937824 */ /* 0x100fe400008e0600 */
[----:B------:R-:W-:-:S03]  /*33280*/  IMAD.X R150, R150, 0x1, R0, P2 ;  /* 0x0000000196967824 */ /* 0x000fc600010e0600 */
        /* <DEDUP_REMOVED lines=17> */
[----:B------:R-:W-:Y:S01]  /*333a0*/  IMAD.MOV.U32 R9, RZ, RZ, R149 ;  /* 0x000000ffff097224 */ /* 0x000fe200078e0095 */
[----:B------:R1:W-:Y:S01]  /*333b0*/  STL [R1+0x998], R149 ;  /* 0x0009989501007387 */ /* 0x0003e20000100800 */
[----:B----4-:R-:W-:-:S03]  /*333c0*/  IMAD.X R151, R151, 0x1, R0, P2 ;  /* 0x0000000197977824 */ /* 0x010fc600010e0600 */
        /* <DEDUP_REMOVED lines=8> */
[----:B------:R-:W-:-:S03]  /*33450*/  IADD3 R6, P1, R6, R2, RZ ;  /* 0x0000000206067210 */ /* 0x000fc60007f3e0ff */
[----:B----4-:R-:W4:Y:S04]  /*33460*/  LDL.LU R151, [R1+0xad8] ;  /* 0x000ad80001977983 */ /* 0x010f280000300800 */
[----:B------:R1:W-:Y:S01]  /*33470*/  LDGSTS.E [R5+0x6700], desc[UR60][R8.64], P0 ;  /* 0x0670000008057fae */ /* 0x0003e2000812187c */
[----:B------:R-:W-:-:S03]  /*33480*/  IADD3 R147, P2, R147, R2, RZ ;  /* 0x0000000293937210 */ /* 0x000fc60007f5e0ff */
[----:B------:R-:W-:Y:S01]  /*33490*/  STL [R1+0xa1c], R6 ;  /* 0x000a1c0601007387 */ /* 0x000fe20000100800 */
[----:B-1----:R-:W-:Y:S01]  /*334a0*/  IMAD.MOV.U32 R8, RZ, RZ, R6 ;  /* 0x000000ffff087224 */ /* 0x002fe200078e0006 */
[----:B------:R-:W-:Y:S01]  /*334b0*/  IADD3.X R148, R148, R0, RZ, P1, !PT ;  /* 0x0000000094947210 */ /* 0x000fe20000ffe4ff */
[----:B------:R-:W-:-:S04]  /*334c0*/  IMAD.X R150, R150, 0x1, R0, P2 ;  /* 0x0000000196967824 */ /* 0x000fc800010e0600 */
        /* <DEDUP_REMOVED lines=16> */
[----:B---3--:R-:W-:-:S05]  /*335d0*/  IMAD.X R146, R146, 0x1, R0, P1 ;  /* 0x0000000192927824 */ /* 0x008fca00008e0600 */
[----:B------:R-:W-:Y:S01]  /*335e0*/  MOV R9, R146 ;  /* 0x0000009200097202 */ /* 0x000fe20000000f00 */
        /* <DEDUP_REMOVED lines=9> */
[----:B------:R3:W-:Y:S04]  /*33680*/  LDGSTS.E [R5+0x7700], desc[UR60][R8.64], P0 ;  /* 0x0770000008057fae */ /* 0x0007e8000812187c */
[----:B----4-:R-:W4:Y:S04]  /*33690*/  LDL.LU R149, [R1+0x3a0] ;  /* 0x0003a00001957983 */ /* 0x010f280000300800 */
[----:B-1----:R-:W4:Y:S01]  /*336a0*/  LDL.LU R151, [R1+0x3e0] ;  /* 0x0003e00001977983 */ /* 0x002f220000300800 */
[----:B------:R-:W-:-:S02]  /*336b0*/  IADD3 R148, P1, R148, R2, RZ ;  /* 0x0000000294947210 */ /* 0x000fc40007f3e0ff */
[----:B------:R-:W-:-:S03]  /*336c0*/  IADD3 R6, P2, R6, R2, RZ ;  /* 0x0000000206067210 */ /* 0x000fc60007f5e0ff */
[----:B---3--:R-:W-:Y:S02]  /*336d0*/  IMAD.MOV.U32 R8, RZ, RZ, R148 ;  /* 0x000000ffff087224 */ /* 0x008fe400078e0094 */
[--C-:B------:R-:W-:Y:S01]  /*336e0*/  IMAD.X R150, R150, 0x1, R0.reuse, P1 ;  /* 0x0000000196967824 */ /* 0x100fe200008e0600 */
[----:B------:R1:W-:Y:S01]  /*336f0*/  STL [R1+0xb1c], R148 ;  /* 0x000b1c9401007387 */ /* 0x0003e20000100800 */
[----:B------:R-:W-:Y:S02]  /*33700*/  IMAD.X R147, R147, 0x1, R0, P2 ;  /* 0x0000000193937824 */ /* 0x000fe400010e0600 */
        /* <DEDUP_REMOVED lines=17> */
[----:B--2---:R-:W-:Y:S02]  /*33820*/  IADD3 R146, P2, R146, R2, RZ ;  /* 0x0000000292927210 */ /* 0x004fe40007f5e0ff */
[----:B----4-:R-:W-:-:S03]  /*33830*/  IADD3.X R149, R149, R0, RZ, P1, !PT ;  /* 0x0000000095957210 */ /* 0x010fc60000ffe4ff */
[----:B------:R-:W-:Y:S01]  /*33840*/  STL [R1+0x3e4], R146 ;  /* 0x0003e49201007387 */ /* 0x000fe20000100800 */
[----:B------:R-:W-:-:S03]  /*33850*/  IMAD.X R151, R151, 0x1, R0, P2 ;  /* 0x0000000197977824 */ /* 0x000fc600010e0600 */
[----:B------:R2:W-:Y:S01]  /*33860*/  STL [R1+0x3a0], R149 ;  /* 0x0003a09501007387 */ /* 0x0005e20000100800 */
[----:B------:R-:W-:-:S03]  /*33870*/  IMAD.MOV.U32 R9, RZ, RZ, R149 ;  /* 0x000000ffff097224 */ /* 0x000fc600078e0095 */
        /* <DEDUP_REMOVED lines=13> */
[----:B-1----:R-:W-:Y:S01]  /*33950*/  MOV R8, R6 ;  /* 0x0000000600087202 */ /* 0x002fe20000000f00 */
[----:B------:R-:W-:Y:S02]  /*33960*/  IMAD.MOV.U32 R9, RZ, RZ, R148 ;  /* 0x000000ffff097224 */ /* 0x000fe400078e0094 */
        /* <DEDUP_REMOVED lines=25> */
[----:B----4-:R-:W-:Y:S01]  /*33b00*/  IMAD.MOV.U32 R8, RZ, RZ, R149 ;  /* 0x000000ffff087224 */ /* 0x010fe200078e0095 */
[----:B------:R-:W-:-:S02]  /*33b10*/  MOV R9, R151 ;  /* 0x0000009700097202 */ /* 0x000fc40000000f00 */
[----:B------:R-:W4:Y:S04]  /*33b20*/  LDL.LU R149, [R1+0x5a0] ;  /* 0x0005a00001957983 */ /* 0x000f280000300800 */
[----:B------:R-:W4:Y:S01]  /*33b30*/  LDL.LU R151, [R1+0x5e0] ;  /* 0x0005e00001977983 */ /* 0x000f220000300800 */
[----:B---3--:R-:W-:-:S03]  /*33b40*/  IADD3 R6, P1, R6, R2, RZ ;  /* 0x0000000206067210 */ /* 0x008fc60007f3e0ff */
        /* <DEDUP_REMOVED lines=18> */
[----:B--2---:R-:W-:-:S04]  /*33c70*/  IADD3 R7, P1, R7, R2, RZ ;  /* 0x0000000207077210 */ /* 0x004fc80007f3e0ff */
[----:B-1----:R-:W-:Y:S01]  /*33c80*/  MOV R8, R7 ;  /* 0x0000000700087202 */ /* 0x002fe20000000f00 */
[----:B------:R1:W-:Y:S01]  /*33c90*/  STL [R1+0x5a4], R7 ;  /* 0x0005a40701007387 */ /* 0x0003e20000100800 */
[----:B------:R-:W-:Y:S01]  /*33ca0*/  IADD3 R146, P2, R146, R2, RZ ;  /* 0x0000000292927210 */ /* 0x000fe20007f5e0ff */
[----:B----4-:R-:W-:-:S04]  /*33cb0*/  IMAD.X R149, R149, 0x1, R0, P1 ;  /* 0x0000000195957824 */ /* 0x010fc800008e0600 */
[----:B------:R-:W-:Y:S01]  /*33cc0*/  IMAD.X R151, R151, 0x1, R0, P2 ;  /* 0x0000000197977824 */ /* 0x000fe200010e0600 */
[----:B------:R2:W-:Y:S01]  /*33cd0*/  STL [R1+0x5a0], R149 ;  /* 0x0005a09501007387 */ /* 0x0005e20000100800 */
[----:B------:R-:W-:-:S03]  /*33ce0*/  IMAD.MOV.U32 R9, RZ, RZ, R149 ;  /* 0x000000ffff097224 */ /* 0x000fc600078e0095 */
[----:B------:R4:W-:Y:S04]  /*33cf0*/  STL [R1+0x5e4], R146 ;  /* 0x0005e49201007387 */ /* 0x0009e80000100800 */
[----:B-1----:R-:W3:Y:S04]  /*33d00*/  LDL.LU R7, [R1+0x6a4] ;  /* 0x0006a40001077983 */ /* 0x002ee80000300800 */
[----:B------:R1:W-:Y:S04]  /*33d10*/  STL [R1+0x5e0], R151 ;  /* 0x0005e09701007387 */ /* 0x0003e80000100800 */
[----:B------:R4:W-:Y:S04]  /*33d20*/  LDGSTS.E [R5+0x2380], desc[UR60][R8.64], P0 ;  /* 0x0238000008057fae */ /* 0x0009e8000812187c */
[----:B--2---:R-:W2:Y:S01]  /*33d30*/  LDL.LU R149, [R1+0x6e4] ;  /* 0x0006e40001957983 */ /* 0x004ea20000300800 */
[----:B----4-:R-:W-:-:S02]  /*33d40*/  IMAD.MOV.U32 R8, RZ, RZ, R146 ;  /* 0x000000ffff087224 */ /* 0x010fc400078e0092 */
[----:B------:R-:W-:Y:S01]  /*33d50*/  IMAD.MOV.U32 R9, RZ, RZ, R151 ;  /* 0x000000ffff097224 */ /* 0x000fe200078e0097 */
[----:B------:R-:W4:Y:S04]  /*33d60*/  LDL.LU R146, [R1+0x6a0] ;  /* 0x0006a00001927983 */ /* 0x000f280000300800 */
[----:B-1----:R-:W4:Y:S01]  /*33d70*/  LDL.LU R151, [R1+0x6e0] ;  /* 0x0006e00001977983 */ /* 0x002f220000300800 */
        /* <DEDUP_REMOVED lines=19> */
[----:B------:R-:W-:-:S05]  /*33eb0*/  IADD3 R7, P1, R7, R2, RZ ;  /* 0x0000000207077210 */ /* 0x000fca0007f3e0ff */
[----:B------:R4:W-:Y:S01]  /*33ec0*/  STL [R1+0x6a4], R7 ;  /* 0x0006a40701007387 */ /* 0x0009e20000100800 */
[----:B-1----:R-:W-:Y:S01]  /*33ed0*/  IMAD.MOV.U32 R8, RZ, RZ, R7 ;  /* 0x000000ffff087224 */ /* 0x002fe200078e0007 */
[----:B--2---:R-:W-:Y:S01]  /*33ee0*/  IADD3 R149, P2, R149, R2, RZ ;  /* 0x0000000295957210 */ /* 0x004fe20007f5e0ff */
[----:B----4-:R-:W-:-:S04]  /*33ef0*/  IMAD.X R146, R146, 0x1, R0, P1 ;  /* 0x0000000192927824 */ /* 0x010fc800008e0600 */
[----:B------:R-:W-:Y:S01]  /*33f00*/  IMAD.X R151, R151, 0x1, R0, P2 ;  /* 0x0000000197977824 */ /* 0x000fe200010e0600 */
[----:B------:R1:W-:Y:S01]  /*33f10*/  STL [R1+0x6a0], R146 ;  /* 0x0006a09201007387 */ /* 0x0003e20000100800 */
[----:B------:R-:W-:-:S03]  /*33f20*/  IMAD.MOV.U32 R9, RZ, RZ, R146 ;  /* 0x000000ffff097224 */ /* 0x000fc600078e0092 */
[----:B------:R-:W-:Y:S04]  /*33f30*/  STL [R1+0x6e4], R149 ;  /* 0x0006e49501007387 */ /* 0x000fe80000100800 */
[----:B------:R-:W2:Y:S04]  /*33f40*/  LDL.LU R7, [R1+0x7a4] ;  /* 0x0007a40001077983 */ /* 0x000ea80000300800 */
[----:B------:R4:W-:Y:S04]  /*33f50*/  STL [R1+0x6e0], R151 ;  /* 0x0006e09701007387 */ /* 0x0009e80000100800 */
[----:B------:R4:W-:Y:S04]  /*33f60*/  LDGSTS.E [R5+0x3380], desc[UR60][R8.64], P0 ;  /* 0x0338000008057fae */ /* 0x0009e8000812187c */
[----:B-1----:R-:W2:Y:S01]  /*33f70*/  LDL.LU R146, [R1+0x7e4] ;  /* 0x0007e40001927983 */ /* 0x002ea20000300800 */
[----:B----4-:R-:W-:-:S02]  /*33f80*/  IMAD.MOV.U32 R8, RZ, RZ, R149 ;  /* 0x000000ffff087224 */ /* 0x010fc400078e0095 */
[----:B------:R-:W-:Y:S02]  /*33f90*/  IMAD.MOV.U32 R9, RZ, RZ, R151 ;  /* 0x000000ffff097224 */ /* 0x000fe400078e0097 */
[----:B------:R-:W4:Y:S01]  /*33fa0*/  LDL.LU R151, [R1+0x7a0] ;  /* 0x0007a00001977983 */ /* 0x000f220000300800 */
[----:B---3--:R-:W-:-:S03]  /*33fb0*/  IADD3 R6, P1, R6, R2, RZ ;  /* 0x0000000206067210 */ /* 0x008fc60007f3e0ff */
[----:B------:R-:W3:Y:S04]  /*33fc0*/  LDL.LU R149, [R1+0x7e0] ;  /* 0x0007e00001957983 */ /* 0x000ee80000300800 */
[----:B------:R1:W-:Y:S01]  /*33fd0*/  LDGSTS.E [R5+0x3780], desc[UR60][R8.64], P0 ;  /* 0x0378000008057fae */ /* 0x0003e2000812187c */
[----:B------:R-:W-:-:S03]  /*33fe0*/  IADD3 R148, P2, R148, R2, RZ ;  /* 0x0000000294947210 */ /* 0x000fc60007f5e0ff */
[----:B------:R1:W-:Y:S02]  /*33ff0*/  STL [R1+0x724], R6 ;  /* 0x0007240601007387 */ /* 0x0003e40000100800 */
[----:B-1----:R-:W-:Y:S01]  /*34000*/  MOV R8, R6 ;  /* 0x0000000600087202 */ /* 0x002fe20000000f00 */
[--C-:B------:R-:W-:Y:S02]  /*34010*/  IMAD.X R147, R147, 0x1, R0.reuse, P1 ;  /* 0x0000000193937824 */ /* 0x100fe400008e0600 */
[----:B------:R-:W-:-:S03]  /*34020*/  IMAD.X R150, R150, 0x1, R0, P2 ;  /* 0x0000000196967824 */ /* 0x000fc600010e0600 */
        /* <DEDUP_REMOVED lines=12> */
[----:B--2---:R-:W-:-:S05]  /*340f0*/  IADD3 R7, P1, R7, R2, RZ ;  /* 0x0000000207077210 */ /* 0x004fca0007f3e0ff */
[----:B------:R2:W-:Y:S01]  /*34100*/  STL [R1+0x7a4], R7 ;  /* 0x0007a40701007387 */ /* 0x0005e20000100800 */
[----:B-1----:R-:W-:Y:S01]  /*34110*/  IMAD.MOV.U32 R8, RZ, RZ, R7 ;  /* 0x000000ffff087224 */ /* 0x002fe200078e0007 */
[----:B------:R-:W-:Y:S01]  /*34120*/  IADD3 R146, P2, R146, R2, RZ ;  /* 0x0000000292927210 */ /* 0x000fe20007f5e0ff */
[----:B----4-:R-:W-:-:S04]  /*34130*/  IMAD.X R151, R151, 0x1, R0, P1 ;  /* 0x0000000197977824 */ /* 0x010fc800008e0600 */
[----:B------:R-:W-:Y:S01]  /*34140*/  IMAD.MOV.U32 R9, RZ, RZ, R151 ;  /* 0x000000ffff097224 */ /* 0x000fe200078e0097 */
[----:B------:R1:W-:Y:S01]  /*34150*/  STL [R1+0x7a0], R151 ;  /* 0x0007a09701007387 */ /* 0x0003e20000100800 */
[----:B---3--:R-:W-:-:S03]  /*34160*/  IMAD.X R149, R149, 0x1, R0, P2 ;  /* 0x0000000195957824 */ /* 0x008fc600010e0600 */
[----:B------:R-:W-:Y:S04]  /*34170*/  STL [R1+0x7e4], R146 ;  /* 0x0007e49201007387 */ /* 0x000fe80000100800 */
[----:B--2---:R-:W2:Y:S04]  /*34180*/  LDL.LU R7, [R1+0x8a4] ;  /* 0x0008a40001077983 */ /* 0x004ea80000300800 */
[----:B------:R3:W-:Y:S04]  /*34190*/  STL [R1+0x7e0], R149 ;  /* 0x0007e09501007387 */ /* 0x0007e80000100800 */
[----:B------:R4:W-:Y:S04]  /*341a0*/  LDGSTS.E [R5+0x4380], desc[UR60][R8.64], P0 ;  /* 0x0438000008057fae */ /* 0x0009e8000812187c */
[----:B-1----:R-:W2:Y:S01]  /*341b0*/  LDL.LU R151, [R1+0x8e4] ;  /* 0x0008e40001977983 */ /* 0x002ea20000300800 */
[----:B----4-:R-:W-:Y:S01]  /*341c0*/  IMAD.MOV.U32 R8, RZ, RZ, R146 ;  /* 0x000000ffff087224 */ /* 0x010fe200078e0092 */
[----:B------:R-:W-:-:S02]  /*341d0*/  MOV R9, R149 ;  /* 0x0000009500097202 */ /* 0x000fc40000000f00 */
[----:B---3--:R-:W3:Y:S01]  /*341e0*/  LDL.LU R149, [R1+0x8a0] ;  /* 0x0008a00001957983 */ /* 0x008ee20000300800 */
[----:B------:R-:W-:-:S03]  /*341f0*/  IADD3 R6, P1, R6, R2, RZ ;  /* 0x0000000206067210 */ /* 0x000fc60007f3e0ff */
[----:B------:R-:W4:Y:S04]  /*34200*/  LDL.LU R146, [R1+0x8e0] ;  /* 0x0008e00001927983 */ /* 0x000f280000300800 */
[----:B------:R1:W-:Y:S01]  /*34210*/  LDGSTS.E [R5+0x4780], desc[UR60][R8.64], P0 ;  /* 0x0478000008057fae */ /* 0x0003e2000812187c */
[----:B------:R-:W-:-:S03]  /*34220*/  IADD3 R147, P2, R147, R2, RZ ;  /* 0x0000000293937210 */ /* 0x000fc60007f5e0ff */
[----:B------:R1:W-:Y:S02]  /*34230*/  STL [R1+0x824], R6 ;  /* 0x0008240601007387 */ /* 0x0003e40000100800 */
[----:B-1----:R-:W-:Y:S02]  /*34240*/  IMAD.MOV.U32 R8, RZ, RZ, R6 ;  /* 0x000000ffff087224 */ /* 0x002fe400078e0006 */
[--C-:B------:R-:W-:Y:S02]  /*34250*/  IMAD.X R148, R148, 0x1, R0.reuse, P1 ;  /* 0x0000000194947824 */ /* 0x100fe400008e0600 */
[----:B------:R-:W-:-:S03]  /*34260*/  IMAD.X R150, R150, 0x1, R0, P2 ;  /* 0x0000000196967824 */ /* 0x000fc600010e0600 */
[----:B------:R1:W-:Y:S01]  /*34270*/  STL [R1+0x820], R148 ;  /* 0x0008209401007387 */ /* 0x0003e20000100800 */
[----:B------:R-:W-:-:S03]  /*34280*/  IMAD.MOV.U32 R9, RZ, RZ, R148 ;  /* 0x000000ffff097224 */ /* 0x000fc600078e0094 */
[----:B------:R-:W-:Y:S04]  /*34290*/  STL [R1+0x864], R147 ;  /* 0x0008649301007387 */ /* 0x000fe80000100800 */
        /* <DEDUP_REMOVED lines=10> */
[----:B-1----:R-:W-:Y:S02]  /*34340*/  MOV R8, R7 ;  /* 0x0000000700087202 */ /* 0x002fe40000000f00 */
[----:B------:R-:W-:Y:S01]  /*34350*/  IADD3 R151, P2, R151, R2, RZ ;  /* 0x0000000297977210 */ /* 0x000fe20007f5e0ff */
[----:B---3--:R-:W-:-:S04]  /*34360*/  IMAD.X R149, R149, 0x1, R0, P1 ;  /* 0x0000000195957824 */ /* 0x008fc800008e0600 */
[----:B------:R-:W-:Y:S02]  /*34370*/  IMAD.MOV.U32 R9, RZ, RZ, R149 ;  /* 0x000000ffff097224 */ /* 0x000fe400078e0095 */
[----:B----4-:R-:W-:-:S03]  /*34380*/  IMAD.X R146, R146, 0x1, R0, P2 ;  /* 0x0000000192927824 */ /* 0x010fc600010e0600 */
[----:B------:R1:W-:Y:S04]  /*34390*/  LDGSTS.E [R5+0x5380], desc[UR60][R8.64], P0 ;  /* 0x0538000008057fae */ /* 0x0003e8000812187c */
[----:B------:R2:W-:Y:S04]  /*343a0*/  STL [R1+0x8a4], R7 ;  /* 0x0008a40701007387 */ /* 0x0005e80000100800 */
[----:B------:R3:W-:Y:S01]  /*343b0*/  STL [R1+0x8a0], R149 ;  /* 0x0008a09501007387 */ /* 0x0007e20000100800 */
[----:B-1----:R-:W-:Y:S02]  /*343c0*/  IMAD.MOV.U32 R8, RZ, RZ, R151 ;  /* 0x000000ffff087224 */ /* 0x002fe400078e0097 */
[----:B------:R-:W-:Y:S01]  /*343d0*/  IMAD.MOV.U32 R9, RZ, RZ, R146 ;  /* 0x000000ffff097224 */ /* 0x000fe200078e0092 */
[----:B------:R-:W-:Y:S04]  /*343e0*/  STL [R1+0x8e4], R151 ;  /* 0x0008e49701007387 */ /* 0x000fe80000100800 */
[----:B--2---:R-:W2:Y:S04]  /*343f0*/  LDL.LU R7, [R1+0x9a4] ;  /* 0x0009a40001077983 */ /* 0x004ea80000300800 */
[----:B------:R1:W-:Y:S01]  /*34400*/  LDGSTS.E [R5+0x5780], desc[UR60][R8.64], P0 ;  /* 0x0578000008057fae */ /* 0x0003e2000812187c */
[----:B------:R-:W-:-:S03]  /*34410*/  IADD3 R6, P1, R6, R2, RZ ;  /* 0x0000000206067210 */ /* 0x000fc60007f3e0ff */
[----:B------:R4:W-:Y:S04]  /*34420*/  STL [R1+0x8e0], R146 ;  /* 0x0008e09201007387 */ /* 0x0009e80000100800 */
[----:B---3--:R-:W3:Y:S01]  /*34430*/  LDL.LU R149, [R1+0x9e4] ;  /* 0x0009e40001957983 */ /* 0x008ee20000300800 */
[----:B-1----:R-:W-:-:S03]  /*34440*/  IMAD.MOV.U32 R8, RZ, RZ, R6 ;  /* 0x000000ffff087224 */ /* 0x002fc600078e0006 */
[----:B----4-:R-:W5:Y:S01]  /*34450*/  LDL.LU R146, [R1+0x1130] ;  /* 0x0011300001927983 */ /* 0x010f620000300800 */
[----:B------:R-:W-:-:S03]  /*34460*/  IADD3 R148, P2, R148, R2, RZ ;  /* 0x0000000294947210 */ /* 0x000fc60007f5e0ff */
[----:B------:R-:W4:Y:S01]  /*34470*/  LDL.LU R151, [R1+0x9e0] ;  /* 0x0009e00001977983 */ /* 0x000f220000300800 */
[----:B------:R-:W-:-:S04]  /*34480*/  IMAD.X R150, R150, 0x1, R0, P1 ;  /* 0x0000000196967824 */ /* 0x000fc800008e0600 */
[----:B------:R-:W-:Y:S02]  /*34490*/  IMAD.MOV.U32 R9, RZ, RZ, R150 ;  /* 0x000000ffff097224 */ /* 0x000fe400078e0096 */
[----:B------:R-:W-:Y:S01]  /*344a0*/  IMAD.X R147, R147, 0x1, R0, P2 ;  /* 0x0000000193937824 */ /* 0x000fe200010e0600 */
[----:B------:R-:W-:Y:S04]  /*344b0*/  STL [R1+0x924], R6 ;  /* 0x0009240601007387 */ /* 0x000fe80000100800 */
[----:B------:R1:W-:Y:S04]  /*344c0*/  STL [R1+0x920], R150 ;  /* 0x0009209601007387 */ /* 0x0003e80000100800 */
[----:B------:R1:W-:Y:S04]  /*344d0*/  LDGSTS.E [R5+0x5b80], desc[UR60][R8.64], P0 ;  /* 0x05b8000008057fae */ /* 0x0003e8000812187c */
[----:B------:R-:W-:Y:S04]  /*344e0*/  STL [R1+0x964], R148 ;  /* 0x0009649401007387 */ /* 0x000fe80000100800 */
[----:B-1----:R-:W4:Y:S01]  /*344f0*/  LDL.LU R150, [R1+0xa24] ;  /* 0x000a240001967983 */ /* 0x002f220000300800 */
[----:B------:R-:W-:Y:S01]  /*34500*/  IMAD.MOV.U32 R8, RZ, RZ, R148 ;  /* 0x000000ffff087224 */ /* 0x000fe200078e0094 */
[----:B------:R-:W-:-:S02]  /*34510*/  MOV R9, R147 ;  /* 0x0000009300097202 */ /* 0x000fc40000000f00 */
[----:B------:R1:W-:Y:S04]  /*34520*/  STL [R1+0x960], R147 ;  /* 0x0009609301007387 */ /* 0x0003e80000100800 */
[----:B------:R-:W4:Y:S04]  /*34530*/  LDL.LU R6, [R1+0xa64] ;  /* 0x000a640001067983 */ /* 0x000f280000300800 */
[----:B------:R2:W-:Y:S04]  /*34540*/  LDGSTS.E [R5+0x5f80], desc[UR60][R8.64], P0 ;  /* 0x05f8000008057fae */ /* 0x0005e8000812187c */
[----:B-1----:R-:W5:Y:S04]  /*34550*/  LDL.LU R147, [R1+0x112c] ;  /* 0x00112c0001937983 */ /* 0x002f680000300800 */
[----:B------:R-:W4:Y:S04]  /*34560*/  LDL.LU R148, [R1+0xa60] ;  /* 0x000a600001947983 */ /* 0x000f280000300800 */
[----:B------:R-:W4:Y:S01]  /*34570*/  LDL.LU R9, [R1+0x9a0] ;  /* 0x0009a00001097983 */ /* 0x000f220000300800 */
[----:B--2---:R-:W-:-:S05]  /*34580*/  IADD3 R7, P1, R7, R2, RZ ;  /* 0x0000000207077210 */ /* 0x004fca0007f3e0ff */
[----:B------:R-:W-:Y:S01]  /*34590*/  IMAD.MOV.U32 R8, RZ, RZ, R7 ;  /* 0x000000ffff087224 */ /* 0x000fe200078e0007 */
[----:B------:R1:W-:Y:S01]  /*345a0*/  STL [R1+0x9a4], R7 ;  /* 0x0009a40701007387 */ /* 0x0003e20000100800 */
[----:B---3--:R-:W-:-:S05]  /*345b0*/  IADD3 R149, P2, R149, R2, RZ ;  /* 0x0000000295957210 */ /* 0x008fca0007f5e0ff */
[--C-:B----4-:R-:W-:Y:S02]  /*345c0*/  IMAD.X R151, R151, 0x1, R0.reuse, P2 ;  /* 0x0000000197977824 */ /* 0x110fe400010e0600 */
[----:B------:R-:W-:-:S05]  /*345d0*/  IMAD.X R9, R9, 0x1, R0, P1 ;  /* 0x0000000109097824 */ /* 0x000fca00008e0600 */
[----:B------:R2:W-:Y:S04]  /*345e0*/  STL [R1+0x9a0], R9 ;  /* 0x0009a00901007387 */ /* 0x0005e80000100800 */
[----:B------:R3:W-:Y:S04]  /*345f0*/  LDGSTS.E [R5+0x6380], desc[UR60][R8.64], P0 ;  /* 0x0638000008057fae */ /* 0x0007e8000812187c */
[----:B------:R4:W-:Y:S04]  /*34600*/  STL [R1+0x9e4], R149 ;  /* 0x0009e49501007387 */ /* 0x0009e80000100800 */
[----:B-1----:R-:W4:Y:S01]  /*34610*/  LDL.LU R7, [R1+0xae4] ;  /* 0x000ae40001077983 */ /* 0x002f220000300800 */
[----:B---3--:R-:W-:-:S02]  /*34620*/  IMAD.MOV.U32 R8, RZ, RZ, R149 ;  /* 0x000000ffff087224 */ /* 0x008fc400078e0095 */
[----:B--2---:R-:W-:Y:S01]  /*34630*/  IMAD.MOV.U32 R9, RZ, RZ, R151 ;  /* 0x000000ffff097224 */ /* 0x004fe200078e0097 */
[----:B------:R1:W-:Y:S04]  /*34640*/  STL [R1+0x9e0], R151 ;  /* 0x0009e09701007387 */ /* 0x0003e80000100800 */
[----:B----4-:R-:W2:Y:S04]  /*34650*/  LDL.LU R149, [R1+0xae0] ;  /* 0x000ae00001957983 */ /* 0x010ea80000300800 */
[----:B------:R3:W-:Y:S04]  /*34660*/  LDGSTS.E [R5+0x6780], desc[UR60][R8.64], P0 ;  /* 0x0678000008057fae */ /* 0x0007e8000812187c */
[----:B-1----:R-:W4:Y:S04]  /*34670*/  LDL.LU R151, [R1+0xb64] ;  /* 0x000b640001977983 */ /* 0x002f280000300800 */
[----:B------:R-:W2:Y:S01]  /*34680*/  LDL.LU R9, [R1+0xa20] ;  /* 0x000a200001097983 */ /* 0x000ea20000300800 */
[----:B------:R-:W-:-:S02]  /*34690*/  IADD3 R150, P1, R150, R2, RZ ;  /* 0x0000000296967210 */ /* 0x000fc40007f3e0ff */
[----:B------:R-:W-:-:S03]  /*346a0*/  IADD3 R6, P2, R6, R2, RZ ;  /* 0x0000000206067210 */ /* 0x000fc60007f5e0ff */
[----:B---3--:R-:W-:Y:S02]  /*346b0*/  IMAD.MOV.U32 R8, RZ, RZ, R150 ;  /* 0x000000ffff087224 */ /* 0x008fe400078e0096 */
[--C-:B------:R-:W-:Y:S01]  /*346c0*/  IMAD.X R148, R148, 0x1, R0.reuse, P2 ;  /* 0x0000000194947824 */ /* 0x100fe200010e0600 */
[----:B------:R1:W-:Y:S01]  /*346d0*/  STL [R1+0xa24], R150 ;  /* 0x000a249601007387 */ /* 0x0003e20000100800 */
[----:B--2---:R-:W-:-:S05]  /*346e0*/  IMAD.X R9, R9, 0x1, R0, P1 ;  /* 0x0000000109097824 */ /* 0x004fca00008e0600 */
[----:B------:R2:W-:Y:S04]  /*346f0*/  STL [R1+0xa20], R9 ;  /* 0x000a200901007387 */ /* 0x0005e80000100800 */
[----:B------:R3:W-:Y:S04]  /*34700*/  LDGSTS.E [R5+0x6b80], desc[UR60][R8.64], P0 ;  /* 0x06b8000008057fae */ /* 0x0007e8000812187c */
[----:B------:R-:W-:Y:S04]  /*34710*/  STL [R1+0xa64], R6 ;  /* 0x000a640601007387 */ /* 0x000fe80000100800 */
[----:B-1----:R-:W4:Y:S01]  /*34720*/  LDL.LU R150, [R1+0xb60] ;  /* 0x000b600001967983 */ /* 0x002f220000300800 */
[----:B---3--:R-:W-:Y:S01]  /*34730*/  MOV R8, R6 ;  /* 0x0000000600087202 */ /* 0x008fe20000000f00 */
[----:B--2---:R-:W-:-:S02]  /*34740*/  IMAD.MOV.U32 R9, RZ, RZ, R148 ;  /* 0x000000ffff097224 */ /* 0x004fc400078e0094 */
[----:B------:R1:W-:Y:S04]  /*34750*/  STL [R1+0xa60], R148 ;  /* 0x000a609401007387 */ /* 0x0003e80000100800 */
[----:B------:R2:W-:Y:S04]  /*34760*/  LDGSTS.E [R5+0x6f80], desc[UR60][R8.64], P0 ;  /* 0x06f8000008057fae */ /* 0x0005e8000812187c */
[----:B-1----:R-:W5:Y:S04]  /*34770*/  LDL.LU R148, [R1+0x1128] ;  /* 0x0011280001947983 */ /* 0x002f680000300800 */
[----:B------:R-:W3:Y:S04]  /*34780*/  LDL R6, [R1+0xc44] ;  /* 0x000c440001067983 */ /* 0x000ee80000100800 */
[----:B------:R-:W4:Y:S04]  /*34790*/  LDL.LU R8, [R1+0xaa0] ;  /* 0x000aa00001087983 */ /* 0x000f280000300800 */
[----:B------:R-:W2:Y:S01]  /*347a0*/  LDL.LU R9, [R1+0xaa4] ;  /* 0x000aa40001097983 */ /* 0x000ea20000300800 */
[----:B------:R-:W-:-:S05]  /*347b0*/  IADD3 R7, P2, R7, R2, RZ ;  /* 0x0000000207077210 */ /* 0x000fca0007f5e0ff */
[----:B------:R-:W-:Y:S01]  /*347c0*/  IMAD.X R149, R149, 0x1, R0, P2 ;  /* 0x0000000195957824 */ /* 0x000fe200010e0600 */
[----:B--2---:R-:W-:-:S05]  /*347d0*/  IADD3 R9, P1, R9, R2, RZ ;  /* 0x0000000209097210 */ /* 0x004fca0007f3e0ff */
[----:B----4-:R-:W-:Y:S01]  /*347e0*/  IMAD.X R8, R8, 0x1, R0, P1 ;  /* 0x0000000108087824 */ /* 0x010fe200008e0600 */
[----:B------:R1:W-:Y:S04]  /*347f0*/  STL [R1+0xaa4], R9 ;  /* 0x000aa40901007387 */ /* 0x0003e80000100800 */
[----:B------:R2:W-:Y:S01]  /*34800*/  STL [R1+0xaa0], R8 ;  /* 0x000aa00801007387 */ /* 0x0005e20000100800 */
[----:B-1----:R-:W-:-:S04]  /*34810*/  LOP3.LUT R9, R9, R8, RZ, 0x3c, !PT ;  /* 0x0000000809097212 */ /* 0x002fc800078e3cff */
[----:B--2---:R-:W-:-:S04]  /*34820*/  LOP3.LUT R8, R9, R8, RZ, 0x3c, !PT ;  /* 0x0000000809087212 */ /* 0x004fc800078e3cff */
[----:B------:R-:W-:Y:S01]  /*34830*/  LOP3.LUT R9, R9, R8, RZ, 0x3c, !PT ;  /* 0x0000000809097212 */ /* 0x000fe200078e3cff */
[----:B------:R-:W-:Y:S04]  /*34840*/  STL [R1+0xae4], R7 ;  /* 0x000ae40701007387 */ /* 0x000fe80000100800 */
[----:B------:R1:W-:Y:S04]  /*34850*/  LDGSTS.E [R5+0x7380], desc[UR60][R8.64], P0 ;  /* 0x0738000008057fae */ /* 0x0003e8000812187c */
[----:B------:R2:W-:Y:S01]  /*34860*/  STL [R1+0xae0], R149 ;  /* 0x000ae09501007387 */ /* 0x0005e20000100800 */
[----:B-1----:R-:W-:-:S02]  /*34870*/  IMAD.MOV.U32 R8, RZ, RZ, R7 ;  /* 0x000000ffff087224 */ /* 0x002fc400078e0007 */
[----:B------:R-:W-:Y:S02]  /*34880*/  IMAD.MOV.U32 R9, RZ, RZ, R149 ;  /* 0x000000ffff097224 */ /* 0x000fe400078e0095 */
[----:B--2---:R-:W5:Y:S04]  /*34890*/  LDL.LU R149, [R1+0x1124] ;  /* 0x0011240001957983 */ /* 0x004f680000300800 */
[----:B------:R-:W3:Y:S04]  /*348a0*/  LDL.LU R7, [R1+0x1120] ;  /* 0x0011200001077983 */ /* 0x000ee80000300800 */
[----:B------:R1:W-:Y:S04]  /*348b0*/  LDGSTS.E [R5+0x7780], desc[UR60][R8.64], P0 ;  /* 0x0778000008057fae */ /* 0x0003e8000812187c */
[----:B------:R-:W2:Y:S04]  /*348c0*/  LDL.LU R8, [R1+0xb20] ;  /* 0x000b200001087983 */ /* 0x000ea80000300800 */
[----:B------:R-:W1:Y:S01]  /*348d0*/  LDL.LU R9, [R1+0xb24] ;  /* 0x000b240001097983 */ /* 0x000e620000300800 */
[----:B------:R-:W-:-:S05]  /*348e0*/  IADD3 R151, P2, R151, R2, RZ ;  /* 0x0000000297977210 */ /* 0x000fca0007f5e0ff */
[----:B------:R-:W-:Y:S01]  /*348f0*/  IMAD.X R150, R150, 0x1, R0, P2 ;  /* 0x0000000196967824 */ /* 0x000fe200010e0600 */
[----:B-1----:R-:W-:-:S05]  /*34900*/  IADD3 R9, P1, R9, R2, RZ ;  /* 0x0000000209097210 */ /* 0x002fca0007f3e0ff */
[----:B--2---:R-:W-:Y:S01]  /*34910*/  IMAD.X R8, R8, 0x1, R0, P1 ;  /* 0x0000000108087824 */ /* 0x004fe200008e0600 */
[----:B------:R1:W-:Y:S04]  /*34920*/  STL [R1+0xb24], R9 ;  /* 0x000b240901007387 */ /* 0x0003e80000100800 */
[----:B------:R2:W-:Y:S01]  /*34930*/  STL [R1+0xb20], R8 ;  /* 0x000b200801007387 */ /* 0x0005e20000100800 */
[----:B-1----:R-:W-:-:S04]  /*34940*/  LOP3.LUT R9, R9, R8, RZ, 0x3c, !PT ;  /* 0x0000000809097212 */ /* 0x002fc800078e3cff */
[----:B--2---:R-:W-:-:S04]  /*34950*/  LOP3.LUT R8, R9, R8, RZ, 0x3c, !PT ;  /* 0x0000000809087212 */ /* 0x004fc800078e3cff */
[----:B------:R-:W-:-:S05]  /*34960*/  LOP3.LUT R9, R9, R8, RZ, 0x3c, !PT ;  /* 0x0000000809097212 */ /* 0x000fca00078e3cff */
[----:B------:R1:W-:Y:S04]  /*34970*/  LDGSTS.E [R5+0x7b80], desc[UR60][R8.64], P0 ;  /* 0x07b8000008057fae */ /* 0x0003e8000812187c */
[----:B------:R-:W-:Y:S01]  /*34980*/  STL [R1+0xb64], R151 ;  /* 0x000b649701007387 */ /* 0x000fe20000100800 */
[----:B-1----:R-:W-:Y:S01]  /*34990*/  MOV R8, R151 ;  /* 0x0000009700087202 */ /* 0x002fe20000000f00 */
[----:B------:R-:W-:Y:S02]  /*349a0*/  IMAD.MOV.U32 R9, RZ, RZ, R150 ;  /* 0x000000ffff097224 */ /* 0x000fe400078e0096 */
[----:B------:R1:W-:Y:S04]  /*349b0*/  STL [R1+0xb60], R150 ;  /* 0x000b609601007387 */ /* 0x0003e80000100800 */
[----:B------:R2:W-:Y:S01]  /*349c0*/  LDGSTS.E [R5+0x7f80], desc[UR60][R8.64], P0 ;  /* 0x07f8000008057fae */ /* 0x0005e2000812187c */
[----:B---3--:R-:W-:Y:S01]  /*349d0*/  ISETP.NE.U32.AND P0, PT, R7, R6, PT ;  /* 0x000000060700720c */ /* 0x008fe20003f05070 */
[----:B------:R-:W-:-:S02]  /*349e0*/  IMAD.MOV.U32 R6, RZ, RZ, R7 ;  /* 0x000000ffff067224 */ /* 0x000fc400078e0007 */
[----:B------:R-:W0:Y:S04]  /*349f0*/  LDGDEPBAR ;  /* 0x00000000000079af */ /* 0x000e280000000000 */
[----:B-1----:R1:W5:Y:S04]  /*34a00*/  LDL.LU R150, [R1+0x111c] ;  /* 0x00111c0001967983 */ /* 0x0023680000300800 */
[----:B------:R1:W5:Y:S04]  /*34a10*/  LDL.LU R151, [R1+0x1118] ;  /* 0x0011180001977983 */ /* 0x0003680000300800 */
[----:B------:R1:W5:Y:S01]  /*34a20*/  LDL.LU R7, [R1+0x1114] ;  /* 0x0011140001077983 */ /* 0x0003620000300800 */
[----:B--2---:R-:W-:Y:S01]  /*34a30*/  IMAD.U32 R5, RZ, RZ, UR4 ;  /* 0x00000004ff057e24 */ /* 0x004fe2000f8e00ff */
[----:B------:R-:W-:Y:S06]  /*34a40*/  @P0 BRA `(.L_x_1) ;  /* 0xfffffef400500947 */ /* 0x000fec000383ffff */
.L_x_0:
[----:B------:R-:W2:Y:S01]  /*34a50*/  LDL.LU R2, [R1+0xc48] ;  /* 0x000c480001027983 */ /* 0x000ea20000300800 */
[----:B------:R-:W-:Y:S01]  /*34a60*/  ULDC UR4, c[0x0][0x22c] ;  /* 0x00008b0000047ab9 */ /* 0x000fe20000000800 */
[----:B------:R-:W-:Y:S01]  /*34a70*/  ULDC UR5, c[0x0][0x22c] ;  /* 0x00008b0000057ab9 */ /* 0x000fe20000000800 */
[----:B------:R-:W-:-:S04]  /*34a80*/  DEPBAR.LE SB0, 0x0 ;  /* 0x000080000000791a */ /* 0x000fc80000000000 */
[----:B------:R-:W3:Y:S04]  /*34a90*/  LDL.LU R252, [R1+0xd10] ;  /* 0x000d100001fc7983 */ /* 0x000ee80000300800 */
[----:B------:R-:W4:Y:S04]  /*34aa0*/  LDL.LU R251, [R1+0xd14] ;  /* 0x000d140001fb7983 */ /* 0x000f280000300800 */
[----:B------:R-:W4:Y:S04]  /*34ab0*/  LDL.LU R8, [R1+0xd24] ;  /* 0x000d240001087983 */ /* 0x000f280000300800 */
[----:B------:R-:W4:Y:S04]  /*34ac0*/  LDL.LU R6, [R1+0xd20] ;  /* 0x000d200001067983 */ /* 0x000f280000300800 */
[----:B------:R-:W4:Y:S04]  /*34ad0*/  LDL.LU R4, [R1+0xd1c] ;  /* 0x000d1c0001047983 */ /* 0x000f280000300800 */
[----:B------:R-:W4:Y:S04]  /*34ae0*/  LDL.LU R9, [R1+0xd18] ;  /* 0x000d180001097983 */ /* 0x000f280000300800 */
[----:B------:R-:W3:Y:S04]  /*34af0*/  LDL.LU R5, [R1+0xc4c] ;  /* 0x000c4c0001057983 */ /* 0x000ee80000300800 */
[----:B------:R-:W4:Y:S04]  /*34b00*/  LDL.LU R12, [R1] ;  /* 0x00000000010c7983 */ /* 0x000f280000300800 */
[----:B------:R-:W4:Y:S01]  /*34b10*/  LDL.LU R13, [R1+0x8] ;  /* 0x00000800010d7983 */ /* 0x000f220000300800 */
[----:B------:R-:W1:Y:S02]  /*34b20*/  S2R R0, SR_TID.X ;  /* 0x0000000000007919 */ /* 0x000e640000002100 */
[----:B-1----:R-:W-:-:S05]  /*34b30*/  IMAD.SHL.U32 R3, R0, 0x10, RZ ;  /* 0x0000001000037824 */ /* 0x002fca00078e00ff */
[----:B------:R-:W-:Y:S01]  /*34b40*/  LOP3.LUT R3, R3, 0xf0, RZ, 0xc0, !PT ;  /* 0x000000f003037812 */ /* 0x000fe200078ec0ff */
[----:B------:R-:W-:Y:S01]  /*34b50*/  IMAD.MOV.U32 R14, RZ, RZ, R24 ;  /* 0x000000ffff0e7224 */ /* 0x000fe200078e0018 */
[----:B------:R-:W-:Y:S01]  /*34b60*/  MOV R15, R26 ;  /* 0x0000001a000f7202 */ /* 0x000fe20000000f00 */
[----:B------:R-:W-:Y:S01]  /*34b70*/  BAR.SYNC.DEFER_BLOCKING 0x0 ;  /* 0x0000000000007b1d */ /* 0x000fe20000010000 */
[----:B--2---:R-:W-:Y:S01]  /*34b80*/  R2UR UR6, R2 ;  /* 0x00000000020672ca */ /* 0x004fe200000e0000 */
[C---:B------:R-:W-:Y:S01]  /*34b90*/  IMAD.SHL.U32 R2, R0.reuse, 0x40, RZ ;  /* 0x0000004000027824 */ /* 0x040fe200078e00ff */
[----:B------:R-:W-:-:S04]  /*34ba0*/  LOP3.LUT R0, R0, 0x60, RZ, 0xc0, !PT ;  /* 0x0000006000007812 */ /* 0x000fc800078ec0ff */
[----:B------:R-:W-:-:S07]  /*34bb0*/  LOP3.LUT R2, R2, 0x400, RZ, 0xc0, !PT ;  /* 0x0000040002027812 */ /* 0x000fce00078ec0ff */
[----:B------:R-:W-:-:S05]  /*34bc0*/  IADD3 R2, R2, UR6, R3 ;  /* 0x0000000602027c10 */ /* 0x000fca000fffe003 */
[----:B------:R-:W-:Y:S01]  /*34bd0*/  IMAD R2, R0, 0x8, R2 ;  /* 0x0000000800027824 */ /* 0x000fe200078e0202 */
[----:B---3--:R-:W-:-:S04]  /*34be0*/  ISETP.GE.AND P0, PT, R5, R252, PT ;  /* 0x000000fc0500720c */ /* 0x008fc80003f06270 */
[----:B----4-:R-:W-:Y:S01]  /*34bf0*/  ISETP.LT.AND P4, PT, R8, UR4, !P0 ;  /* 0x0000000408007c0c */ /* 0x010fe2000c781270 */
[----:B------:R-:W-:Y:S01]  /*34c00*/  IMAD.MOV.U32 R10, RZ, RZ, R25 ;  /* 0x000000ffff0a7224 */ /* 0x000fe200078e0019 */
[----:B------:R-:W1:Y:S01]  /*34c10*/  S2R R8, SR_TID.X ;  /* 0x0000000000087919 */ /* 0x000e620000002100 */
[----:B------:R-:W-:Y:S01]  /*34c20*/  ISETP.LT.AND P3, PT, R6, UR5, !P0 ;  /* 0x0000000506007c0c */ /* 0x000fe2000c761270 */
[----:B------:R-:W-:Y:S01]  /*34c30*/  ULDC UR5, c[0x0][0x22c] ;  /* 0x00008b0000057ab9 */ /* 0x000fe20000000800 */
[----:B------:R-:W-:Y:S01]  /*34c40*/  IMAD.MOV.U32 R11, RZ, RZ, R27 ;  /* 0x000000ffff0b7224 */ /* 0x000fe200078e001b */
[----:B------:R-:W-:Y:S01]  /*34c50*/  ISETP.LT.AND P1, PT, R9, UR5, !P0 ;  /* 0x0000000509007c0c */ /* 0x000fe2000c721270 */
[----:B------:R-:W-:Y:S01]  /*34c60*/  STSM.16.M88.4 [R2], R12 ;  /* 0x0000000c02007844 */ /* 0x000fe20000000200 */
[----:B-----5:R-:W-:Y:S01]  /*34c70*/  ISETP.LT.AND P5, PT, R7, R251, !P0 ;  /* 0x000000fb0700720c */ /* 0x020fe200047a1270 */
[----:B------:R-:W-:Y:S01]  /*34c80*/  IMAD.MOV.U32 R22, RZ, RZ, R41 ;  /* 0x000000ffff167224 */ /* 0x000fe200078e0029 */
[----:B------:R-:W-:Y:S01]  /*34c90*/  ULDC UR4, c[0x0][0x22c] ;  /* 0x00008b0000047ab9 */ /* 0x000fe20000000800 */
[----:B------:R-:W-:Y:S01]  /*34ca0*/  IMAD.MOV.U32 R23, RZ, RZ, R43 ;  /* 0x000000ffff177224 */ /* 0x000fe200078e002b */
[----:B------:R-:W-:Y:S01]  /*34cb0*/  ISETP.LT.AND P2, PT, R4, UR4, !P0 ;  /* 0x0000000404007c0c */ /* 0x000fe2000c741270 */
[----:B------:R-:W-:Y:S01]  /*34cc0*/  IMAD.MOV.U32 R154, RZ, RZ, R61 ;  /* 0x000000ffff9a7224 */ /* 0x000fe200078e003d */
[----:B------:R-:W-:Y:S01]  /*34cd0*/  ULDC UR5, c[0x0][0x244] ;  /* 0x0000910000057ab9 */ /* 0x000fe20000000800 */
[----:B------:R-:W-:Y:S01]  /*34ce0*/  IMAD.MOV.U32 R155, RZ, RZ, R63 ;  /* 0x000000ffff9b7224 */ /* 0x000fe200078e003f */
[----:B------:R-:W-:Y:S01]  /*34cf0*/  ULDC UR4, c[0x0][0x248] ;  /* 0x0000920000047ab9 */ /* 0x000fe20000000800 */
[----:B-1----:R-:W-:-:S04]  /*34d00*/  LOP3.LUT R8, R8, 0x7f, RZ, 0xc0, !PT ;  /* 0x0000007f08087812 */ /* 0x002fc800078ec0ff */
[----:B------:R-:W-:Y:S01]  /*34d10*/  LEA R0, R8, UR6, 0x4 ;  /* 0x0000000608007c11 */ /* 0x000fe2000f8e20ff */
[----:B------:R-:W-:Y:S01]  /*34d20*/  BAR.SYNC.DEFER_BLOCKING 0x0 ;  /* 0x0000000000007b1d */ /* 0x000fe20000010000 */
[----:B------:R-:W-:Y:S02]  /*34d30*/  IMAD.MOV.U32 R158, RZ, RZ, R65 ;  /* 0x000000ffff9e7224 */ /* 0x000fe400078e0041 */
[----:B------:R-:W-:Y:S02]  /*34d40*/  IMAD.MOV.U32 R159, RZ, RZ, R67 ;  /* 0x000000ffff9f7224 */ /* 0x000fe400078e0043 */
[----:B------:R-:W-:Y:S01]  /*34d50*/  IMAD.MOV.U32 R162, RZ, RZ, R69 ;  /* 0x000000ffffa27224 */ /* 0x000fe200078e0045 */
[----:B------:R-:W-:Y:S01]  /*34d60*/  ULDC.64 UR6, c[0x0][0x220] ;  /* 0x0000880000067ab9 */ /* 0x000fe20000000a00 */
[----:B------:R-:W2:Y:S04]  /*34d70*/  LDL.LU R8, [R1+0x4] ;  /* 0x0000040001087983 */ /* 0x000ea80000300800 */
[----:B------:R-:W2:Y:S04]  /*34d80*/  LDL.LU R9, [R1+0xc] ;  /* 0x00000c0001097983 */ /* 0x000ea80000300800 */
[----:B------:R-:W1:Y:S01]  /*34d90*/  LDS.128 R12, [R0] ;  /* 0x00000000000c7984 */ /* 0x000e620000000c00 */
[----:B------:R-:W-:Y:S06]  /*34da0*/  BAR.SYNC.DEFER_BLOCKING 0x0 ;  /* 0x0000000000007b1d */ /* 0x000fec0000010000 */
[----:B-1----:R1:W-:Y:S04]  /*34db0*/  STL.64 [R1+0x200], R12 ;  /* 0x0002000c01007387 */ /* 0x0023e80000100a00 */
[----:B------:R3:W-:Y:S04]  /*34dc0*/  STL.64 [R1+0x208], R14 ;  /* 0x0002080e01007387 */ /* 0x0007e80000100a00 */
[----:B-1----:R-:W4:Y:S04]  /*34dd0*/  LDL.LU R12, [R1+0x10] ;  /* 0x00001000010c7983 */ /* 0x002f280000300800 */
[----:B------:R-:W4:Y:S01]  /*34de0*/  LDL.LU R13, [R1+0x18] ;  /* 0x00001800010d7983 */ /* 0x000f220000300800 */
[----:B---3--:R-:W-:-:S02]  /*34df0*/  IMAD.MOV.U32 R14, RZ, RZ, R28 ;  /* 0x000000ffff0e7224 */ /* 0x008fc400078e001c */
[----:B------:R-:W-:Y:S01]  /*34e00*/  IMAD.MOV.U32 R15, RZ, RZ, R30 ;  /* 0x000000ffff0f7224 */ /* 0x000fe200078e001e */
[----:B--2---:R1:W-:Y:S01]  /*34e10*/  STSM.16.M88.4 [R2], R8 ;  /* 0x0000000802007844 */ /* 0x0043e20000000200 */
[----:B------:R-:W-:Y:S06]  /*34e20*/  BAR.SYNC.DEFER_BLOCKING 0x0 ;  /* 0x0000000000007b1d */ /* 0x000fec0000010000 */
[----:B-1----:R-:W2:Y:S04]  /*34e30*/  LDL.LU R8, [R1+0x14] ;  /* 0x0000140001087983 */ /* 0x002ea80000300800 */
[----:B------:R-:W2:Y:S04]  /*34e40*/  LDL.LU R9, [R1+0x1c] ;  /* 0x00001c0001097983 */ /* 0x000ea80000300800 */
[----:B------:R-:W1:Y:S01]  /*34e50*/  LDS.128 R16, [R0] ;  /* 0x0000000000107984 */ /* 0x000e620000000c00 */
[----:B------:R-:W-:Y:S06]  /*34e60*/  BAR.SYNC.DEFER_BLOCKING 0x0 ;  /* 0x0000000000007b1d */ /* 0x000fec0000010000 */
[----:B----4-:R-:W-:Y:S04]  /*34e70*/  STSM.16.M88.4 [R2], R12 ;  /* 0x0000000c02007844 */ /* 0x010fe80000000200 */
[----:B-1----:R-:W-:Y:S04]  /*34e80*/  STL.64 [R1], R16 ;  /* 0x0000001001007387 */ /* 0x002fe80000100a00 */
[----:B------:R-:W-:Y:S01]  /*34e90*/  STL.64 [R1+0x8], R18 ;  /* 0x0000081201007387 */ /* 0x000fe20000100a00 */
[----:B------:R-:W-:Y:S06]  /*34ea0*/  BAR.SYNC.DEFER_BLOCKING 0x0 ;  /* 0x0000000000007b1d */ /* 0x000fec0000010000 */
[----:B------:R-:W1:Y:S02]  /*34eb0*/  LDS.128 R16, [R0] ;  /* 0x0000000000107984 */ /* 0x000e640000000c00 */
[----:B-1----:R-:W-:-:S02]  /*34ec0*/  IMAD.MOV.U32 R252, RZ, RZ, R19 ;  /* 0x000000fffffc7224 */ /* 0x002fc400078e0013 */
[----:B------:R-:W-:Y:S04]  /*34ed0*/  STL.64 [R1+0x10], R16 ;  /* 0x0000101001007387 */ /* 0x000fe80000100a00 */
[----:B------:R-:W-:Y:S04]  /*34ee0*/  STL [R1+0x18], R18 ;  /* 0x0000181201007387 */ /* 0x000fe80000100800 */
[----:B------:R-:W-:Y:S04]  /*34ef0*/  STL [R1+0x1114], R252 ;  /* 0x001114fc01007387 */ /* 0x000fe80000100800 */
[----:B------:R-:W3:Y:S04]  /*34f00*/  LDL.LU R12, [R1+0x20] ;  /* 0x00002000010c7983 */ /* 0x000ee80000300800 */
[----:B------:R-:W3:Y:S01]  /*34f10*/  LDL.LU R13, [R1+0x28] ;  /* 0x00002800010d7983 */ /* 0x000ee20000300800 */
[----:B------:R-:W-:Y:S01]  /*34f20*/  BAR.SYNC.DEFER_BLOCKING 0x0 ;  /* 0x0000000000007b1d */ /* 0x000fe20000010000 */
[----:B------:R-:W-:-:S02]  /*34f30*/  IMAD.MOV.U32 R10, RZ, RZ, R29 ;  /* 0x000000ffff0a7224 */ /* 0x000fc400078e001d */
[----:B------:R-:W-:-:S05]  /*34f40*/  IMAD.MOV.U32 R11, RZ, RZ, R31 ;  /* 0x000000ffff0b7224 */ /* 0x000fca00078e001f */
[----:B--2---:R1:W-:Y:S01]  /*34f50*/  STSM.16.M88.4 [R2], R8 ;  /* 0x0000000802007844 */ /* 0x0043e20000000200 */
[----:B------:R-:W-:Y:S06]  /*34f60*/  BAR.SYNC.DEFER_BLOCKING 0x0 ;  /* 0x0000000000007b1d */ /* 0x000fec0000010000 */
[----:B-1----:R-:W2:Y:S04]  /*34f70*/  LDL.LU R8, [R1+0x24] ;  /* 0x0000240001087983 */ /* 0x002ea80000300800 */
[----:B------:R-:W2:Y:S04]  /*34f80*/  LDL.LU R9, [R1+0x2c] ;  /* 0x00002c0001097983 */ /* 0x000ea80000300800 */
[----:B------:R-:W1:Y:S01]  /*34f90*/  LDS.128 R248, [R0] ;  /* 0x0000000000f87984 */ /* 0x000e620000000c00 */
[----:B------:R-:W-:Y:S01]  /*34fa0*/  MOV R14, R32 ;  /* 0x00000020000e7202 */ /* 0x000fe20000000f00 */
[----:B------:R-:W-:Y:S01]  /*34fb0*/  IMAD.MOV.U32 R15, RZ, RZ, R34 ;  /* 0x000000ffff0f7224 */ /* 0x000fe200078e0022 */
[----:B------:R-:W-:Y:S01]  /*34fc0*/  BAR.SYNC.DEFER_BLOCKING 0x0 ;  /* 0x0000000000007b1d */ /* 0x000fe20000010000 */
[----:B------:R-:W-:-:S02]  /*34fd0*/  IMAD.MOV.U32 R10, RZ, RZ, R33 ;  /* 0x000000ffff0a7224 */ /* 0x000fc400078e0021 */
[----:B------:R-:W-:-:S03]  /*34fe0*/  IMAD.MOV.U32 R11, RZ, RZ, R35 ;  /* 0x000000ffff0b7224 */ /* 0x000fc600078e0023 */
[----:B-1----:R-:W-:Y:S04]  /*34ff0*/  STL [R1+0x111c], R250 ;  /* 0x00111cfa01007387 */ /* 0x002fe80000100800 */
[----:B------:R-:W-:Y:S04]  /*35000*/  STL [R1+0x1118], R251 ;  /* 0x001118fb01007387 */ /* 0x000fe80000100800 */
[----:B---3--:R-:W-:Y:S01]  /*35010*/  STSM.16.M88.4 [R2], R12 ;  /* 0x0000000c02007844 */ /* 0x008fe20000000200 */
[----:B------:R-:W-:Y:S06]  /*35020*/  BAR.SYNC.DEFER_BLOCKING 0x0 ;  /* 0x0000000000007b1d */ /* 0x000fec0000010000 */
[----:B------:R-:W1:Y:S02]  /*35030*/  LDS.128 R244, [R0] ;  /* 0x0000000000f47984 */ /* 0x000e640000000c00 */
[----:B------:R-:W-:Y:S06]  /*35040*/  BAR.SYNC.DEFER_BLOCKING 0x0 ;  /* 0x0000000000007b1d */ /* 0x000fec0000010000 */
[----:B--2---:R2:W-:Y:S02]  /*35050*/  STSM.16.M88.4 [R2], R8 ;  /* 0x0000000802007844 */ /* 0x0045e40000000200 */
[----:B------:R-:W-:Y:S06]  /*35060*/  BAR.SYNC.DEFER_BLOCKING 0x0 ;  /* 0x0000000000007b1d */ /* 0x000fec0000010000 */
[----:B--2---:R-:W2:Y:S04]  /*35070*/  LDL.LU R8, [R1+0x30] ;  /* 0x0000300001087983 */ /* 0x004ea80000300800 */
[----:B------:R-:W2:Y:S04]  /*35080*/  LDL.LU R9, [R1+0x38] ;  /* 0x0000380001097983 */ /* 0x000ea80000300800 */
[----:B------:R-:W3:Y:S04]  /*35090*/  LDL.LU R12, [R1+0x34] ;  /* 0x00003400010c7983 */ /* 0x000ee80000300800 */
[----:B------:R-:W3:Y:S04]  /*350a0*/  LDL.LU R13, [R1+0x3c] ;  /* 0x00003c00010d7983 */ /* 0x000ee80000300800 */
[----:B------:R-:W4:Y:S01]  /*350b0*/  LDS.128 R16, [R0] ;  /* 0x0000000000107984 */ /* 0x000f220000000c00 */
[----:B------:R-:W-:-:S02]  /*350c0*/  IMAD.MOV.U32 R10, RZ, RZ, R36 ;  /* 0x000000ffff0a7224 */ /* 0x000fc400078e0024 */
[----:B------:R-:W-:Y:S01]  /*350d0*/  IMAD.MOV.U32 R11, RZ, RZ, R38 ;  /* 0x000000ffff0b7224 */ /* 0x000fe200078e0026 */
[----:B------:R-:W-:Y:S01]  /*350e0*/  BAR.SYNC.DEFER_BLOCKING 0x0 ;  /* 0x0000000000007b1d */ /* 0x000fe20000010000 */
[----:B------:R-:W-:Y:S02]  /*350f0*/  IMAD.MOV.U32 R14, RZ, RZ, R37 ;  /* 0x000000ffff0e7224 */ /* 0x000fe400078e0025 */
[----:B------:R-:W-:-:S03]  /*35100*/  IMAD.MOV.U32 R15, RZ, RZ, R39 ;  /* 0x000000ffff0f7224 */ /* 0x000fc600078e0027 */
[----:B--2---:R-:W-:Y:S02]  /*35110*/  STSM.16.M88.4 [R2], R8 ;  /* 0x0000000802007844 */ /* 0x004fe40000000200 */
[----:B------:R-:W-:Y:S06]  /*35120*/  BAR.SYNC.DEFER_BLOCKING 0x0 ;  /* 0x0000000000007b1d */ /* 0x000fec0000010000 */
[----:B------:R-:W2:Y:S02]  /*35130*/  LDS.128 R8, [R0] ;  /* 0x0000000000087984 */ /* 0x000ea40000000c00 */
[----:B------:R-:W-:Y:S06]  /*35140*/  BAR.SYNC.DEFER_BLOCKING 0x0 ;  /* 0x0000000000007b1d */ /* 0x000fec0000010000 */
[----:B---3--:R3:W-:Y:S02]  /*35150*/  STSM.16.M88.4 [R2], R12 ;  /* 0x0000000c02007844 */ /* 0x0087e40000000200 */
[----:B------:R-:W-:Y:S06]  /*35160*/  BAR.SYNC.DEFER_BLOCKING 0x0 ;  /* 0x0000000000007b1d */ /* 0x000fec0000010000 */
[----:B---3--:R-:W3:Y:S04]  /*35170*/  LDL.LU R12, [R1+0x40] ;  /* 0x00004000010c7983 */ /* 0x008ee80000300800 */
[----:B------:R-:W3:Y:S04]  /*35180*/  LDL.LU R13, [R1+0x48] ;  /* 0x00004800010d7983 */ /* 0x000ee80000300800 */
[----:B------:R-:W4:Y:S04]  /*35190*/  LDL.LU R20, [R1+0x44] ;  /* 0x0000440001147983 */ /* 0x000f280000300800 */
[----:B------:R-:W4:Y:S04]  /*351a0*/  LDL.LU R21, [R1+0x4c] ;  /* 0x00004c0001157983 */ /* 0x000f280000300800 */
[----:B------:R-:W2:Y:S01]  /*351b0*/  LDS.128 R24, [R0] ;  /* 0x0000000000187984 */ /* 0x000ea20000000c00 */
[----:B------:R-:W-:Y:S01]  /*351c0*/  MOV R14, R40 ;  /* 0x00000028000e7202 */ /* 0x000fe20000000f00 */
[----:B------:R-:W-:Y:S01]  /*351d0*/  IMAD.MOV.U32 R15, RZ, RZ, R42 ;  /* 0x000000ffff0f7224 */ /* 0x000fe200078e002a */
[----:B------:R-:W-:Y:S06]  /*351e0*/  BAR.SYNC.DEFER_BLOCKING 0x0 ;  /* 0x0000000000007b1d */ /* 0x000fec0000010000 */
[----:B---3--:R-:W-:Y:S02]  /*351f0*/  STSM.16.M88.4 [R2], R12 ;  /* 0x0000000c02007844 */ /* 0x008fe40000000200 */
[----:B------:R-:W-:Y:S06]  /*35200*/  BAR.SYNC.DEFER_BLOCKING 0x0 ;  /* 0x0000000000007b1d */ /* 0x000fec0000010000 */
[----:B------:R-:W3:Y:S02]  /*35210*/  LDS.128 R12, [R0] ;  /* 0x00000000000c7984 */ /* 0x000ee40000000c00 */
[----:B------:R-:W-:Y:S06]  /*35220*/  BAR.SYNC.DEFER_BLOCKING 0x0 ;  /* 0x0000000000007b1d */ /* 0x000fec0000010000 */
[----:B----4-:R4:W-:Y:S02]  /*35230*/  STSM.16.M88.4 [R2], R20 ;  /* 0x0000001402007844 */ /* 0x0109e40000000200 */
[----:B------:R-:W-:Y:S06]  /*35240*/  BAR.SYNC.DEFER_BLOCKING 0x0 ;  /* 0x0000000000007b1d */ /* 0x000fec0000010000 */
[----:B----4-:R-:W4:Y:S04]  /*35250*/  LDL.LU R20, [R1+0x50] ;  /* 0x0000500001147983 */ /* 0x010f280000300800 */
[----:B------:R-:W4:Y:S04]  /*35260*/  LDL.LU R21, [R1+0x58] ;  /* 0x0000580001157983 */ /* 0x000f280000300800 */
[----:B------:R-:W2:Y:S04]  /*35270*/  LDL.LU R28, [R1+0x54] ;  /* 0x00005400011c7983 */ /* 0x000ea80000300800 */
[----:B------:R-:W2:Y:S04]  /*35280*/  LDL.LU R29, [R1+0x5c] ;  /* 0x00005c00011d7983 */ /* 0x000ea80000300800 */
[----:B------:R-:W3:Y:S01]  /*35290*/  LDS.128 R32, [R0] ;  /* 0x0000000000207984 */ /* 0x000ee20000000c00 */
[----:B------:R-:W-:-:S02]  /*352a0*/  IMAD.MOV.U32 R22, RZ, RZ, R44 ;  /* 0x000000ffff167224 */ /* 0x000fc400078e002c */
[----:B------:R-:W-:Y:S01]  /*352b0*/  IMAD.MOV.U32 R23, RZ, RZ, R46 ;  /* 0x000000ffff177224 */ /* 0x000fe200078e002e */
[----:B------:R-:W-:Y:S01]  /*352c0*/  BAR.SYNC.DEFER_BLOCKING 0x0 ;  /* 0x0000000000007b1d */ /* 0x000fe20000010000 */
[----:B------:R-:W-:Y:S02]  /*352d0*/  IMAD.MOV.U32 R30, RZ, RZ, R45 ;  /* 0x000000ffff1e7224 */ /* 0x000fe400078e002d */
[----:B------:R-:W-:-:S03]  /*352e0*/  IMAD.MOV.U32 R31, RZ, RZ, R47 ;  /* 0x000000ffff1f7224 */ /* 0x000fc600078e002f */
[----:B----4-:R-:W-:Y:S02]  /*352f0*/  STSM.16.M88.4 [R2], R20 ;  /* 0x0000001402007844 */ /* 0x010fe40000000200 */
[----:B------:R-:W-:Y:S06]  /*35300*/  BAR.SYNC.DEFER_BLOCKING 0x0 ;  /* 0x0000000000007b1d */ /* 0x000fec0000010000 */
[----:B------:R-:W4:Y:S02]  /*35310*/  LDS.128 R20, [R0] ;  /* 0x0000000000147984 */ /* 0x000f240000000c00 */
        /* <DEDUP_REMOVED lines=8> */
[----:B------:R-:W-:Y:S01]  /*353a0*/  MOV R30, R48 ;  /* 0x00000030001e7202 */ /* 0x000fe20000000f00 */
[----:B------:R-:W-:Y:S01]  /*353b0*/  IMAD.MOV.U32 R31, RZ, RZ, R50 ;  /* 0x000000ffff1f7224 */ /* 0x000fe200078e0032 */
[----:B------:R-:W-:Y:S01]  /*353c0*/  BAR.SYNC.DEFER_BLOCKING 0x0 ;  /* 0x0000000000007b1d */ /* 0x000fe20000010000 */
[----:B------:R-:W-:-:S02]  /*353d0*/  IMAD.MOV.U32 R38, RZ, RZ, R49 ;  /* 0x000000ffff267224 */ /* 0x000fc400078e0031 */
        /* <DEDUP_REMOVED lines=12> */
[----:B------:R-:W-:-:S02]  /*354a0*/  IMAD.MOV.U32 R38, RZ, RZ, R52 ;  /* 0x000000ffff267224 */ /* 0x000fc400078e0034 */
[----:B------:R-:W-:Y:S01]  /*354b0*/  IMAD.MOV.U32 R39, RZ, RZ, R54 ;  /* 0x000000ffff277224 */ /* 0x000fe200078e0036 */
[----:B------:R-:W-:Y:S01]  /*354c0*/  BAR.SYNC.DEFER_BLOCKING 0x0 ;  /* 0x0000000000007b1d */ /* 0x000fe20000010000 */
[----:B------:R-:W-:Y:S02]  /*354d0*/  IMAD.MOV.U32 R46, RZ, RZ, R53 ;  /* 0x000000ffff2e7224 */ /* 0x000fe400078e0035 */
[----:B------:R-:W-:-:S03]  /*354e0*/  IMAD.MOV.U32 R47, RZ, RZ, R55 ;  /* 0x000000ffff2f7224 */ /* 0x000fc600078e0037 */
[----:B---3--:R-:W-:Y:S02]  /*354f0*/  STSM.16.M88.4 [R2], R36 ;  /* 0x0000002402007844 */ /* 0x008fe40000000200 */
[----:B------:R-:W-:Y:S06]  /*35500*/  BAR.SYNC.DEFER_BLOCKING 0x0 ;  /* 0x0000000000007b1d */ /* 0x000fec0000010000 */
[----:B------:R-:W3:Y:S02]  /*35510*/  LDS.128 R36, [R0] ;  /* 0x0000000000247984 */ /* 0x000ee40000000c00 */
[----:B------:R-:W-:Y:S06]  /*35520*/  BAR.SYNC.DEFER_BLOCKING 0x0 ;  /* 0x0000000000007b1d */ /* 0x000fec0000010000 */
[----:B----4-:R4:W-:Y:S04]  /*35530*/  STSM.16.M88.4 [R2], R44 ;  /* 0x0000002c02007844 */ /* 0x0109e80000000200 */
[----:B----4-:R-:W4:Y:S04]  /*35540*/  LDL.LU R44, [R1+0x80] ;  /* 0x00008000012c7983 */ /* 0x010f280000300800 */
[----:B------:R-:W4:Y:S04]  /*35550*/  LDL.LU R45, [R1+0x88] ;  /* 0x00008800012d7983 */ /* 0x000f280000300800 */
[----:B------:R-:W2:Y:S04]  /*35560*/  LDL.LU R52, [R1+0x84] ;  /* 0x0000840001347983 */ /* 0x000ea80000300800 */
[----:B------:R-:W2:Y:S01]  /*35570*/  LDL.LU R53, [R1+0x8c] ;  /* 0x00008c0001357983 */ /* 0x000ea20000300800 */
[----:B------:R-:W-:Y:S01]  /*35580*/  MOV R46, R56 ;  /* 0x00000038002e7202 */ /* 0x000fe20000000f00 */
[----:B------:R-:W-:Y:S01]  /*35590*/  IMAD.MOV.U32 R47, RZ, RZ, R58 ;  /* 0x000000ffff2f7224 */ /* 0x000fe200078e003a */
[----:B------:R-:W-:Y:S01]  /*355a0*/  BAR.SYNC.DEFER_BLOCKING 0x0 ;  /* 0x0000000000007b1d */ /* 0x000fe20000010000 */
[----:B------:R-:W-:-:S02]  /*355b0*/  IMAD.MOV.U32 R54, RZ, RZ, R57 ;  /* 0x000000ffff367224 */ /* 0x000fc400078e0039 */
[----:B------:R-:W-:-:S03]  /*355c0*/  IMAD.MOV.U32 R55, RZ, RZ, R59 ;  /* 0x000000ffff377224 */ /* 0x000fc600078e003b */
[----:B------:R-:W3:Y:S02]  /*355d0*/  LDS.128 R56, [R0] ;  /* 0x0000000000387984 */ /* 0x000ee40000000c00 */
[----:B------:R-:W-:Y:S06]  /*355e0*/  BAR.SYNC.DEFER_BLOCKING 0x0 ;  /* 0x0000000000007b1d */ /* 0x000fec0000010000 */
[----:B----4-:R-:W-:Y:S02]  /*355f0*/  STSM.16.M88.4 [R2], R44 ;  /* 0x0000002c02007844 */ /* 0x010fe40000000200 */
[----:B------:R-:W-:Y:S06]  /*35600*/  BAR.SYNC.DEFER_BLOCKING 0x0 ;  /* 0x0000000000007b1d */ /* 0x000fec0000010000 */
[----:B------:R-:W4:Y:S02]  /*35610*/  LDS.128 R44, [R0] ;  /* 0x00000000002c7984 */ /* 0x000f240000000c00 */
[----:B------:R-:W-:Y:S06]  /*35620*/  BAR.SYNC.DEFER_BLOCKING 0x0 ;  /* 0x0000000000007b1d */ /* 0x000fec0000010000 */
[----:B--2---:R2:W-:Y:S04]  /*35630*/  STSM.16.M88.4 [R2], R52 ;  /* 0x0000003402007844 */ /* 0x0045e80000000200 */
[----:B--2---:R-:W2:Y:S04]  /*35640*/  LDL.LU R52, [R1+0x90] ;  /* 0x0000900001347983 */ /* 0x004ea80000300800 */
[----:B------:R-:W2:Y:S04]  /*35650*/  LDL.LU R53, [R1+0x98] ;  /* 0x0000980001357983 */ /* 0x000ea80000300800 */
[----:B------:R-:W3:Y:S04]  /*35660*/  LDL.LU R152, [R1+0x94] ;  /* 0x0000940001987983 */ /* 0x000ee80000300800 */
[----:B------:R-:W3:Y:S01]  /*35670*/  LDL.LU R153, [R1+0x9c] ;  /* 0x00009c0001997983 */ /* 0x000ee20000300800 */
[----:B------:R-:W-:Y:S01]  /*35680*/  BAR.SYNC.DEFER_BLOCKING 0x0 ;  /* 0x0000000000007b1d */ /* 0x000fe20000010000 */
[----:B------:R-:W-:-:S02]  /*35690*/  IMAD.MOV.U32 R54, RZ, RZ, R60 ;  /* 0x000000ffff367224 */ /* 0x000fc400078e003c */
[----:B------:R-:W-:-:S03]  /*356a0*/  IMAD.MOV.U32 R55, RZ, RZ, R62 ;  /* 0x000000ffff377224 */ /* 0x000fc600078e003e */
[----:B------:R-:W4:Y:S02]  /*356b0*/  LDS.128 R60, [R0] ;  /* 0x00000000003c7984 */ /* 0x000f240000000c00 */
[----:B------:R-:W-:Y:S06]  /*356c0*/  BAR.SYNC.DEFER_BLOCKING 0x0 ;  /* 0x0000000000007b1d */ /* 0x000fec0000010000 */
[----:B--2---:R-:W-:Y:S02]  /*356d0*/  STSM.16.M88.4 [R2], R52 ;  /* 0x0000003402007844 */ /* 0x004fe40000000200 */
[----:B------:R-:W-:Y:S06]  /*356e0*/  BAR.SYNC.DEFER_BLOCKING 0x0 ;  /* 0x0000000000007b1d */ /* 0x000fec0000010000 */
[----:B------:R-:W2:Y:S02]  /*356f0*/  LDS.128 R52, [R0] ;  /* 0x0000000000347984 */ /* 0x000ea40000000c00 */
[----:B------:R-:W-:Y:S06]  /*35700*/  BAR.SYNC.DEFER_BLOCKING 0x0 ;  /* 0x0000000000007b1d */ /* 0x000fec0000010000 */
[----:B---3--:R3:W-:Y:S04]  /*35710*/  STSM.16.M88.4 [R2], R152 ;  /* 0x0000009802007844 */ /* 0x0087e80000000200 */
[----:B---3--:R-:W3:Y:S04]  /*35720*/  LDL.LU R152, [R1+0xa0] ;  /* 0x0000a00001987983 */ /* 0x008ee80000300800 */
[----:B------:R-:W3:Y:S04]  /*35730*/  LDL.LU R153, [R1+0xa8] ;  /* 0x0000a80001997983 */ /* 0x000ee80000300800 */
[----:B------:R-:W4:Y:S04]  /*35740*/  LDL.LU R156, [R1+0xa4] ;  /* 0x0000a400019c7983 */ /* 0x000f280000300800 */
[----:B------:R-:W4:Y:S01]  /*35750*/  LDL.LU R157, [R1+0xac] ;  /* 0x0000ac00019d7983 */ /* 0x000f220000300800 */
[----:B------:R-:W-:Y:S01]  /*35760*/  BAR.SYNC.DEFER_BLOCKING 0x0 ;  /* 0x0000000000007b1d */ /* 0x000fe20000010000 */
[----:B------:R-:W-:Y:S01]  /*35770*/  MOV R154, R64 ;  /* 0x00000040009a7202 */ /* 0x000fe20000000f00 */
[----:B------:R-:W-:-:S04]  /*35780*/  IMAD.MOV.U32 R155, RZ, RZ, R66 ;  /* 0x000000ffff9b7224 */ /* 0x000fc800078e0042 */
[----:B------:R-:W2:Y:S02]  /*35790*/  LDS.128 R64, [R0] ;  /* 0x0000000000407984 */ /* 0x000ea40000000c00 */
[----:B------:R-:W-:Y:S06]  /*357a0*/  BAR.SYNC.DEFER_BLOCKING 0x0 ;  /* 0x0000000000007b1d */ /* 0x000fec0000010000 */
        /* <DEDUP_REMOVED lines=9> */
[----:B------:R-:W-:-:S02]  /*35840*/  IMAD.MOV.U32 R158, RZ, RZ, R68 ;  /* 0x000000ffff9e7224 */ /* 0x000fc400078e0044 */
[----:B------:R-:W-:Y:S01]  /*35850*/  IMAD.MOV.U32 R159, RZ, RZ, R70 ;  /* 0x000000ffff9f7224 */ /* 0x000fe200078e0046 */
[----:B------:R-:W-:Y:S01]  /*35860*/  BAR.SYNC.DEFER_BLOCKING 0x0 ;  /* 0x0000000000007b1d */ /* 0x000fe20000010000 */
[----:B------:R-:W-:-:S05]  /*35870*/  IMAD.MOV.U32 R163, RZ, RZ, R71 ;  /* 0x000000ffffa37224 */ /* 0x000fca00078e0047 */
        /* <DEDUP_REMOVED lines=11> */
[----:B------:R-:W-:Y:S01]  /*35930*/  MOV R162, R72 ;  /* 0x0000004800a27202 */ /* 0x000fe20000000f00 */
[----:B------:R-:W-:Y:S01]  /*35940*/  IMAD.MOV.U32 R163, RZ, RZ, R74 ;  /* 0x000000ffffa37224 */ /* 0x000fe200078e004a */
        /* <DEDUP_REMOVED lines=14> */
[----:B------:R-:W-:-:S02]  /*35a30*/  IMAD.MOV.U32 R166, RZ, RZ, R76 ;  /* 0x000000ffffa67224 */ /* 0x000fc400078e004c */
[----:B------:R-:W-:Y:S01]  /*35a40*/  IMAD.MOV.U32 R167, RZ, RZ, R78 ;  /* 0x000000ffffa77224 */ /* 0x000fe200078e004e */
[----:B------:R-:W-:Y:S01]  /*35a50*/  BAR.SYNC.DEFER_BLOCKING 0x0 ;  /* 0x0000000000007b1d */ /* 0x000fe20000010000 */
[----:B------:R-:W-:Y:S02]  /*35a60*/  IMAD.MOV.U32 R170, RZ, RZ, R77 ;  /* 0x000000ffffaa7224 */ /* 0x000fe400078e004d */
[----:B------:R-:W-:-:S03]  /*35a70*/  IMAD.MOV.U32 R171, RZ, RZ, R79 ;  /* 0x000000ffffab7224 */ /* 0x000fc600078e004f */
        /* <DEDUP_REMOVED lines=27> */
[----:B------:R-:W-:-:S02]  /*35c30*/  IMAD.MOV.U32 R174, RZ, RZ, R84 ;  /* 0x000000ffffae7224 */ /* 0x000fc400078e0054 */
[----:B------:R-:W-:Y:S01]  /*35c40*/  IMAD.MOV.U32 R175, RZ, RZ, R86 ;  /* 0x000000ffffaf7224 */ /* 0x000fe200078e0056 */
[----:B------:R-:W-:Y:S01]  /*35c50*/  BAR.SYNC.DEFER_BLOCKING 0x0 ;  /* 0x0000000000007b1d */ /* 0x000fe20000010000 */
[----:B------:R-:W-:Y:S02]  /*35c60*/  IMAD.MOV.U32 R178, RZ, RZ, R85 ;  /* 0x000000ffffb27224 */ /* 0x000fe400078e0055 */
        /* <DEDUP_REMOVED lines=12> */
[----:B------:R-:W-:Y:S01]  /*35d30*/  MOV R178, R88 ;  /* 0x0000005800b27202 */ /* 0x000fe20000000f00 */
[----:B------:R-:W-:Y:S01]  /*35d40*/  IMAD.MOV.U32 R179, RZ, RZ, R90 ;  /* 0x000000ffffb37224 */ /* 0x000fe200078e005a */
[----:B------:R-:W-:Y:S01]  /*35d50*/  BAR.SYNC.DEFER_BLOCKING 0x0 ;  /* 0x0000000000007b1d */ /* 0x000fe20000010000 */
[----:B------:R-:W-:-:S02]  /*35d60*/  IMAD.MOV.U32 R182, RZ, RZ, R89 ;  /* 0x000000ffffb67224 */ /* 0x000fc400078e0059 */
        /* <DEDUP_REMOVED lines=15> */
[----:B------:R-:W-:Y:S02]  /*35e60*/  IMAD.MOV.U32 R186, RZ, RZ, R93 ;  /* 0x000000ffffba7224 */ /* 0x000fe400078e005d */
        /* <DEDUP_REMOVED lines=217> */
[----:B------:R-:W4:Y:S04]  /*36c00*/  LDL.LU R250, [R1] ;  /* 0x0000000001fa7983 */ /* 0x000f280000300800 */
[----:B------:R-:W3:Y:S01]  /*36c10*/  LDL.LU R237, [R1+0x1f8] ;  /* 0x0001f80001ed7983 */ /* 0x000ee20000300800 */
[----:B------:R-:W-:-:S02]  /*36c20*/  IMAD.MOV.U32 R238, RZ, RZ, R148 ;  /* 0x000000ffffee7224 */ /* 0x000fc400078e0094 */
[----:B------:R-:W-:Y:S01]  /*36c30*/  IMAD R242, R5, UR5, RZ ;  /* 0x0000000505f27c24 */ /* 0x000fe2000f8e02ff */
[----:B------:R-:W-:Y:S01]  /*36c40*/  ULDC UR5, c[0x0][0x22c] ;  /* 0x00008b0000057ab9 */ /* 0x000fe20000000800 */
[----:B------:R-:W-:Y:S01]  /*36c50*/  IMAD R148, R7, UR4, RZ ;  /* 0x0000000407947c24 */ /* 0x000fe2000f8e02ff */
[----:B------:R-:W-:Y:S01]  /*36c60*/  BAR.SYNC.DEFER_BLOCKING 0x0 ;  /* 0x0000000000007b1d */ /* 0x000fe20000010000 */
[----:B------:R-:W-:-:S05]  /*36c70*/  IMAD.MOV.U32 R239, RZ, RZ, R150 ;  /* 0x000000ffffef7224 */ /* 0x000fca00078e0096 */
[----:B------:R-:W2:Y:S02]  /*36c80*/  LDS.128 R4, [R0] ;  /* 0x0000000000047984 */ /* 0x000ea40000000c00 */
[----:B------:R-:W-:Y:S06]  /*36c90*/  BAR.SYNC.DEFER_BLOCKING 0x0 ;  /* 0x0000000000007b1d */ /* 0x000fec0000010000 */
[----:B---3--:R3:W-:Y:S04]  /*36ca0*/  STSM.16.M88.4 [R2], R236 ;  /* 0x000000ec02007844 */ /* 0x0087e80000000200 */
[----:B---3--:R-:W3:Y:S04]  /*36cb0*/  LDL.LU R236, [R1+0x1f4] ;  /* 0x0001f40001ec7983 */ /* 0x008ee80000300800 */
[----:B------:R-:W3:Y:S01]  /*36cc0*/  LDL.LU R237, [R1+0x1fc] ;  /* 0x0001fc0001ed7983 */ /* 0x000ee20000300800 */
[----:B------:R-:W-:Y:S01]  /*36cd0*/  BAR.SYNC.DEFER_BLOCKING 0x0 ;  /* 0x0000000000007b1d */ /* 0x000fe20000010000 */
[----:B------:R-:W-:-:S04]  /*36ce0*/  LEA R3, P6, R242, UR6, 0x2 ;  /* 0x00000006f2037c11 */ /* 0x000fc8000f8c10ff */
[----:B------:R-:W-:Y:S02]  /*36cf0*/  LEA.HI.X.SX32 R242, R242, UR7, 0x2, P6 ;  /* 0x00000007f2f27c11 */ /* 0x000fe4000b0f16ff */
[CC--:B------:R-:W-:Y:S01]  /*36d00*/  LEA R240, P6, R148.reuse, R3.reuse, 0x2 ;  /* 0x0000000394f07211 */ /* 0x0c0fe200078c10ff */
[----:B------:R-:W-:Y:S01]  /*36d10*/  IMAD.MOV.U32 R238, RZ, RZ, R149 ;  /* 0x000000ffffee7224 */ /* 0x000fe200078e0095 */
[C---:B------:R-:W-:Y:S01]  /*36d20*/  IADD3 R243, R148.reuse, UR4, RZ ;  /* 0x0000000494f37c10 */ /* 0x040fe2000fffe0ff */
[----:B------:R-:W-:Y:S01]  /*36d30*/  IMAD.MOV.U32 R239, RZ, RZ, R151 ;  /* 0x000000ffffef7224 */ /* 0x000fe200078e0097 */
[----:B------:R-:W-:Y:S01]  /*36d40*/  LEA.HI.X.SX32 R241, R148, R242, 0x2, P6 ;  /* 0x000000f294f17211 */ /* 0x000fe200030f16ff */
[----:B------:R-:W2:Y:S04]  /*36d50*/  LDL.LU R251, [R1+0xd40] ;  /* 0x000d400001fb7983 */ /* 0x000ea80000300800 */
[----:B------:R-:W4:Y:S04]  /*36d60*/  LDL.LU R252, [R1+0xd48] ;  /* 0x000d480001fc7983 */ /* 0x000f280000300800 */
[----:B------:R-:W1:Y:S01]  /*36d70*/  LDS.128 R148, [R0] ;  /* 0x0000000000947984 */ /* 0x000e620000000c00 */
[----:B------:R-:W-:Y:S06]  /*36d80*/  BAR.SYNC.DEFER_BLOCKING 0x0 ;  /* 0x0000000000007b1d */ /* 0x000fec0000010000 */
[----:B---3--:R3:W-:Y:S04]  /*36d90*/  STSM.16.M88.4 [R2], R236 ;  /* 0x000000ec02007844 */ /* 0x0087e80000000200 */
[----:B---3--:R-:W3:Y:S01]  /*36da0*/  LDL.LU R239, [R1+0x200] ;  /* 0x0002000001ef7983 */ /* 0x008ee20000300800 */
[----:B------:R-:W-:Y:S01]  /*36db0*/  BAR.SYNC.DEFER_BLOCKING 0x0 ;  /* 0x0000000000007b1d */ /* 0x000fe20000010000 */
[C---:B------:R-:W-:Y:S01]  /*36dc0*/  VIADD R2, R243.reuse, UR4 ;  /* 0x00000004f3027c36 */ /* 0x040fe20008000000 */
[----:B------:R-:W-:-:S04]  /*36dd0*/  LEA R236, P6, R243, R3, 0x2 ;  /* 0x00000003f3ec7211 */ /* 0x000fc800078c10ff */
[-C--:B------:R-:W-:Y:S02]  /*36de0*/  LEA.HI.X.SX32 R237, R243, R242.reuse, 0x2, P6 ;  /* 0x000000f2f3ed7211 */ /* 0x080fe400030f16ff */
[C---:B------:R-:W-:Y:S01]  /*36df0*/  LEA R238, P6, R2.reuse, R3, 0x2 ;  /* 0x0000000302ee7211 */ /* 0x040fe200078c10ff */
[----:B---3--:R3:W-:Y:S01]  /*36e00*/  @P5 STG.E desc[UR60][R240.64], R239 ;  /* 0x000000eff0005986 */ /* 0x0087e2000c10193c */
[----:B--2---:R-:W-:Y:S01]  /*36e10*/  ISETP.LT.AND P5, PT, R251, UR5, !P0 ;  /* 0x00000005fb007c0c */ /* 0x004fe2000c7a1270 */
[----:B------:R-:W-:Y:S02]  /*36e20*/  ULDC UR5, c[0x0][0x22c] ;  /* 0x00008b0000057ab9 */ /* 0x000fe40000000800 */
[----:B----4-:R2:W-:Y:S04]  /*36e30*/  @P4 STG.E desc[UR60][R236.64], R250 ;  /* 0x000000faec004986 */ /* 0x0105e8000c10193c */
[----:B---3--:R-:W3:Y:S01]  /*36e40*/  LDL.LU R241, [R1+0xd4c] ;  /* 0x000d4c0001f17983 */ /* 0x008ee20000300800 */
[C---:B------:R-:W-:Y:S01]  /*36e50*/  VIADD R240, R2.reuse, UR4 ;  /* 0x0000000402f07c36 */ /* 0x040fe20008000000 */
[----:B------:R-:W-:-:S02]  /*36e60*/  LEA.HI.X.SX32 R239, R2, R242, 0x2, P6 ;  /* 0x000000f202ef7211 */ /* 0x000fc400030f16ff */
[----:B------:R-:W4:Y:S04]  /*36e70*/  LDL.LU R251, [R1+0x8] ;  /* 0x0000080001fb7983 */ /* 0x000f280000300800 */
[----:B------:R-:W4:Y:S04]  /*36e80*/  LDL.LU R243, [R1+0x20c] ;  /* 0x00020c0001f37983 */ /* 0x000f280000300800 */
[----:B------:R-:W3:Y:S04]  /*36e90*/  LDL.LU R2, [R1+0x204] ;  /* 0x0002040001027983 */ /* 0x000ee80000300800 */
[----:B--2---:R-:W2:Y:S04]  /*36ea0*/  LDL.LU R250, [R1+0x111c] ;  /* 0x00111c0001fa7983 */ /* 0x004ea80000300800 */
[----:B------:R-:W4:Y:S01]  /*36eb0*/  LDL.LU R237, [R1+0xd44] ;  /* 0x000d440001ed7983 */ /* 0x000f220000300800 */
[----:B------:R-:W-:-:S03]  /*36ec0*/  LEA R236, P6, R240, R3, 0x2 ;  /* 0x00000003f0ec7211 */ /* 0x000fc600078c10ff */
[----:B---3--:R3:W-:Y:S01]  /*36ed0*/  @P3 STG.E desc[UR60][R238.64], R2 ;  /* 0x00000002ee003986 */ /* 0x0087e2000c10193c */
[----:B----4-:R-:W-:Y:S01]  /*36ee0*/  ISETP.LT.AND P4, PT, R237, UR5, !P0 ;  /* 0x00000005ed007c0c */ /* 0x010fe2000c781270 */
[----:B------:R-:W-:Y:S01]  /*36ef0*/  ULDC UR5, c[0x0][0x22c] ;  /* 0x00008b0000057ab9 */ /* 0x000fe20000000800 */
[C---:B---3--:R-:W-:Y:S01]  /*36f00*/  VIADD R2, R240.reuse, UR4 ;  /* 0x00000004f0027c36 */ /* 0x048fe20008000000 */
[----:B------:R-:W-:-:S04]  /*36f10*/  LEA.HI.X.SX32 R237, R240, R242, 0x2, P6 ;  /* 0x000000f2f0ed7211 */ /* 0x000fc800030f16ff */
[C---:B------:R-:W-:Y:S01]  /*36f20*/  LEA R238, P6, R2.reuse, R3, 0x2 ;  /* 0x0000000302ee7211 */ /* 0x040fe200078c10ff */
[----:B------:R-:W-:Y:S01]  /*36f30*/  VIADD R240, R2, UR4 ;  /* 0x0000000402f07c36 */ /* 0x000fe20008000000 */
[----:B------:R-:W-:Y:S01]  /*36f40*/  ISETP.LT.AND P3, PT, R252, UR5, !P0 ;  /* 0x00000005fc007c0c */ /* 0x000fe2000c761270 */
[----:B------:R-:W-:Y:S01]  /*36f50*/  ULDC UR5, c[0x0][0x22c] ;  /* 0x00008b0000057ab9 */ /* 0x000fe20000000800 */
[----:B------:R-:W3:Y:S01]  /*36f60*/  LDL.LU R252, [R1+0xc] ;  /* 0x00000c0001fc7983 */ /* 0x000ee20000300800 */
[----:B------:R-:W-:-:S03]  /*36f70*/  LEA.HI.X.SX32 R239, R2, R242, 0x2, P6 ;  /* 0x000000f202ef7211 */ /* 0x000fc600030f16ff */
[----:B------:R-:W4:Y:S04]  /*36f80*/  LDL.LU R2, [R1+0x4] ;  /* 0x0000040001027983 */ /* 0x000f280000300800 */
[----:B----4-:R4:W-:Y:S01]  /*36f90*/  @P2 STG.E desc[UR60][R236.64], R2 ;  /* 0x00000002ec002986 */ /* 0x0109e2000c10193c */
[----:B------:R-:W-:Y:S01]  /*36fa0*/  ISETP.LT.AND P2, PT, R241, UR5, !P0 ;  /* 0x00000005f1007c0c */ /* 0x000fe2000c741270 */
[----:B------:R-:W-:Y:S02]  /*36fb0*/  ULDC UR5, c[0x0][0x22c] ;  /* 0x00008b0000057ab9 */ /* 0x000fe40000000800 */
[----:B------:R-:W2:Y:S04]  /*36fc0*/  LDL.LU R241, [R1+0xd68] ;  /* 0x000d680001f17983 */ /* 0x000ea80000300800 */
[----:B----4-:R-:W4:Y:S01]  /*36fd0*/  LDL.LU R237, [R1+0x208] ;  /* 0x0002080001ed7983 */ /* 0x010f220000300800 */
[C---:B------:R-:W-:Y:S01]  /*36fe0*/  LEA R236, P6, R240.reuse, R3, 0x2 ;  /* 0x00000003f0ec7211 */ /* 0x040fe200078c10ff */
[----:B------:R-:W-:-:S02]  /*36ff0*/  VIADD R2, R240, UR4 ;  /* 0x00000004f0027c36 */ /* 0x000fc40008000000 */
[----:B----4-:R4:W-:Y:S02]  /*37000*/  @P1 STG.E desc[UR60][R238.64], R237 ;  /* 0x000000edee001986 */ /* 0x0109e4000c10193c */
[----:B----4-:R-:W-:Y:S02]  /*37010*/  LEA.HI.X.SX32 R237, R240, R242, 0x2, P6 ;  /* 0x000000f2f0ed7211 */ /* 0x010fe400030f16ff */
[----:B------:R-:W4:Y:S01]  /*37020*/  LDL.LU R240, [R1+0xd58] ;  /* 0x000d580001f07983 */ /* 0x000f220000300800 */
[----:B------:R-:W-:-:S04]  /*37030*/  LEA R238, P6, R2, R3, 0x2 ;  /* 0x0000000302ee7211 */ /* 0x000fc800078c10ff */
[----:B------:R-:W-:Y:S02]  /*37040*/  LEA.HI.X.SX32 R239, R2, R242, 0x2, P6 ;  /* 0x000000f202ef7211 */ /* 0x000fe400030f16ff */
[----:B----4-:R-:W-:Y:S01]  /*37050*/  ISETP.LT.AND P1, PT, R240, UR5, !P0 ;  /* 0x00000005f0007c0c */ /* 0x010fe2000c721270 */
[----:B------:R-:W-:Y:S01]  /*37060*/  VIADD R240, R2, UR4 ;  /* 0x0000000402f07c36 */ /* 0x000fe20008000000 */
[----:B------:R-:W-:Y:S01]  /*37070*/  ULDC UR5, c[0x0][0x22c] ;  /* 0x00008b0000057ab9 */ /* 0x000fe20000000800 */
[----:B------:R-:W4:Y:S04]  /*37080*/  LDL.LU R2, [R1+0xd64] ;  /* 0x000d640001027983 */ /* 0x000f280000300800 */
[----:B------:R1:W-:Y:S04]  /*37090*/  @P5 STG.E desc[UR60][R236.64], R251 ;  /* 0x000000fbec005986 */ /* 0x0003e8000c10193c */
[----:B------:R2:W-:Y:S01]  /*370a0*/  @P4 STG.E desc[UR60][R238.64], R243 ;  /* 0x000000f3ee004986 */ /* 0x0005e2000c10193c */
[----:B-1----:R-:W-:-:S03]  /*370b0*/  LEA R236, P6, R240, R3, 0x2 ;  /* 0x00000003f0ec7211 */ /* 0x002fc600078c10ff */
[----:B------:R-:W2:Y:S01]  /*370c0*/  LDL.LU R251, [R1+0x1118] ;  /* 0x0011180001fb7983 */ /* 0x000ea20000300800 */
[----:B------:R-:W-:-:S05]  /*370d0*/  LEA.HI.X.SX32 R237, R240, R242, 0x2, P6 ;  /* 0x000000f2f0ed7211 */ /* 0x000fca00030f16ff */
[----:B---3--:R1:W-:Y:S01]  /*370e0*/  @P3 STG.E desc[UR60][R236.64], R252 ;  /* 0x000000fcec003986 */ /* 0x0083e2000c10193c */
[----:B----4-:R-:W-:Y:S01]  /*370f0*/  ISETP.LT.AND P5, PT, R2, UR5, !P0 ;  /* 0x0000000502007c0c */ /* 0x010fe2000c7a1270 */
[----:B------:R-:W-:Y:S01]  /*37100*/  VIADD R2, R240, UR4 ;  /* 0x00000004f0027c36 */ /* 0x000fe20008000000 */
[----:B------:R-:W-:Y:S01]  /*37110*/  ULDC UR5, c[0x0][0x22c] ;  /* 0x00008b0000057ab9 */ /* 0x000fe20000000800 */
[----:B------:R-:W3:Y:S03]  /*37120*/  LDL.LU R240, [R1+0xd6c] ;  /* 0x000d6c0001f07983 */ /* 0x000ee60000300800 */
[C---:B--2---:R-:W-:Y:S01]  /*37130*/  LEA R238, P6, R2.reuse, R3, 0x2 ;  /* 0x0000000302ee7211 */ /* 0x044fe200078c10ff */
[----:B------:R-:W2:Y:S01]  /*37140*/  LDL.LU R243, [R1+0xd78] ;  /* 0x000d780001f37983 */ /* 0x000ea20000300800 */
[----:B------:R-:W-:Y:S01]  /*37150*/  ISETP.LT.AND P4, PT, R241, UR5, !P0 ;  /* 0x00000005f1007c0c */ /* 0x000fe2000c781270 */
[----:B------:R-:W-:Y:S01]  /*37160*/  ULDC UR5, c[0x0][0x22c] ;  /* 0x00008b0000057ab9 */ /* 0x000fe20000000800 */
[----:B------:R-:W-:-:S02]  /*37170*/  IADD3 R241, R2, UR4, RZ ;  /* 0x0000000402f17c10 */ /* 0x000fc4000fffe0ff */
[----:B------:R-:W-:Y:S02]  /*37180*/  LEA.HI.X.SX32 R239, R2, R242, 0x2, P6 ;  /* 0x000000f202ef7211 */ /* 0x000fe400030f16ff */
[----:B------:R-:W4:Y:S04]  /*37190*/  LDL.LU R2, [R1+0xd74] ;  /* 0x000d740001027983 */ /* 0x000f280000300800 */
[----:B-1----:R-:W2:Y:S04]  /*371a0*/  LDL.LU R252, [R1+0x1114] ;  /* 0x0011140001fc7983 */ /* 0x002ea80000300800 */
[----:B------:R-:W4:Y:S01]  /*371b0*/  LDL.LU R237, [R1+0x10] ;  /* 0x0000100001ed7983 */ /* 0x000f220000300800 */
[----:B------:R-:W-:-:S02]  /*371c0*/  LEA R236, P6, R241, R3, 0x2 ;  /* 0x00000003f1ec7211 */ /* 0x000fc400078c10ff */
[----:B---3--:R-:W-:Y:S01]  /*371d0*/  ISETP.LT.AND P3, PT, R240, UR5, !P0 ;  /* 0x00000005f0007c0c */ /* 0x008fe2000c761270 */
[C---:B------:R-:W-:Y:S01]  /*371e0*/  VIADD R240, R241.reuse, UR4 ;  /* 0x00000004f1f07c36 */ /* 0x040fe20008000000 */
[----:B------:R-:W-:Y:S01]  /*371f0*/  ULDC UR5, c[0x0][0x22c] ;  /* 0x00008b0000057ab9 */ /* 0x000fe20000000800 */
[----:B----4-:R1:W-:Y:S01]  /*37200*/  @P2 STG.E desc[UR60][R238.64], R237 ;  /* 0x000000edee002986 */ /* 0x0103e2000c10193c */
[----:B------:R-:W-:Y:S01]  /*37210*/  ISETP.LT.AND P2, PT, R2, UR5, !P0 ;  /* 0x0000000502007c0c */ /* 0x000fe2000c741270 */
[C---:B------:R-:W-:Y:S01]  /*37220*/  VIADD R2, R240.reuse, UR4 ;  /* 0x00000004f0027c36 */ /* 0x040fe20008000000 */
[----:B------:R-:W-:Y:S01]  /*37230*/  ULDC UR5, c[0x0][0x22c] ;  /* 0x00008b0000057ab9 */ /* 0x000fe20000000800 */
[-C--:B-1----:R-:W-:Y:S02]  /*37240*/  LEA.HI.X.SX32 R237, R241, R242.reuse, 0x2, P6 ;  /* 0x000000f2f1ed7211 */ /* 0x082fe400030f16ff */
[CC--:B------:R-:W-:Y:S01]  /*37250*/  LEA R238, P6, R240.reuse, R3.reuse, 0x2 ;  /* 0x00000003f0ee7211 */ /* 0x0c0fe200078c10ff */
[----:B------:R-:W3:Y:S03]  /*37260*/  LDL.LU R241, [R1+0xd8c] ;  /* 0x000d8c0001f17983 */ /* 0x000ee60000300800 */
[----:B------:R-:W-:Y:S01]  /*37270*/  LEA.HI.X.SX32 R239, R240, R242, 0x2, P6 ;  /* 0x000000f2f0ef7211 */ /* 0x000fe200030f16ff */
[----:B------:R1:W-:Y:S04]  /*37280*/  @P1 STG.E desc[UR60][R236.64], R248 ;  /* 0x000000f8ec001986 */ /* 0x0003e8000c10193c */
[----:B------:R-:W4:Y:S04]  /*37290*/  LDL.LU R240, [R1+0xd84] ;  /* 0x000d840001f07983 */ /* 0x000f280000300800 */
[----:B-1----:R-:W3:Y:S01]  /*372a0*/  LDL.LU R248, [R1+0x14] ;  /* 0x0000140001f87983 */ /* 0x002ee20000300800 */
[----:B------:R-:W-:-:S04]  /*372b0*/  LEA R236, P6, R2, R3, 0x2 ;  /* 0x0000000302ec7211 */ /* 0x000fc800078c10ff */
[----:B------:R-:W-:Y:S02]  /*372c0*/  LEA.HI.X.SX32 R237, R2, R242, 0x2, P6 ;  /* 0x000000f202ed7211 */ /* 0x000fe400030f16ff */
[----:B--2---:R-:W-:Y:S01]  /*372d0*/  ISETP.LT.AND P1, PT, R243, UR5, !P0 ;  /* 0x00000005f3007c0c */ /* 0x004fe2000c721270 */
[----:B------:R-:W-:Y:S01]  /*372e0*/  ULDC UR5, c[0x0][0x22c] ;  /* 0x00008b0000057ab9 */ /* 0x000fe20000000800 */
[----:B------:R-:W2:Y:S04]  /*372f0*/  LDL.LU R243, [R1+0xd90] ;  /* 0x000d900001f37983 */ /* 0x000ea80000300800 */
[----:B---3--:R1:W-:Y:S04]  /*37300*/  @P5 STG.E desc[UR60][R238.64], R248 ;  /* 0x000000f8ee005986 */ /* 0x0083e8000c10193c */
[----:B------:R3:W-:Y:S04]  /*37310*/  @P4 STG.E desc[UR60][R236.64], R249 ;  /* 0x000000f9ec004986 */ /* 0x0007e8000c10193c */
[----:B-1----:R-:W2:Y:S04]  /*37320*/  LDL.LU R248, [R1+0xd94] ;  /* 0x000d940001f87983 */ /* 0x002ea80000300800 */
[----:B---3--:R-:W3:Y:S01]  /*37330*/  LDL.LU R249, [R1+0x18] ;  /* 0x0000180001f97983 */ /* 0x008ee20000300800 */
[----:B----4-:R-:W-:Y:S01]  /*37340*/  ISETP.LT.AND P5, PT, R240, UR5, !P0 ;  /* 0x00000005f0007c0c */ /* 0x010fe2000c7a1270 */
[----:B------:R-:W-:-:S02]  /*37350*/  ULDC UR5, c[0x0][0x22c] ;  /* 0x00008b0000057ab9 */ /* 0x000fc40000000800 */
[----:B------:R-:W-:Y:S01]  /*37360*/  ISETP.LT.AND P4, PT, R241, UR5, !P0 ;  /* 0x00000005f1007c0c */ /* 0x000fe2000c781270 */
[----:B------:R-:W-:Y:S01]  /*37370*/  VIADD R239, R2, UR4 ;  /* 0x0000000402ef7c36 */ /* 0x000fe20008000000 */
[----:B------:R-:W4:Y:S01]  /*37380*/  LDL.LU R241, [R1+0xd9c] ;  /* 0x000d9c0001f17983 */ /* 0x000f220000300800 */
[----:B------:R-:W-:Y:S02]  /*37390*/  ULDC UR5, c[0x0][0x22c] ;  /* 0x00008b0000057ab9 */ /* 0x000fe40000000800 */
[C---:B------:R-:W-:Y:S01]  /*373a0*/  VIADD R2, R239.reuse, UR4 ;  /* 0x00000004ef027c36 */ /* 0x040fe20008000000 */
[----:B------:R-:W-:-:S03]  /*373b0*/  LEA R238, P6, R239, R3, 0x2 ;  /* 0x00000003efee7211 */ /* 0x000fc600078c10ff */
[C---:B------:R-:W-:Y:S01]  /*373c0*/  VIADD R240, R2.reuse, UR4 ;  /* 0x0000000402f07c36 */ /* 0x040fe20008000000 */
[----:B------:R-:W-:Y:S02]  /*373d0*/  LEA.HI.X.SX32 R239, R239, R242, 0x2, P6 ;  /* 0x000000f2efef7211 */ /* 0x000fe400030f16ff */
[----:B------:R-:W-:-:S04]  /*373e0*/  LEA R236, P6, R2, R3, 0x2 ;  /* 0x0000000302ec7211 */ /* 0x000fc800078c10ff */
[----:B------:R-:W-:Y:S01]  /*373f0*/  LEA.HI.X.SX32 R237, R2, R242, 0x2, P6 ;  /* 0x000000f202ed7211 */ /* 0x000fe200030f16ff */
[----:B---3--:R1:W-:Y:S01]  /*37400*/  @P3 STG.E desc[UR60][R238.64], R249 ;  /* 0x000000f9ee003986 */ /* 0x0083e2000c10193c */
[----:B--2---:R-:W-:Y:S01]  /*37410*/  ISETP.LT.AND P3, PT, R243, UR5, !P0 ;  /* 0x00000005f3007c0c */ /* 0x004fe2000c761270 */
[----:B------:R-:W-:Y:S02]  /*37420*/  ULDC UR5, c[0x0][0x22c] ;  /* 0x00008b0000057ab9 */ /* 0x000fe40000000800 */
[----:B------:R-:W2:Y:S01]  /*37430*/  LDL.LU R243, [R1+0xda4] ;  /* 0x000da40001f37983 */ /* 0x000ea20000300800 */
[----:B-1----:R-:W-:-:S03]  /*37440*/  LEA R238, P6, R240, R3, 0x2 ;  /* 0x00000003f0ee7211 */ /* 0x002fc600078c10ff */
[----:B------:R1:W-:Y:S01]  /*37450*/  @P2 STG.E desc[UR60][R236.64], R250 ;  /* 0x000000faec002986 */ /* 0x0003e2000c10193c */
[-C--:B------:R-:W-:Y:S02]  /*37460*/  LEA.HI.X.SX32 R239, R240, R242.reuse, 0x2, P6 ;  /* 0x000000f2f0ef7211 */ /* 0x080fe400030f16ff */
[----:B------:R-:W-:Y:S01]  /*37470*/  ISETP.LT.AND P2, PT, R248, UR5, !P0 ;  /* 0x00000005f8007c0c */ /* 0x000fe2000c741270 */
[----:B------:R-:W-:Y:S02]  /*37480*/  ULDC UR5, c[0x0][0x22c] ;  /* 0x00008b0000057ab9 */ /* 0x000fe40000000800 */
[----:B------:R3:W-:Y:S01]  /*37490*/  @P1 STG.E desc[UR60][R238.64], R252 ;  /* 0x000000fcee001986 */ /* 0x0007e2000c10193c */
[----:B----4-:R-:W-:Y:S01]  /*374a0*/  ISETP.LT.AND P1, PT, R241, UR5, !P0 ;  /* 0x00000005f1007c0c */ /* 0x010fe2000c721270 */
[----:B------:R-:W-:Y:S01]  /*374b0*/  VIADD R2, R240, UR4 ;  /* 0x00000004f0027c36 */ /* 0x000fe20008000000 */
[----:B------:R-:W-:Y:S01]  /*374c0*/  ULDC UR5, c[0x0][0x22c] ;  /* 0x00008b0000057ab9 */ /* 0x000fe20000000800 */
[----:B------:R-:W4:Y:S03]  /*374d0*/  LDL.LU R241, [R1+0xdb0] ;  /* 0x000db00001f17983 */ /* 0x000f260000300800 */
[CC--:B-1----:R-:W-:Y:S01]  /*374e0*/  LEA R236, P6, R2.reuse, R3.reuse, 0x2 ;  /* 0x0000000302ec7211 */ /* 0x0c2fe200078c10ff */
[----:B------:R-:W4:Y:S03]  /*374f0*/  LDL.LU R250, [R1+0xdb4] ;  /* 0x000db40001fa7983 */ /* 0x000f260000300800 */
[C---:B------:R-:W-:Y:S01]  /*37500*/  LEA.HI.X.SX32 R237, R2.reuse, R242, 0x2, P6 ;  /* 0x000000f202ed7211 */ /* 0x040fe200030f16ff */
[----:B---3--:R-:W-:Y:S01]  /*37510*/  VIADD R239, R2, UR4 ;  /* 0x0000000402ef7c36 */ /* 0x008fe20008000000 */
[----:B------:R-:W3:Y:S04]  /*37520*/  LDL.LU R249, [R1+0xdb8] ;  /* 0x000db80001f97983 */ /* 0x000ee80000300800 */
[----:B------:R-:W3:Y:S01]  /*37530*/  LDL.LU R248, [R1+0xdc0] ;  /* 0x000dc00001f87983 */ /* 0x000ee20000300800 */
[----:B------:R-:W-:-:S03]  /*37540*/  LEA R238, P6, R239, R3, 0x2 ;  /* 0x00000003efee7211 */ /* 0x000fc600078c10ff */
[----:B------:R1:W-:Y:S01]  /*37550*/  @P5 STG.E desc[UR60][R236.64], R251 ;  /* 0x000000fbec005986 */ /* 0x0003e2000c10193c */
[C---:B------:R-:W-:Y:S02]  /*37560*/  IADD3 R2, R239.reuse, UR4, RZ ;  /* 0x00000004ef027c10 */ /* 0x040fe4000fffe0ff */
[----:B------:R-:W-:-:S03]  /*37570*/  LEA.HI.X.SX32 R239, R239, R242, 0x2, P6 ;  /* 0x000000f2efef7211 */ /* 0x000fc600030f16ff */
[C---:B------:R-:W-:Y:S02]  /*37580*/  VIADD R240, R2.reuse, UR4 ;  /* 0x0000000402f07c36 */ /* 0x040fe40008000000 */
[----:B------:R1:W-:Y:S02]  /*37590*/  @P4 STG.E desc[UR60][R238.64], R244 ;  /* 0x000000f4ee004986 */ /* 0x0003e4000c10193c */
[----:B-1----:R-:W-:-:S04]  /*375a0*/  LEA R236, P6, R2, R3, 0x2 ;  /* 0x0000000302ec7211 */ /* 0x002fc800078c10ff */
[----:B------:R-:W-:Y:S02]  /*375b0*/  LEA.HI.X.SX32 R237, R2, R242, 0x2, P6 ;  /* 0x000000f202ed7211 */ /* 0x000fe400030f16ff */
[C---:B------:R-:W-:Y:S01]  /*375c0*/  LEA R238, P6, R240.reuse, R3, 0x2 ;  /* 0x00000003f0ee7211 */ /* 0x040fe200078c10ff */
[----:B------:R-:W-:-:S03]  /*375d0*/  VIADD R2, R240, UR4 ;  /* 0x00000004f0027c36 */ /* 0x000fc60008000000 */
[----:B------:R-:W-:Y:S02]  /*375e0*/  LEA.HI.X.SX32 R239, R240, R242, 0x2, P6 ;  /* 0x000000f2f0ef7211 */ /* 0x000fe400030f16ff */
[----:B--2---:R-:W-:Y:S01]  /*375f0*/  ISETP.LT.AND P5, PT, R243, UR5, !P0 ;  /* 0x00000005f3007c0c */ /* 0x004fe2000c7a1270 */
[----:B------:R-:W-:Y:S01]  /*37600*/  ULDC UR5, c[0x0][0x22c] ;  /* 0x00008b0000057ab9 */ /* 0x000fe20000000800 */
[----:B------:R-:W2:Y:S01]  /*37610*/  LDL.LU R243, [R1+0xdc8] ;  /* 0x000dc80001f37983 */ /* 0x000ea20000300800 */
[----:B----4-:R-:W-:-:S03]  /*37620*/  ISETP.LT.AND P4, PT, R241, UR5, !P0 ;  /* 0x00000005f1007c0c */ /* 0x010fc6000c781270 */
[----:B------:R1:W-:Y:S01]  /*37630*/  @P3 STG.E desc[UR60][R236.64], R16 ;  /* 0x00000010ec003986 */ /* 0x0003e2000c10193c */
[----:B------:R-:W-:-:S03]  /*37640*/  ULDC UR5, c[0x0][0x22c] ;  /* 0x00008b0000057ab9 */ /* 0x000fc60000000800 */
[----:B------:R-:W4:Y:S04]  /*37650*/  LDL.LU R241, [R1+0xdd0] ;  /* 0x000dd00001f17983 */ /* 0x000f280000300800 */
[----:B------:R-:W4:Y:S01]  /*37660*/  LDL.LU R240, [R1+0xdd8] ;  /* 0x000dd80001f07983 */ /* 0x000f220000300800 */
[CC--:B-1----:R-:W-:Y:S01]  /*37670*/  LEA R236, P6, R2.reuse, R3.reuse, 0x2 ;  /* 0x0000000302ec7211 */ /* 0x0c2fe200078c10ff */
[C---:B------:R-:W-:Y:S02]  /*37680*/  VIADD R16, R2.reuse, UR4 ;  /* 0x0000000402107c36 */ /* 0x040fe40008000000 */
[----:B------:R1:W-:Y:S01]  /*37690*/  @P2 STG.E desc[UR60][R238.64], R245 ;  /* 0x000000f5ee002986 */ /* 0x0003e2000c10193c */
[-C--:B------:R-:W-:Y:S02]  /*376a0*/  LEA.HI.X.SX32 R237, R2, R242.reuse, 0x2, P6 ;  /* 0x000000f202ed7211 */ /* 0x080fe400030f16ff */
[----:B------:R-:W-:Y:S01]  /*376b0*/  ISETP.LT.AND P3, PT, R250, UR5, !P0 ;  /* 0x00000005fa007c0c */ /* 0x000fe2000c761270 */
[----:B------:R-:W-:Y:S01]  /*376c0*/  ULDC UR5, c[0x0][0x22c] ;  /* 0x00008b0000057ab9 */ /* 0x000fe20000000800 */
[C---:B------:R-:W-:Y:S01]  /*376d0*/  VIADD R2, R16.reuse, UR4 ;  /* 0x0000000410027c36 */ /* 0x040fe20008000000 */
[----:B---3--:R-:W-:Y:S01]  /*376e0*/  ISETP.LT.AND P2, PT, R249, UR5, !P0 ;  /* 0x00000005f9007c0c */ /* 0x008fe2000c741270 */
[----:B------:R-:W-:Y:S01]  /*376f0*/  ULDC UR5, c[0x0][0x22c] ;  /* 0x00008b0000057ab9 */ /* 0x000fe20000000800 */
[CC--:B-1----:R-:W-:Y:S01]  /*37700*/  LEA R238, P6, R16.reuse, R3.reuse, 0x2 ;  /* 0x0000000310ee7211 */ /* 0x0c2fe200078c10ff */
[----:B------:R-:W3:Y:S03]  /*37710*/  LDL.LU R245, [R1+0xddc] ;  /* 0x000ddc0001f57983 */ /* 0x000ee60000300800 */
[-C--:B------:R-:W-:Y:S01]  /*37720*/  LEA.HI.X.SX32 R239, R16, R242.reuse, 0x2, P6 ;  /* 0x000000f210ef7211 */ /* 0x080fe200030f16ff */
[----:B------:R1:W-:Y:S01]  /*37730*/  @P1 STG.E desc[UR60][R236.64], R17 ;  /* 0x00000011ec001986 */ /* 0x0003e2000c10193c */
[----:B------:R-:W-:Y:S01]  /*37740*/  ISETP.LT.AND P1, PT, R248, UR5, !P0 ;  /* 0x00000005f8007c0c */ /* 0x000fe2000c721270 */
[----:B------:R-:W-:Y:S01]  /*37750*/  ULDC UR5, c[0x0][0x22c] ;  /* 0x00008b0000057ab9 */ /* 0x000fe20000000800 */
[C---:B------:R-:W-:Y:S01]  /*37760*/  LEA R16, P6, R2.reuse, R3, 0x2 ;  /* 0x0000000302107211 */ /* 0x040fe200078c10ff */
[----:B------:R-:W3:Y:S04]  /*37770*/  LDL.LU R244, [R1+0xde8] ;  /* 0x000de80001f47983 */ /* 0x000ee80000300800 */
[----:B------:R-:W-:Y:S01]  /*37780*/  @P5 STG.E desc[UR60][R238.64], R246 ;  /* 0x000000f6ee005986 */ /* 0x000fe2000c10193c */
[C---:B-1----:R-:W-:Y:S01]  /*37790*/  VIADD R237, R2.reuse, UR4 ;  /* 0x0000000402ed7c36 */ /* 0x042fe20008000000 */
[----:B------:R-:W-:-:S03]  /*377a0*/  LEA.HI.X.SX32 R17, R2, R242, 0x2, P6 ;  /* 0x000000f202117211 */ /* 0x000fc600030f16ff */
[C---:B------:R-:W-:Y:S01]  /*377b0*/  VIADD R2, R237.reuse, UR4 ;  /* 0x00000004ed027c36 */ /* 0x040fe20008000000 */
[C---:B------:R-:W-:Y:S01]  /*377c0*/  LEA R236, P6, R237.reuse, R3, 0x2 ;  /* 0x00000003edec7211 */ /* 0x040fe200078c10ff */
[----:B------:R1:W-:Y:S03]  /*377d0*/  @P4 STG.E desc[UR60][R16.64], R18 ;  /* 0x0000001210004986 */ /* 0x0003e6000c10193c */
[----:B------:R-:W-:-:S05]  /*377e0*/  LEA.HI.X.SX32 R237, R237, R242, 0x2, P6 ;  /* 0x000000f2eded7211 */ /* 0x000fca00030f16ff */
[----:B------:R1:W-:Y:S02]  /*377f0*/  @P3 STG.E desc[UR60][R236.64], R247 ;  /* 0x000000f7ec003986 */ /* 0x0003e4000c10193c */
[C---:B-1----:R-:W-:Y:S01]  /*37800*/  LEA R16, P6, R2.reuse, R3, 0x2 ;  /* 0x0000000302107211 */ /* 0x042fe200078c10ff */
[----:B------:R-:W-:-:S03]  /*37810*/  VIADD R18, R2, UR4 ;  /* 0x0000000402127c36 */ /* 0x000fc60008000000 */
[-C--:B------:R-:W-:Y:S02]  /*37820*/  LEA.HI.X.SX32 R17, R2, R242.reuse, 0x2, P6 ;  /* 0x000000f202117211 */ /* 0x080fe400030f16ff */
[C---:B------:R-:W-:Y:S02]  /*37830*/  IADD3 R2, R18.reuse, UR4, RZ ;  /* 0x0000000412027c10 */ /* 0x040fe4000fffe0ff */
[CC--:B------:R-:W-:Y:S01]  /*37840*/  LEA R236, P6, R18.reuse, R3.reuse, 0x2 ;  /* 0x0000000312ec7211 */ /* 0x0c0fe200078c10ff */
[----:B------:R1:W-:Y:S03]  /*37850*/  @P2 STG.E desc[UR60][R16.64], R19 ;  /* 0x0000001310002986 */ /* 0x0003e6000c10193c */
[----:B------:R-:W-:Y:S02]  /*37860*/  LEA.HI.X.SX32 R237, R18, R242, 0x2, P6 ;  /* 0x000000f212ed7211 */ /* 0x000fe400030f16ff */
[----:B-1----:R-:W-:-:S03]  /*37870*/  LEA R16, P6, R2, R3, 0x2 ;  /* 0x0000000302107211 */ /* 0x002fc600078c10ff */
[----:B------:R1:W-:Y:S01]  /*37880*/  @P1 STG.E desc[UR60][R236.64], R8 ;  /* 0x00000008ec001986 */ /* 0x0003e2000c10193c */
[----:B------:R-:W-:Y:S02]  /*37890*/  LEA.HI.X.SX32 R17, R2, R242, 0x2, P6 ;  /* 0x000000f202117211 */ /* 0x000fe400030f16ff */
[----:B--2---:R-:W-:Y:S01]  /*378a0*/  ISETP.LT.AND P5, PT, R243, UR5, !P0 ;  /* 0x00000005f3007c0c */ /* 0x004fe2000c7a1270 */
[----:B------:R-:W-:Y:S01]  /*378b0*/  ULDC UR5, c[0x0][0x22c] ;  /* 0x00008b0000057ab9 */ /* 0x000fe20000000800 */
[----:B------:R-:W2:Y:S01]  /*378c0*/  LDL.LU R243, [R1+0xdec] ;  /* 0x000dec0001f37983 */ /* 0x000ea20000300800 */
[----:B----4-:R-:W-:Y:S01]  /*378d0*/  ISETP.LT.AND P4, PT, R241, UR5, !P0 ;  /* 0x00000005f1007c0c */ /* 0x010fe2000c781270 */
[----:B------:R-:W-:Y:S02]  /*378e0*/  ULDC UR5, c[0x0][0x22c] ;  /* 0x00008b0000057ab9 */ /* 0x000fe40000000800 */
[----:B------:R-:W4:Y:S01]  /*378f0*/  LDL.LU R241, [R1+0xdf4] ;  /* 0x000df40001f17983 */ /* 0x000f220000300800 */
[----:B------:R-:W-:Y:S01]  /*37900*/  ISETP.LT.AND P3, PT, R240, UR5, !P0 ;  /* 0x00000005f0007c0c */ /* 0x000fe2000c761270 */
[----:B------:R-:W-:-:S02]  /*37910*/  VIADD R19, R2, UR4 ;  /* 0x0000000402137c36 */ /* 0x000fc40008000000 */
[----:B------:R-:W4:Y:S01]  /*37920*/  LDL.LU R240, [R1+0xdf8] ;  /* 0x000df80001f07983 */ /* 0x000f220000300800 */
[----:B------:R-:W-:-:S03]  /*37930*/  ULDC UR5, c[0x0][0x22c] ;  /* 0x00008b0000057ab9 */ /* 0x000fc60000000800 */
[----:B------:R-:W4:Y:S04]  /*37940*/  LDL.LU R239, [R1+0xe00] ;  /* 0x000e000001ef7983 */ /* 0x000f280000300800 */
[----:B------:R-:W4:Y:S04]  /*37950*/  LDL.LU R238, [R1+0xe04] ;  /* 0x000e040001ee7983 */ /* 0x000f280000300800 */
[----:B-1----:R-:W4:Y:S04]  /*37960*/  LDL.LU R237, [R1+0xe14] ;  /* 0x000e140001ed7983 */ /* 0x002f280000300800 */
[----:B------:R1:W-:Y:S04]  /*37970*/  @P5 STG.E desc[UR60][R16.64], R24 ;  /* 0x0000001810005986 */ /* 0x0003e8000c10193c */
[----:B-1----:R-:W4:Y:S01]  /*37980*/  LDL.LU R24, [R1+0xe18] ;  /* 0x000e180001187983 */ /* 0x002f220000300800 */
[CC--:B------:R-:W-:Y:S01]  /*37990*/  LEA R18, P6, R19.reuse, R3.reuse, 0x2 ;  /* 0x0000000313127211 */ /* 0x0c0fe200078c10ff */
[----:B------:R-:W-:Y:S01]  /*379a0*/  VIADD R2, R19, UR4 ;  /* 0x0000000413027c36 */ /* 0x000fe20008000000 */
[----:B---3--:R-:W-:Y:S01]  /*379b0*/  ISETP.LT.AND P2, PT, R245, UR5, !P0 ;  /* 0x00000005f5007c0c */ /* 0x008fe2000c741270 */
[----:B------:R-:W-:Y:S01]  /*379c0*/  ULDC UR5, c[0x0][0x22c] ;  /* 0x00008b0000057ab9 */ /* 0x000fe20000000800 */
[-C--:B------:R-:W-:Y:S01]  /*379d0*/  LEA.HI.X.SX32 R19, R19, R242.reuse, 0x2, P6 ;  /* 0x000000f213137211 */ /* 0x080fe200030f16ff */
[C---:B------:R-:W-:Y:S01]  /*379e0*/  VIADD R17, R2.reuse, UR4 ;  /* 0x0000000402117c36 */ /* 0x040fe20008000000 */
[-C--:B------:R-:W-:Y:S01]  /*379f0*/  LEA R8, P6, R2, R3.reuse, 0x2 ;  /* 0x0000000302087211 */ /* 0x080fe200078c10ff */
[----:B------:R-:W3:Y:S04]  /*37a00*/  LDL.LU R236, [R1+0xe20] ;  /* 0x000e200001ec7983 */ /* 0x000ee80000300800 */
[----:B------:R1:W-:Y:S01]  /*37a10*/  @P4 STG.E desc[UR60][R18.64], R9 ;  /* 0x0000000912004986 */ /* 0x0003e2000c10193c */
[----:B------:R-:W-:Y:S01]  /*37a20*/  ISETP.LT.AND P1, PT, R244, UR5, !P0 ;  /* 0x00000005f4007c0c */ /* 0x000fe2000c721270 */
[----:B------:R-:W-:Y:S01]  /*37a30*/  ULDC UR5, c[0x0][0x22c] ;  /* 0x00008b0000057ab9 */ /* 0x000fe20000000800 */
[----:B-1----:R-:W-:Y:S01]  /*37a40*/  LEA.HI.X.SX32 R9, R2, R242, 0x2, P6 ;  /* 0x000000f202097211 */ /* 0x002fe200030f16ff */
[C---:B------:R-:W-:Y:S01]  /*37a50*/  VIADD R2, R17.reuse, UR4 ;  /* 0x0000000411027c36 */ /* 0x040fe20008000000 */
[----:B------:R-:W-:-:S03]  /*37a60*/  LEA R16, P6, R17, R3, 0x2 ;  /* 0x0000000311107211 */ /* 0x000fc600078c10ff */
[----:B------:R1:W-:Y:S01]  /*37a70*/  @P3 STG.E desc[UR60][R8.64], R25 ;  /* 0x0000001908003986 */ /* 0x0003e2000c10193c */
[----:B------:R-:W-:Y:S01]  /*37a80*/  LEA.HI.X.SX32 R17, R17, R242, 0x2, P6 ;  /* 0x000000f211117211 */ /* 0x000fe200030f16ff */
[----:B------:R-:W-:-:S04]  /*37a90*/  VIADD R18, R2, UR4 ;  /* 0x0000000402127c36 */ /* 0x000fc80008000000 */
[----:B------:R1:W-:Y:S02]  /*37aa0*/  @P2 STG.E desc[UR60][R16.64], R10 ;  /* 0x0000000a10002986 */ /* 0x0003e4000c10193c */
[CC--:B-1----:R-:W-:Y:S02]  /*37ab0*/  LEA R8, P6, R2.reuse, R3.reuse, 0x2 ;  /* 0x0000000302087211 */ /* 0x0c2fe400078c10ff */
[----:B------:R-:W3:Y:S02]  /*37ac0*/  LDL.LU R25, [R1+0xe24] ;  /* 0x000e240001197983 */ /* 0x000ee40000300800 */
[----:B------:R-:W-:Y:S02]  /*37ad0*/  LEA.HI.X.SX32 R9, R2, R242, 0x2, P6 ;  /* 0x000000f202097211 */ /* 0x000fe400030f16ff */
[----:B------:R-:W3:Y:S01]  /*37ae0*/  LDL.LU R19, [R1+0xe28] ;  /* 0x000e280001137983 */ /* 0x000ee20000300800 */
[C---:B------:R-:W-:Y:S01]  /*37af0*/  LEA R16, P6, R18.reuse, R3, 0x2 ;  /* 0x0000000312107211 */ /* 0x040fe200078c10ff */
[----:B------:R-:W-:-:S03]  /*37b00*/  VIADD R2, R18, UR4 ;  /* 0x0000000412027c36 */ /* 0x000fc60008000000 */
[----:B------:R-:W-:Y:S01]  /*37b10*/  LEA.HI.X.SX32 R17, R18, R242, 0x2, P6 ;  /* 0x000000f212117211 */ /* 0x000fe200030f16ff */
[----:B------:R1:W-:Y:S04]  /*37b20*/  @P1 STG.E desc[UR60][R8.64], R26 ;  /* 0x0000001a08001986 */ /* 0x0003e8000c10193c */
[----:B------:R-:W3:Y:S01]  /*37b30*/  LDL.LU R18, [R1+0xe34] ;  /* 0x000e340001127983 */ /* 0x000ee20000300800 */
[----:B-1----:R-:W-:-:S04]  /*37b40*/  LEA R8, P6, R2, R3, 0x2 ;  /* 0x0000000302087211 */ /* 0x002fc800078c10ff */
[----:B------:R-:W-:Y:S02]  /*37b50*/  LEA.HI.X.SX32 R9, R2, R242, 0x2, P6 ;  /* 0x000000f202097211 */ /* 0x000fe400030f16ff */
[----:B--2---:R-:W-:Y:S01]  /*37b60*/  ISETP.LT.AND P5, PT, R243, UR5, !P0 ;  /* 0x00000005f3007c0c */ /* 0x004fe2000c7a1270 */
[----:B------:R-:W-:-:S12]  /*37b70*/  ULDC UR5, c[0x0][0x22c] ;  /* 0x00008b0000057ab9 */ /* 0x000fd80000000800 */
[----:B------:R1:W-:Y:S01]  /*37b80*/  @P5 STG.E desc[UR60][R16.64], R11 ;  /* 0x0000000b10005986 */ /* 0x0003e2000c10193c */
[----:B----4-:R-:W-:Y:S01]  /*37b90*/  ISETP.LT.AND P4, PT, R241, UR5, !P0 ;  /* 0x00000005f1007c0c */ /* 0x010fe2000c781270 */
[----:B------:R-:W-:Y:S01]  /*37ba0*/  ULDC UR5, c[0x0][0x22c] ;  /* 0x00008b0000057ab9 */ /* 0x000fe20000000800 */
[----:B-1----:R-:W-:Y:S01]  /*37bb0*/  VIADD R11, R2, UR4 ;  /* 0x00000004020b7c36 */ /* 0x002fe20008000000 */
[----:B------:R-:W-:Y:S01]  /*37bc0*/  ISETP.LT.AND P3, PT, R240, UR5, !P0 ;  /* 0x00000005f0007c0c */ /* 0x000fe2000c761270 */
[----:B------:R-:W-:-:S03]  /*37bd0*/  ULDC UR5, c[0x0][0x22c] ;  /* 0x00008b0000057ab9 */ /* 0x000fc60000000800 */
[-C--:B------:R-:W-:Y:S02]  /*37be0*/  LEA R10, P6, R11, R3.reuse, 0x2 ;  /* 0x000000030b0a7211 */ /* 0x080fe400078c10ff */
[----:B------:R-:W-:Y:S01]  /*37bf0*/  ISETP.LT.AND P2, PT, R239, UR5, !P0 ;  /* 0x00000005ef007c0c */ /* 0x000fe2000c741270 */
[----:B------:R-:W-:Y:S01]  /*37c00*/  ULDC UR5, c[0x0][0x22c] ;  /* 0x00008b0000057ab9 */ /* 0x000fe20000000800 */
[C---:B------:R-:W-:Y:S02]  /*37c10*/  IADD3 R2, R11.reuse, UR4, RZ ;  /* 0x000000040b027c10 */ /* 0x040fe4000fffe0ff */
[----:B------:R-:W-:Y:S01]  /*37c20*/  ISETP.LT.AND P1, PT, R238, UR5, !P0 ;  /* 0x00000005ee007c0c */ /* 0x000fe2000c721270 */
[----:B------:R-:W-:Y:S01]  /*37c30*/  ULDC UR5, c[0x0][0x22c] ;  /* 0x00008b0000057ab9 */ /* 0x000fe20000000800 */
[----:B------:R-:W-:Y:S01]  /*37c40*/  LEA.HI.X.SX32 R11, R11, R242, 0x2, P6 ;  /* 0x000000f20b0b7211 */ /* 0x000fe200030f16ff */
[----:B------:R1:W-:Y:S01]  /*37c50*/  @P4 STG.E desc[UR60][R8.64], R27 ;  /* 0x0000001b08004986 */ /* 0x0003e2000c10193c */
[----:B------:R-:W-:Y:S01]  /*37c60*/  ISETP.LT.AND P5, PT, R237, UR5, !P0 ;  /* 0x00000005ed007c0c */ /* 0x000fe2000c7a1270 */
[C---:B------:R-:W-:Y:S01]  /*37c70*/  VIADD R16, R2.reuse, UR4 ;  /* 0x0000000402107c36 */ /* 0x040fe20008000000 */
[----:B------:R-:W-:Y:S01]  /*37c80*/  ULDC UR5, c[0x0][0x22c] ;  /* 0x00008b0000057ab9 */ /* 0x000fe20000000800 */
[----:B------:R2:W-:Y:S01]  /*37c90*/  @P3 STG.E desc[UR60][R10.64], R12 ;  /* 0x0000000c0a003986 */ /* 0x0005e2000c10193c */
[----:B-1----:R-:W-:-:S02]  /*37ca0*/  LEA R8, P6, R2, R3, 0x2 ;  /* 0x0000000302087211 */ /* 0x002fc400078c10ff */
[----:B------:R-:W-:Y:S01]  /*37cb0*/  ISETP.LT.AND P4, PT, R24, UR5, !P0 ;  /* 0x0000000518007c0c */ /* 0x000fe2000c781270 */
[----:B------:R-:W-:Y:S01]  /*37cc0*/  ULDC UR5, c[0x0][0x22c] ;  /* 0x00008b0000057ab9 */ /* 0x000fe20000000800 */
[----:B------:R-:W4:Y:S01]  /*37cd0*/  LDL.LU R24, [R1+0xe40] ;  /* 0x000e400001187983 */ /* 0x000f220000300800 */
[-C--:B------:R-:W-:Y:S02]  /*37ce0*/  LEA.HI.X.SX32 R9, R2, R242.reuse, 0x2, P6 ;  /* 0x000000f202097211 */ /* 0x080fe400030f16ff */
[CC--:B--2---:R-:W-:Y:S01]  /*37cf0*/  LEA R10, P6, R16.reuse, R3.reuse, 0x2 ;  /* 0x00000003100a7211 */ /* 0x0c4fe200078c10ff */
[----:B------:R-:W2:Y:S01]  /*37d00*/  LDL.LU R17, [R1+0xe44] ;  /* 0x000e440001117983 */ /* 0x000ea20000300800 */
[C---:B------:R-:W-:Y:S02]  /*37d10*/  VIADD R2, R16.reuse, UR4 ;  /* 0x0000000410027c36 */ /* 0x040fe40008000000 */
[----:B------:R-:W-:Y:S02]  /*37d20*/  LEA.HI.X.SX32 R11, R16, R242, 0x2, P6 ;  /* 0x000000f2100b7211 */ /* 0x000fe400030f16ff */
[----:B------:R-:W2:Y:S04]  /*37d30*/  LDL.LU R16, [R1+0xe48] ;  /* 0x000e480001107983 */ /* 0x000ea80000300800 */
[----:B------:R1:W-:Y:S04]  /*37d40*/  @P2 STG.E desc[UR60][R8.64], R32 ;  /* 0x0000002008002986 */ /* 0x0003e8000c10193c */
[----:B------:R1:W-:Y:S01]  /*37d50*/  @P1 STG.E desc[UR60][R10.64], R13 ;  /* 0x0000000d0a001986 */ /* 0x0003e2000c10193c */
[----:B---3--:R-:W-:Y:S01]  /*37d60*/  ISETP.LT.AND P3, PT, R236, UR5, !P0 ;  /* 0x00000005ec007c0c */ /* 0x008fe2000c761270 */
[----:B------:R-:W-:Y:S01]  /*37d70*/  ULDC UR5, c[0x0][0x22c] ;  /* 0x00008b0000057ab9 */ /* 0x000fe20000000800 */
[C---:B-1----:R-:W-:Y:S01]  /*37d80*/  LEA R8, P6, R2.reuse, R3, 0x2 ;  /* 0x0000000302087211 */ /* 0x042fe200078c10ff */
[----:B------:R-:W-:-:S03]  /*37d90*/  VIADD R11, R2, UR4 ;  /* 0x00000004020b7c36 */ /* 0x000fc60008000000 */
[----:B------:R-:W-:Y:S01]  /*37da0*/  LEA.HI.X.SX32 R9, R2, R242, 0x2, P6 ;  /* 0x000000f202097211 */ /* 0x000fe200030f16ff */
[C---:B------:R-:W-:Y:S01]  /*37db0*/  VIADD R2, R11.reuse, UR4 ;  /* 0x000000040b027c36 */ /* 0x040fe20008000000 */
[----:B------:R-:W-:-:S03]  /*37dc0*/  LEA R10, P6, R11, R3, 0x2 ;  /* 0x000000030b0a7211 */ /* 0x000fc600078c10ff */
[----:B------:R1:W-:Y:S01]  /*37dd0*/  @P5 STG.E desc[UR60][R8.64], R33 ;  /* 0x0000002108005986 */ /* 0x0003e2000c10193c */
[----:B------:R-:W-:Y:S01]  /*37de0*/  ISETP.LT.AND P2, PT, R25, UR5, !P0 ;  /* 0x0000000519007c0c */ /* 0x000fe2000c741270 */
[----:B------:R-:W-:Y:S01]  /*37df0*/  ULDC UR5, c[0x0][0x22c] ;  /* 0x00008b0000057ab9 */ /* 0x000fe20000000800 */
[----:B------:R-:W-:Y:S01]  /*37e00*/  LEA.HI.X.SX32 R11, R11, R242, 0x2, P6 ;  /* 0x000000f20b0b7211 */ /* 0x000fe200030f16ff */
[C---:B------:R-:W-:Y:S01]  /*37e10*/  VIADD R12, R2.reuse, UR4 ;  /* 0x00000004020c7c36 */ /* 0x040fe20008000000 */
[----:B------:R-:W-:Y:S01]  /*37e20*/  ISETP.LT.AND P1, PT, R19, UR5, !P0 ;  /* 0x0000000513007c0c */ /* 0x000fe2000c721270 */
[----:B------:R-:W-:Y:S01]  /*37e30*/  ULDC UR5, c[0x0][0x22c] ;  /* 0x00008b0000057ab9 */ /* 0x000fe20000000800 */
[----:B------:R-:W3:Y:S01]  /*37e40*/  LDL.LU R19, [R1+0xe4c] ;  /* 0x000e4c0001137983 */ /* 0x000ee20000300800 */
[----:B-1----:R-:W-:-:S03]  /*37e50*/  LEA R8, P6, R2, R3, 0x2 ;  /* 0x0000000302087211 */ /* 0x002fc600078c10ff */
[----:B------:R1:W-:Y:S01]  /*37e60*/  @P4 STG.E desc[UR60][R10.64], R14 ;  /* 0x0000000e0a004986 */ /* 0x0003e2000c10193c */
[----:B------:R-:W-:Y:S02]  /*37e70*/  LEA.HI.X.SX32 R9, R2, R242, 0x2, P6 ;  /* 0x000000f202097211 */ /* 0x000fe400030f16ff */
[----:B------:R-:W-:Y:S01]  /*37e80*/  ISETP.LT.AND P5, PT, R18, UR5, !P0 ;  /* 0x0000000512007c0c */ /* 0x000fe2000c7a1270 */
[----:B------:R-:W-:Y:S01]  /*37e90*/  ULDC UR5, c[0x0][0x22c] ;  /* 0x00008b0000057ab9 */ /* 0x000fe20000000800 */
[----:B------:R-:W3:Y:S04]  /*37ea0*/  LDL.LU R18, [R1+0xe58] ;  /* 0x000e580001127983 */ /* 0x000ee80000300800 */
[----:B------:R-:W3:Y:S01]  /*37eb0*/  LDL.LU R13, [R1+0xe60] ;  /* 0x000e6000010d7983 */ /* 0x000ee20000300800 */
[----:B-1----:R-:W-:-:S03]  /*37ec0*/  LEA R10, P6, R12, R3, 0x2 ;  /* 0x000000030c0a7211 */ /* 0x002fc600078c10ff */
[----:B------:R-:W-:Y:S01]  /*37ed0*/  @P3 STG.E desc[UR60][R8.64], R34 ;  /* 0x0000002208003986 */ /* 0x000fe2000c10193c */
[----:B------:R-:W-:-:S05]  /*37ee0*/  LEA.HI.X.SX32 R11, R12, R242, 0x2, P6 ;  /* 0x000000f20c0b7211 */ /* 0x000fca00030f16ff */
[----:B------:R1:W-:Y:S01]  /*37ef0*/  @P2 STG.E desc[UR60][R10.64], R15 ;  /* 0x0000000f0a002986 */ /* 0x0003e2000c10193c */
[----:B----4-:R-:W-:Y:S01]  /*37f00*/  ISETP.LT.AND P4, PT, R24, UR5, !P0 ;  /* 0x0000000518007c0c */ /* 0x010fe2000c781270 */
[----:B------:R-:W-:Y:S02]  /*37f10*/  ULDC UR5, c[0x0][0x22c] ;  /* 0x00008b0000057ab9 */ /* 0x000fe40000000800 */
[----:B--2---:R-:W-:Y:S01]  /*37f20*/  ISETP.LT.AND P3, PT, R17, UR5, !P0 ;  /* 0x0000000511007c0c */ /* 0x004fe2000c761270 */
[----:B------:R-:W-:Y:S01]  /*37f30*/  ULDC UR5, c[0x0][0x22c] ;  /* 0x00008b0000057ab9 */ /* 0x000fe20000000800 */
[----:B------:R-:W2:Y:S01]  /*37f40*/  LDL.LU R17, [R1+0xe64] ;  /* 0x000e640001117983 */ /* 0x000ea20000300800 */
[----:B------:R-:W-:Y:S01]  /*37f50*/  ISETP.LT.AND P2, PT, R16, UR5, !P0 ;  /* 0x0000000510007c0c */ /* 0x000fe2000c741270 */
[----:B------:R-:W-:Y:S02]  /*37f60*/  VIADD R2, R12, UR4 ;  /* 0x000000040c027c36 */ /* 0x000fe40008000000 */
[----:B------:R-:W4:Y:S01]  /*37f70*/  LDL.LU R16, [R1+0xe6c] ;  /* 0x000e6c0001107983 */ /* 0x000f220000300800 */
[----:B------:R-:W-:Y:S01]  /*37f80*/  ULDC UR5, c[0x0][0x22c] ;  /* 0x00008b0000057ab9 */ /* 0x000fe20000000800 */
[C---:B-1----:R-:W-:Y:S01]  /*37f90*/  VIADD R11, R2.reuse, UR4 ;  /* 0x00000004020b7c36 */ /* 0x042fe20008000000 */
[CC--:B------:R-:W-:Y:S01]  /*37fa0*/  LEA R8, P6, R2.reuse, R3.reuse, 0x2 ;  /* 0x0000000302087211 */ /* 0x0c0fe200078c10ff */
[----:B------:R-:W4:Y:S03]  /*37fb0*/  LDL.LU R15, [R1+0xe74] ;  /* 0x000e7400010f7983 */ /* 0x000f260000300800 */
[----:B------:R-:W-:Y:S01]  /*37fc0*/  LEA.HI.X.SX32 R9, R2, R242, 0x2, P6 ;  /* 0x000000f202097211 */ /* 0x000fe200030f16ff */
[----:B------:R-:W4:Y:S01]  /*37fd0*/  LDL.LU R14, [R1+0xe7c] ;  /* 0x000e7c00010e7983 */ /* 0x000f220000300800 */
[----:B------:R-:W-:-:S02]  /*37fe0*/  LEA R10, P6, R11, R3, 0x2 ;  /* 0x000000030b0a7211 */ /* 0x000fc400078c10ff */
[C---:B------:R-:W-:Y:S01]  /*37ff0*/  IADD3 R2, R11.reuse, UR4, RZ ;  /* 0x000000040b027c10 */ /* 0x040fe2000fffe0ff */
[----:B------:R1:W-:Y:S01]  /*38000*/  @P1 STG.E desc[UR60][R8.64], R35 ;  /* 0x0000002308001986 */ /* 0x0003e2000c10193c */
[----:B------:R-:W-:-:S03]  /*38010*/  LEA.HI.X.SX32 R11, R11, R242, 0x2, P6 ;  /* 0x000000f20b0b7211 */ /* 0x000fc600030f16ff */
[C---:B------:R-:W-:Y:S02]  /*38020*/  VIADD R12, R2.reuse, UR4 ;  /* 0x00000004020c7c36 */ /* 0x040fe40008000000 */
[----:B------:R1:W-:Y:S02]  /*38030*/  @P5 STG.E desc[UR60][R10.64], R20 ;  /* 0x000000140a005986 */ /* 0x0003e4000c10193c */
[----:B-1----:R-:W-:-:S04]  /*38040*/  LEA R8, P6, R2, R3, 0x2 ;  /* 0x0000000302087211 */ /* 0x002fc800078c10ff */
[-C--:B------:R-:W-:Y:S01]  /*38050*/  LEA.HI.X.SX32 R9, R2, R242.reuse, 0x2, P6 ;  /* 0x000000f202097211 */ /* 0x080fe200030f16ff */
[C---:B------:R-:W-:Y:S01]  /*38060*/  VIADD R2, R12.reuse, UR4 ;  /* 0x000000040c027c36 */ /* 0x040fe20008000000 */
[CC--:B------:R-:W-:Y:S02]  /*38070*/  LEA R10, P6, R12.reuse, R3.reuse, 0x2 ;  /* 0x000000030c0a7211 */ /* 0x0c0fe400078c10ff */
[----:B---3--:R-:W-:Y:S01]  /*38080*/  ISETP.LT.AND P1, PT, R19, UR5, !P0 ;  /* 0x0000000513007c0c */ /* 0x008fe2000c721270 */
[----:B------:R-:W-:Y:S01]  /*38090*/  ULDC UR5, c[0x0][0x22c] ;  /* 0x00008b0000057ab9 */ /* 0x000fe20000000800 */
[-C--:B------:R-:W-:Y:S01]  /*380a0*/  LEA.HI.X.SX32 R11, R12, R242.reuse, 0x2, P6 ;  /* 0x000000f20c0b7211 */ /* 0x080fe200030f16ff */
[----:B------:R1:W-:Y:S01]  /*380b0*/  @P4 STG.E desc[UR60][R8.64], R40 ;  /* 0x0000002808004986 */ /* 0x0003e2000c10193c */
[----:B------:R-:W-:Y:S01]  /*380c0*/  ISETP.LT.AND P5, PT, R18, UR5, !P0 ;  /* 0x0000000512007c0c */ /* 0x000fe2000c7a1270 */
[----:B------:R-:W-:Y:S02]  /*380d0*/  ULDC UR5, c[0x0][0x22c] ;  /* 0x00008b0000057ab9 */ /* 0x000fe40000000800 */
[----:B------:R-:W-:Y:S01]  /*380e0*/  ISETP.LT.AND P4, PT, R13, UR5, !P0 ;  /* 0x000000050d007c0c */ /* 0x000fe2000c781270 */
[----:B------:R-:W-:Y:S01]  /*380f0*/  ULDC UR5, c[0x0][0x22c] ;  /* 0x00008b0000057ab9 */ /* 0x000fe20000000800 */
[C---:B-1----:R-:W-:Y:S01]  /*38100*/  LEA R8, P6, R2.reuse, R3, 0x2 ;  /* 0x0000000302087211 */ /* 0x042fe200078c10ff */
[----:B------:R-:W3:Y:S03]  /*38110*/  LDL.LU R13, [R1+0xe80] ;  /* 0x000e8000010d7983 */ /* 0x000ee60000300800 */
[----:B------:R-:W-:Y:S01]  /*38120*/  LEA.HI.X.SX32 R9, R2, R242, 0x2, P6 ;  /* 0x000000f202097211 */ /* 0x000fe200030f16ff */
[----:B------:R1:W-:Y:S04]  /*38130*/  @P3 STG.E desc[UR60][R10.64], R21 ;  /* 0x000000150a003986 */ /* 0x0003e8000c10193c */
[----:B------:R1:W-:Y:S01]  /*38140*/  @P2 STG.E desc[UR60][R8.64], R41 ;  /* 0x0000002908002986 */ /* 0x0003e2000c10193c */
[----:B--2---:R-:W-:Y:S01]  /*38150*/  ISETP.LT.AND P3, PT, R17, UR5, !P0 ;  /* 0x0000000511007c0c */ /* 0x004fe2000c761270 */
[----:B------:R-:W-:-:S02]  /*38160*/  ULDC UR5, c[0x0][0x22c] ;  /* 0x00008b0000057ab9 */ /* 0x000fc40000000800 */
[----:B------:R-:W2:Y:S01]  /*38170*/  LDL.LU R17, [R1+0xe88] ;  /* 0x000e880001117983 */ /* 0x000ea20000300800 */
[----:B----4-:R-:W-:Y:S01]  /*38180*/  ISETP.LT.AND P2, PT, R16, UR5, !P0 ;  /* 0x0000000510007c0c */ /* 0x010fe2000c741270 */
[----:B-1----:R-:W-:Y:S02]  /*38190*/  VIADD R11, R2, UR4 ;  /* 0x00000004020b7c36 */ /* 0x002fe40008000000 */
[----:B------:R-:W4:Y:S01]  /*381a0*/  LDL.LU R16, [R1+0xe90] ;  /* 0x000e900001107983 */ /* 0x000f220000300800 */
[----:B------:R-:W-:Y:S01]  /*381b0*/  ULDC UR5, c[0x0][0x22c] ;  /* 0x00008b0000057ab9 */ /* 0x000fe20000000800 */
[C---:B------:R-:W-:Y:S01]  /*381c0*/  VIADD R2, R11.reuse, UR4 ;  /* 0x000000040b027c36 */ /* 0x040fe20008000000 */
[----:B------:R-:W-:-:S03]  /*381d0*/  LEA R10, P6, R11, R3, 0x2 ;  /* 0x000000030b0a7211 */ /* 0x000fc600078c10ff */
[C---:B------:R-:W-:Y:S01]  /*381e0*/  VIADD R12, R2.reuse, UR4 ;  /* 0x00000004020c7c36 */ /* 0x040fe20008000000 */
[----:B------:R-:W-:Y:S02]  /*381f0*/  LEA.HI.X.SX32 R11, R11, R242, 0x2, P6 ;  /* 0x000000f20b0b7211 */ /* 0x000fe400030f16ff */
[----:B------:R-:W-:-:S03]  /*38200*/  LEA R8, P6, R2, R3, 0x2 ;  /* 0x0000000302087211 */ /* 0x000fc600078c10ff */
[----:B------:R1:W-:Y:S01]  /*38210*/  @P1 STG.E desc[UR60][R10.64], R22 ;  /* 0x000000160a001986 */ /* 0x0003e2000c10193c */
[----:B------:R-:W-:Y:S01]  /*38220*/  LEA.HI.X.SX32 R9, R2, R242, 0x2, P6 ;  /* 0x000000f202097211 */ /* 0x000fe200030f16ff */
[C---:B------:R-:W-:Y:S01]  /*38230*/  VIADD R2, R12.reuse, UR4 ;  /* 0x000000040c027c36 */ /* 0x040fe20008000000 */
[----:B------:R-:W-:Y:S01]  /*38240*/  ISETP.LT.AND P1, PT, R15, UR5, !P0 ;  /* 0x000000050f007c0c */ /* 0x000fe2000c721270 */
[----:B------:R-:W-:Y:S01]  /*38250*/  ULDC UR5, c[0x0][0x22c] ;  /* 0x00008b0000057ab9 */ /* 0x000fe20000000800 */
[----:B------:R-:W4:Y:S01]  /*38260*/  LDL.LU R15, [R1+0xe94] ;  /* 0x000e9400010f7983 */ /* 0x000f220000300800 */
[----:B-1----:R-:W-:-:S04]  /*38270*/  LEA R10, P6, R12, R3, 0x2 ;  /* 0x000000030c0a7211 */ /* 0x002fc800078c10ff */
[----:B------:R-:W-:Y:S01]  /*38280*/  LEA.HI.X.SX32 R11, R12, R242, 0x2, P6 ;  /* 0x000000f20c0b7211 */ /* 0x000fe200030f16ff */
[----:B------:R1:W-:Y:S01]  /*38290*/  @P5 STG.E desc[UR60][R8.64], R42 ;  /* 0x0000002a08005986 */ /* 0x0003e2000c10193c */
[----:B------:R-:W-:Y:S01]  /*382a0*/  ISETP.LT.AND P5, PT, R14, UR5, !P0 ;  /* 0x000000050e007c0c */ /* 0x000fe2000c7a1270 */
[----:B------:R-:W-:Y:S02]  /*382b0*/  ULDC UR5, c[0x0][0x22c] ;  /* 0x00008b0000057ab9 */ /* 0x000fe40000000800 */
[----:B------:R1:W-:Y:S04]  /*382c0*/  @P4 STG.E desc[UR60][R10.64], R23 ;  /* 0x000000170a004986 */ /* 0x0003e8000c10193c */
[----:B------:R-:W4:Y:S01]  /*382d0*/  LDL.LU R14, [R1+0xea0] ;  /* 0x000ea000010e7983 */ /* 0x000f220000300800 */
[C---:B-1----:R-:W-:Y:S01]  /*382e0*/  LEA R8, P6, R2.reuse, R3, 0x2 ;  /* 0x0000000302087211 */ /* 0x042fe200078c10ff */
[----:B------:R-:W-:-:S03]  /*382f0*/  VIADD R11, R2, UR4 ;  /* 0x00000004020b7c36 */ /* 0x000fc60008000000 */
[-C--:B------:R-:W-:Y:S02]  /*38300*/  LEA.HI.X.SX32 R9, R2, R242.reuse, 0x2, P6 ;  /* 0x000000f202097211 */ /* 0x080fe400030f16ff */
[----:B---3--:R-:W-:Y:S01]  /*38310*/  ISETP.LT.AND P4, PT, R13, UR5, !P0 ;  /* 0x000000050d007c0c */ /* 0x008fe2000c781270 */
[----:B------:R-:W-:Y:S01]  /*38320*/  ULDC UR5, c[0x0][0x22c] ;  /* 0x00008b0000057ab9 */ /* 0x000fe20000000800 */
[C---:B------:R-:W-:Y:S01]  /*38330*/  LEA R10, P6, R11.reuse, R3, 0x2 ;  /* 0x000000030b0a7211 */ /* 0x040fe200078c10ff */
[----:B------:R-:W3:Y:S01]  /*38340*/  LDL.LU R13, [R1+0xea8] ;  /* 0x000ea800010d7983 */ /* 0x000ee20000300800 */
[C---:B------:R-:W-:Y:S02]  /*38350*/  IADD3 R2, R11.reuse, UR4, RZ ;  /* 0x000000040b027c10 */ /* 0x040fe4000fffe0ff */
[----:B------:R-:W-:Y:S01]  /*38360*/  LEA.HI.X.SX32 R11, R11, R242, 0x2, P6 ;  /* 0x000000f20b0b7211 */ /* 0x000fe200030f16ff */
[----:B------:R1:W-:Y:S04]  /*38370*/  @P3 STG.E desc[UR60][R8.64], R43 ;  /* 0x0000002b08003986 */ /* 0x0003e8000c10193c */
[----:B------:R1:W-:Y:S01]  /*38380*/  @P2 STG.E desc[UR60][R10.64], R28 ;  /* 0x0000001c0a002986 */ /* 0x0003e2000c10193c */
[----:B--2---:R-:W-:Y:S01]  /*38390*/  ISETP.LT.AND P3, PT, R17, UR5, !P0 ;  /* 0x0000000511007c0c */ /* 0x004fe2000c761270 */
[----:B------:R-:W-:-:S02]  /*383a0*/  ULDC UR5, c[0x0][0x22c] ;  /* 0x00008b0000057ab9 */ /* 0x000fc40000000800 */
[----:B------:R-:W2:Y:S01]  /*383b0*/  LDL.LU R17, [R1+0xeac] ;  /* 0x000eac0001117983 */ /* 0x000ea20000300800 */
[----:B----4-:R-:W-:Y:S01]  /*383c0*/  ISETP.LT.AND P2, PT, R16, UR5, !P0 ;  /* 0x0000000510007c0c */ /* 0x010fe2000c741270 */
[C---:B------:R-:W-:Y:S02]  /*383d0*/  VIADD R12, R2.reuse, UR4 ;  /* 0x00000004020c7c36 */ /* 0x040fe40008000000 */
[----:B------:R-:W4:Y:S01]  /*383e0*/  LDL.LU R16, [R1+0xeb0] ;  /* 0x000eb00001107983 */ /* 0x000f220000300800 */
[----:B-1----:R-:W-:Y:S01]  /*383f0*/  LEA R8, P6, R2, R3, 0x2 ;  /* 0x0000000302087211 */ /* 0x002fe200078c10ff */
[----:B------:R-:W-:-:S03]  /*38400*/  ULDC UR5, c[0x0][0x22c] ;  /* 0x00008b0000057ab9 */ /* 0x000fc60000000800 */
[----:B------:R-:W-:Y:S02]  /*38410*/  LEA.HI.X.SX32 R9, R2, R242, 0x2, P6 ;  /* 0x000000f202097211 */ /* 0x000fe400030f16ff */
[C---:B------:R-:W-:Y:S01]  /*38420*/  LEA R10, P6, R12.reuse, R3, 0x2 ;  /* 0x000000030c0a7211 */ /* 0x040fe200078c10ff */
[----:B------:R-:W-:-:S03]  /*38430*/  VIADD R2, R12, UR4 ;  /* 0x000000040c027c36 */ /* 0x000fc60008000000 */
[----:B------:R-:W-:Y:S01]  /*38440*/  LEA.HI.X.SX32 R11, R12, R242, 0x2, P6 ;  /* 0x000000f20c0b7211 */ /* 0x000fe200030f16ff */
[----:B------:R1:W-:Y:S04]  /*38450*/  @P1 STG.E desc[UR60][R8.64], R48 ;  /* 0x0000003008001986 */ /* 0x0003e8000c10193c */
[----:B------:R1:W-:Y:S01]  /*38460*/  @P5 STG.E desc[UR60][R10.64], R29 ;  /* 0x0000001d0a005986 */ /* 0x0003e2000c10193c */
[----:B------:R-:W-:Y:S01]  /*38470*/  ISETP.LT.AND P1, PT, R15, UR5, !P0 ;  /* 0x000000050f007c0c */ /* 0x000fe2000c721270 */
[----:B------:R-:W-:Y:S02]  /*38480*/  ULDC UR5, c[0x0][0x22c] ;  /* 0x00008b0000057ab9 */ /* 0x000fe40000000800 */
[----:B------:R-:W4:Y:S01]  /*38490*/  LDL.LU R15, [R1+0xeb8] ;  /* 0x000eb800010f7983 */ /* 0x000f220000300800 */
[C---:B-1----:R-:W-:Y:S01]  /*384a0*/  LEA R8, P6, R2.reuse, R3, 0x2 ;  /* 0x0000000302087211 */ /* 0x042fe200078c10ff */
[----:B------:R-:W-:-:S03]  /*384b0*/  VIADD R11, R2, UR4 ;  /* 0x00000004020b7c36 */ /* 0x000fc60008000000 */
[----:B------:R-:W-:Y:S01]  /*384c0*/  LEA.HI.X.SX32 R9, R2, R242, 0x2, P6 ;  /* 0x000000f202097211 */ /* 0x000fe200030f16ff */
[C---:B------:R-:W-:Y:S01]  /*384d0*/  VIADD R2, R11.reuse, UR4 ;  /* 0x000000040b027c36 */ /* 0x040fe20008000000 */
[----:B------:R-:W-:-:S03]  /*384e0*/  LEA R10, P6, R11, R3, 0x2 ;  /* 0x000000030b0a7211 */ /* 0x000fc600078c10ff */
[----:B------:R1:W-:Y:S01]  /*384f0*/  @P4 STG.E desc[UR60][R8.64], R49 ;  /* 0x0000003108004986 */ /* 0x0003e2000c10193c */
[----:B------:R-:W-:Y:S01]  /*38500*/  ISETP.LT.AND P5, PT, R14, UR5, !P0 ;  /* 0x000000050e007c0c */ /* 0x000fe2000c7a1270 */
[----:B------:R-:W-:Y:S02]  /*38510*/  ULDC UR5, c[0x0][0x22c] ;  /* 0x00008b0000057ab9 */ /* 0x000fe40000000800 */
[----:B------:R-:W4:Y:S01]  /*38520*/  LDL.LU R14, [R1+0xec4] ;  /* 0x000ec400010e7983 */ /* 0x000f220000300800 */
[-C--:B------:R-:W-:Y:S02]  /*38530*/  LEA.HI.X.SX32 R11, R11, R242.reuse, 0x2, P6 ;  /* 0x000000f20b0b7211 */ /* 0x080fe400030f16ff */
[C---:B-1----:R-:W-:Y:S02]  /*38540*/  LEA R8, P6, R2.reuse, R3, 0x2 ;  /* 0x0000000302087211 */ /* 0x042fe400078c10ff */
[----:B---3--:R-:W-:Y:S01]  /*38550*/  ISETP.LT.AND P4, PT, R13, UR5, !P0 ;  /* 0x000000050d007c0c */ /* 0x008fe2000c781270 */
[----:B------:R-:W-:Y:S01]  /*38560*/  ULDC UR5, c[0x0][0x22c] ;  /* 0x00008b0000057ab9 */ /* 0x000fe20000000800 */
[----:B------:R-:W3:Y:S01]  /*38570*/  LDL.LU R13, [R1+0xecc] ;  /* 0x000ecc00010d7983 */ /* 0x000ee20000300800 */
[----:B------:R-:W-:-:S03]  /*38580*/  LEA.HI.X.SX32 R9, R2, R242, 0x2, P6 ;  /* 0x000000f202097211 */ /* 0x000fc600030f16ff */
[----:B------:R1:W-:Y:S04]  /*38590*/  @P3 STG.E desc[UR60][R10.64], R30 ;  /* 0x0000001e0a003986 */ /* 0x0003e8000c10193c */
[----:B------:R1:W-:Y:S01]  /*385a0*/  @P2 STG.E desc[UR60][R8.64], R50 ;  /* 0x0000003208002986 */ /* 0x0003e2000c10193c */
[----:B--2---:R-:W-:Y:S01]  /*385b0*/  ISETP.LT.AND P3, PT, R17, UR5, !P0 ;  /* 0x0000000511007c0c */ /* 0x004fe2000c761270 */
[----:B------:R-:W-:Y:S02]  /*385c0*/  ULDC UR5, c[0x0][0x22c] ;  /* 0x00008b0000057ab9 */ /* 0x000fe40000000800 */
[----:B------:R-:W2:Y:S01]  /*385d0*/  LDL.LU R17, [R1+0xed0] ;  /* 0x000ed00001117983 */ /* 0x000ea20000300800 */
[----:B----4-:R-:W-:Y:S01]  /*385e0*/  ISETP.LT.AND P2, PT, R16, UR5, !P0 ;  /* 0x0000000510007c0c */ /* 0x010fe2000c741270 */
[----:B------:R-:W-:-:S02]  /*385f0*/  VIADD R12, R2, UR4 ;  /* 0x00000004020c7c36 */ /* 0x000fc40008000000 */
[----:B------:R-:W4:Y:S01]  /*38600*/  LDL.LU R16, [R1+0xed4] ;  /* 0x000ed40001107983 */ /* 0x000f220000300800 */
[----:B------:R-:W-:Y:S02]  /*38610*/  ULDC UR5, c[0x0][0x22c] ;  /* 0x00008b0000057ab9 */ /* 0x000fe40000000800 */
[C---:B-1----:R-:W-:Y:S01]  /*38620*/  LEA R10, P6, R12.reuse, R3, 0x2 ;  /* 0x000000030c0a7211 */ /* 0x042fe200078c10ff */
[----:B------:R-:W-:-:S03]  /*38630*/  VIADD R2, R12, UR4 ;  /* 0x000000040c027c36 */ /* 0x000fc60008000000 */
[----:B------:R-:W-:Y:S02]  /*38640*/  LEA.HI.X.SX32 R11, R12, R242, 0x2, P6 ;  /* 0x000000f20c0b7211 */ /* 0x000fe400030f16ff */
[----:B------:R-:W-:-:S03]  /*38650*/  LEA R8, P6, R2, R3, 0x2 ;  /* 0x0000000302087211 */ /* 0x000fc600078c10ff */
[----:B------:R1:W-:Y:S01]  /*38660*/  @P1 STG.E desc[UR60][R10.64], R31 ;  /* 0x0000001f0a001986 */ /* 0x0003e2000c10193c */
[C---:B------:R-:W-:Y:S01]  /*38670*/  LEA.HI.X.SX32 R9, R2.reuse, R242, 0x2, P6 ;  /* 0x000000f202097211 */ /* 0x040fe200030f16ff */
[----:B-1----:R-:W-:Y:S01]  /*38680*/  VIADD R11, R2, UR4 ;  /* 0x00000004020b7c36 */ /* 0x002fe20008000000 */
[----:B------:R-:W-:-:S03]  /*38690*/  ISETP.LT.AND P1, PT, R15, UR5, !P0 ;  /* 0x000000050f007c0c */ /* 0x000fc6000c721270 */
[----:B------:R1:W-:Y:S01]  /*386a0*/  @P5 STG.E desc[UR60][R8.64], R51 ;  /* 0x0000003308005986 */ /* 0x0003e2000c10193c */
[----:B------:R-:W-:Y:S01]  /*386b0*/  ULDC UR5, c[0x0][0x22c] ;  /* 0x00008b0000057ab9 */ /* 0x000fe20000000800 */
[C---:B------:R-:W-:Y:S02]  /*386c0*/  LEA R10, P6, R11.reuse, R3, 0x2 ;  /* 0x000000030b0a7211 */ /* 0x040fe400078c10ff */
[----:B------:R-:W4:Y:S01]  /*386d0*/  LDL.LU R15, [R1+0xedc] ;  /* 0x000edc00010f7983 */ /* 0x000f220000300800 */
[C---:B------:R-:W-:Y:S02]  /*386e0*/  IADD3 R2, R11.reuse, UR4, RZ ;  /* 0x000000040b027c10 */ /* 0x040fe4000fffe0ff */
[----:B------:R-:W-:-:S03]  /*386f0*/  LEA.HI.X.SX32 R11, R11, R242, 0x2, P6 ;  /* 0x000000f20b0b7211 */ /* 0x000fc600030f16ff */
[C---:B------:R-:W-:Y:S01]  /*38700*/  VIADD R12, R2.reuse, UR4 ;  /* 0x00000004020c7c36 */ /* 0x040fe20008000000 */
[----:B-1----:R-:W-:Y:S02]  /*38710*/  LEA R8, P6, R2, R3, 0x2 ;  /* 0x0000000302087211 */ /* 0x002fe400078c10ff */
[----:B------:R-:W-:Y:S01]  /*38720*/  ISETP.LT.AND P5, PT, R14, UR5, !P0 ;  /* 0x000000050e007c0c */ /* 0x000fe2000c7a1270 */
[----:B------:R-:W-:Y:S01]  /*38730*/  ULDC UR5, c[0x0][0x22c] ;  /* 0x00008b0000057ab9 */ /* 0x000fe20000000800 */
[----:B------:R-:W4:Y:S01]  /*38740*/  LDL.LU R14, [R1+0xee8] ;  /* 0x000ee800010e7983 */ /* 0x000f220000300800 */
[----:B------:R-:W-:-:S03]  /*38750*/  LEA.HI.X.SX32 R9, R2, R242, 0x2, P6 ;  /* 0x000000f202097211 */ /* 0x000fc600030f16ff */
[----:B------:R1:W-:Y:S01]  /*38760*/  @P4 STG.E desc[UR60][R10.64], R36 ;  /* 0x000000240a004986 */ /* 0x0003e2000c10193c */
[----:B---3--:R-:W-:Y:S01]  /*38770*/  ISETP.LT.AND P4, PT, R13, UR5, !P0 ;  /* 0x000000050d007c0c */ /* 0x008fe2000c781270 */
[----:B------:R-:W-:Y:S02]  /*38780*/  ULDC UR5, c[0x0][0x22c] ;  /* 0x00008b0000057ab9 */ /* 0x000fe40000000800 */
[----:B------:R-:W3:Y:S01]  /*38790*/  LDL.LU R13, [R1+0xeec] ;  /* 0x000eec00010d7983 */ /* 0x000ee20000300800 */
[----:B-1----:R-:W-:-:S03]  /*387a0*/  LEA R10, P6, R12, R3, 0x2 ;  /* 0x000000030c0a7211 */ /* 0x002fc600078c10ff */
[----:B------:R-:W-:Y:S01]  /*387b0*/  @P3 STG.E desc[UR60][R8.64], R56 ;  /* 0x0000003808003986 */ /* 0x000fe2000c10193c */
[----:B------:R-:W-:-:S05]  /*387c0*/  LEA.HI.X.SX32 R11, R12, R242, 0x2, P6 ;  /* 0x000000f20c0b7211 */ /* 0x000fca00030f16ff */
[----:B------:R1:W-:Y:S01]  /*387d0*/  @P2 STG.E desc[UR60][R10.64], R37 ;  /* 0x000000250a002986 */ /* 0x0003e2000c10193c */
[----:B--2---:R-:W-:Y:S01]  /*387e0*/  ISETP.LT.AND P3, PT, R17, UR5, !P0 ;  /* 0x0000000511007c0c */ /* 0x004fe2000c761270 */
[----:B------:R-:W-:Y:S02]  /*387f0*/  ULDC UR5, c[0x0][0x22c] ;  /* 0x00008b0000057ab9 */ /* 0x000fe40000000800 */
[----:B------:R-:W2:Y:S01]  /*38800*/  LDL.LU R17, [R1+0xef4] ;  /* 0x000ef40001117983 */ /* 0x000ea20000300800 */
[----:B----4-:R-:W-:Y:S01]  /*38810*/  ISETP.LT.AND P2, PT, R16, UR5, !P0 ;  /* 0x0000000510007c0c */ /* 0x010fe2000c741270 */
[----:B------:R-:W-:Y:S02]  /*38820*/  VIADD R2, R12, UR4 ;  /* 0x000000040c027c36 */ /* 0x000fe40008000000 */
[----:B------:R-:W4:Y:S01]  /*38830*/  LDL.LU R16, [R1+0xefc] ;  /* 0x000efc0001107983 */ /* 0x000f220000300800 */
[----:B------:R-:W-:Y:S01]  /*38840*/  ULDC UR5, c[0x0][0x22c] ;  /* 0x00008b0000057ab9 */ /* 0x000fe20000000800 */
[C---:B-1----:R-:W-:Y:S01]  /*38850*/  VIADD R11, R2.reuse, UR4 ;  /* 0x00000004020b7c36 */ /* 0x042fe20008000000 */
[----:B------:R-:W-:-:S04]  /*38860*/  LEA R8, P6, R2, R3, 0x2 ;  /* 0x0000000302087211 */ /* 0x000fc800078c10ff */
[----:B------:R-:W-:Y:S01]  /*38870*/  LEA.HI.X.SX32 R9, R2, R242, 0x2, P6 ;  /* 0x000000f202097211 */ /* 0x000fe200030f16ff */
[C---:B------:R-:W-:Y:S01]  /*38880*/  VIADD R2, R11.reuse, UR4 ;  /* 0x000000040b027c36 */ /* 0x040fe20008000000 */
[----:B------:R-:W-:-:S03]  /*38890*/  LEA R10, P6, R11, R3, 0x2 ;  /* 0x000000030b0a7211 */ /* 0x000fc600078c10ff */
[----:B------:R1:W-:Y:S01]  /*388a0*/  @P1 STG.E desc[UR60][R8.64], R57 ;  /* 0x0000003908001986 */ /* 0x0003e2000c10193c */
[----:B------:R-:W-:Y:S01]  /*388b0*/  LEA.HI.X.SX32 R11, R11, R242, 0x2, P6 ;  /* 0x000000f20b0b7211 */ /* 0x000fe200030f16ff */
[----:B------:R-:W-:-:S04]  /*388c0*/  VIADD R12, R2, UR4 ;  /* 0x00000004020c7c36 */ /* 0x000fc80008000000 */
[----:B------:R1:W-:Y:S02]  /*388d0*/  @P5 STG.E desc[UR60][R10.64], R38 ;  /* 0x000000260a005986 */ /* 0x0003e4000c10193c */
[CC--:B-1----:R-:W-:Y:S02]  /*388e0*/  LEA R8, P6, R2.reuse, R3.reuse, 0x2 ;  /* 0x0000000302087211 */ /* 0x0c2fe400078c10ff */
[----:B------:R-:W-:Y:S01]  /*388f0*/  ISETP.LT.AND P1, PT, R15, UR5, !P0 ;  /* 0x000000050f007c0c */ /* 0x000fe2000c721270 */
[----:B------:R-:W-:Y:S01]  /*38900*/  ULDC UR5, c[0x0][0x22c] ;  /* 0x00008b0000057ab9 */ /* 0x000fe20000000800 */
[-C--:B------:R-:W-:Y:S01]  /*38910*/  LEA.HI.X.SX32 R9, R2, R242.reuse, 0x2, P6 ;  /* 0x000000f202097211 */ /* 0x080fe200030f16ff */
[----:B------:R-:W4:Y:S01]  /*38920*/  LDL.LU R15, [R1+0xf00] ;  /* 0x000f0000010f7983 */ /* 0x000f220000300800 */
[C---:B------:R-:W-:Y:S01]  /*38930*/  LEA R10, P6, R12.reuse, R3, 0x2 ;  /* 0x000000030c0a7211 */ /* 0x040fe200078c10ff */
[C---:B------:R-:W-:Y:S02]  /*38940*/  VIADD R2, R12.reuse, UR4 ;  /* 0x000000040c027c36 */ /* 0x040fe40008000000 */
[----:B------:R1:W-:Y:S01]  /*38950*/  @P4 STG.E desc[UR60][R8.64], R58 ;  /* 0x0000003a08004986 */ /* 0x0003e2000c10193c */
[----:B------:R-:W-:-:S02]  /*38960*/  LEA.HI.X.SX32 R11, R12, R242, 0x2, P6 ;  /* 0x000000f20c0b7211 */ /* 0x000fc400030f16ff */
[----:B------:R-:W-:Y:S01]  /*38970*/  ISETP.LT.AND P5, PT, R14, UR5, !P0 ;  /* 0x000000050e007c0c */ /* 0x000fe2000c7a1270 */
[----:B------:R-:W-:Y:S01]  /*38980*/  ULDC UR5, c[0x0][0x22c] ;  /* 0x00008b0000057ab9 */ /* 0x000fe20000000800 */
[----:B------:R-:W4:Y:S01]  /*38990*/  LDL.LU R14, [R1+0xf08] ;  /* 0x000f0800010e7983 */ /* 0x000f220000300800 */
        /* <DEDUP_REMOVED lines=11> */
[----:B-1----:R-:W-:-:S02]  /*38a50*/  VIADD R11, R2, UR4 ;  /* 0x00000004020b7c36 */ /* 0x002fc40008000000 */
[----:B------:R-:W4:Y:S01]  /*38a60*/  LDL.LU R16, [R1+0xf1c] ;  /* 0x000f1c0001107983 */ /* 0x000f220000300800 */
[----:B------:R-:W-:Y:S02]  /*38a70*/  ULDC UR5, c[0x0][0x22c] ;  /* 0x00008b0000057ab9 */ /* 0x000fe40000000800 */
[CC--:B------:R-:W-:Y:S02]  /*38a80*/  LEA R10, P6, R11.reuse, R3.reuse, 0x2 ;  /* 0x000000030b0a7211 */ /* 0x0c0fe400078c10ff */
[C---:B------:R-:W-:Y:S02]  /*38a90*/  IADD3 R2, R11.reuse, UR4, RZ ;  /* 0x000000040b027c10 */ /* 0x040fe4000fffe0ff */
[----:B------:R-:W-:Y:S02]  /*38aa0*/  LEA.HI.X.SX32 R11, R11, R242, 0x2, P6 ;  /* 0x000000f20b0b7211 */ /* 0x000fe400030f16ff */
[C---:B------:R-:W-:Y:S01]  /*38ab0*/  LEA R8, P6, R2.reuse, R3, 0x2 ;  /* 0x0000000302087211 */ /* 0x040fe200078c10ff */
[----:B------:R-:W-:-:S02]  /*38ac0*/  VIADD R12, R2, UR4 ;  /* 0x00000004020c7c36 */ /* 0x000fc40008000000 */
[----:B------:R1:W-:Y:S01]  /*38ad0*/  @P1 STG.E desc[UR60][R10.64], R44 ;  /* 0x0000002c0a001986 */ /* 0x0003e2000c10193c */
[----:B------:R-:W-:Y:S01]  /*38ae0*/  LEA.HI.X.SX32 R9, R2, R242, 0x2, P6 ;  /* 0x000000f202097211 */ /* 0x000fe200030f16ff */
[C---:B------:R-:W-:Y:S01]  /*38af0*/  VIADD R2, R12.reuse, UR4 ;  /* 0x000000040c027c36 */ /* 0x040fe20008000000 */
[----:B-1----:R-:W-:-:S04]  /*38b00*/  LEA R10, P6, R12, R3, 0x2 ;  /* 0x000000030c0a7211 */ /* 0x002fc800078c10ff */
[----:B------:R-:W-:Y:S01]  /*38b10*/  LEA.HI.X.SX32 R11, R12, R242, 0x2, P6 ;  /* 0x000000f20c0b7211 */ /* 0x000fe200030f16ff */
[----:B------:R1:W-:Y:S01]  /*38b20*/  @P5 STG.E desc[UR60][R8.64], R60 ;  /* 0x0000003c08005986 */ /* 0x0003e2000c10193c */
[----:B------:R-:W-:Y:S01]  /*38b30*/  ISETP.LT.AND P1, PT, R15, UR5, !P0 ;  /* 0x000000050f007c0c */ /* 0x000fe2000c721270 */
[----:B------:R-:W-:Y:S02]  /*38b40*/  ULDC UR5, c[0x0][0x22c] ;  /* 0x00008b0000057ab9 */ /* 0x000fe40000000800 */
[----:B------:R3:W-:Y:S04]  /*38b50*/  @P4 STG.E desc[UR60][R10.64], R45 ;  /* 0x0000002d0a004986 */ /* 0x0007e8000c10193c */
[----:B------:R-:W4:Y:S01]  /*38b60*/  LDL.LU R15, [R1+0xf24] ;  /* 0x000f2400010f7983 */ /* 0x000f220000300800 */
[----:B-1----:R-:W-:-:S02]  /*38b70*/  LEA R8, P6, R2, R3, 0x2 ;  /* 0x0000000302087211 */ /* 0x002fc400078c10ff */
[----:B------:R-:W-:Y:S01]  /*38b80*/  ISETP.LT.AND P5, PT, R14, UR5, !P0 ;  /* 0x000000050e007c0c */ /* 0x000fe2000c7a1270 */
[----:B------:R-:W-:Y:S01]  /*38b90*/  ULDC UR5, c[0x0][0x22c] ;  /* 0x00008b0000057ab9 */ /* 0x000fe20000000800 */
[C---:B---3--:R-:W-:Y:S01]  /*38ba0*/  VIADD R11, R2.reuse, UR4 ;  /* 0x00000004020b7c36 */ /* 0x048fe20008000000 */
[----:B------:R-:W3:Y:S01]  /*38bb0*/  LDL.LU R14, [R1+0xf2c] ;  /* 0x000f2c00010e7983 */ /* 0x000ee20000300800 */
[----:B------:R-:W-:Y:S02]  /*38bc0*/  LEA.HI.X.SX32 R9, R2, R242, 0x2, P6 ;  /* 0x000000f202097211 */ /* 0x000fe400030f16ff */
[----:B------:R-:W-:Y:S01]  /*38bd0*/  ISETP.LT.AND P4, PT, R13, UR5, !P0 ;  /* 0x000000050d007c0c */ /* 0x000fe2000c781270 */
[C---:B------:R-:W-:Y:S01]  /*38be0*/  VIADD R2, R11.reuse, UR4 ;  /* 0x000000040b027c36 */ /* 0x040fe20008000000 */
[----:B------:R-:W-:Y:S01]  /*38bf0*/  LEA R10, P6, R11, R3, 0x2 ;  /* 0x000000030b0a7211 */ /* 0x000fe200078c10ff */
[----:B------:R-:W3:Y:S01]  /*38c00*/  LDL.LU R13, [R1+0xf34] ;  /* 0x000f3400010d7983 */ /* 0x000ee20000300800 */
[----:B------:R-:W-:-:S02]  /*38c10*/  ULDC UR5, c[0x0][0x22c] ;  /* 0x00008b0000057ab9 */ /* 0x000fc40000000800 */
[----:B------:R-:W-:Y:S01]  /*38c20*/  LEA.HI.X.SX32 R11, R11, R242, 0x2, P6 ;  /* 0x000000f20b0b7211 */ /* 0x000fe200030f16ff */
        /* <DEDUP_REMOVED lines=15> */
[----:B------:R1:W-:Y:S02]  /*38d20*/  @P5 STG.E desc[UR60][R10.64], R47 ;  /* 0x0000002f0a005986 */ /* 0x0003e4000c10193c */
[C---:B-1----:R-:W-:Y:S01]  /*38d30*/  LEA R8, P6, R2.reuse, R3, 0x2 ;  /* 0x0000000302087211 */ /* 0x042fe200078c10ff */
[----:B------:R-:W-:-:S03]  /*38d40*/  VIADD R11, R2, UR4 ;  /* 0x00000004020b7c36 */ /* 0x000fc60008000000 */
[-C--:B------:R-:W-:Y:S02]  /*38d50*/  LEA.HI.X.SX32 R9, R2, R242.reuse, 0x2, P6 ;  /* 0x000000f202097211 */ /* 0x080fe400030f16ff */
[----:B------:R-:W-:Y:S02]  /*38d60*/  LEA R10, P6, R11, R3, 0x2 ;  /* 0x000000030b0a7211 */ /* 0x000fe400078c10ff */
[----:B------:R-:W-:Y:S01]  /*38d70*/  ISETP.LT.AND P1, PT, R15, UR5, !P0 ;  /* 0x000000050f007c0c */ /* 0x000fe2000c721270 */
[----:B------:R-:W-:Y:S01]  /*38d80*/  ULDC UR5, c[0x0][0x22c] ;  /* 0x00008b0000057ab9 */ /* 0x000fe20000000800 */
[----:B------:R-:W4:Y:S01]  /*38d90*/  LDL.LU R15, [R1+0xf44] ;  /* 0x000f4400010f7983 */ /* 0x000f220000300800 */
[C---:B------:R-:W-:Y:S02]  /*38da0*/  IADD3 R2, R11.reuse, UR4, RZ ;  /* 0x000000040b027c10 */ /* 0x040fe4000fffe0ff */
[----:B------:R-:W-:Y:S01]  /*38db0*/  LEA.HI.X.SX32 R11, R11, R242, 0x2, P6 ;  /* 0x000000f20b0b7211 */ /* 0x000fe200030f16ff */
[----:B------:R1:W-:Y:S01]  /*38dc0*/  @P4 STG.E desc[UR60][R8.64], R63 ;  /* 0x0000003f08004986 */ /* 0x0003e2000c10193c */
[----:B---3--:R-:W-:Y:S01]  /*38dd0*/  ISETP.LT.AND P5, PT, R14, UR5, !P0 ;  /* 0x000000050e007c0c */ /* 0x008fe2000c7a1270 */
[----:B------:R-:W-:-:S02]  /*38de0*/  ULDC UR5, c[0x0][0x22c] ;  /* 0x00008b0000057ab9 */ /* 0x000fc40000000800 */
[----:B------:R-:W3:Y:S01]  /*38df0*/  LDL.LU R14, [R1+0xf54] ;  /* 0x000f5400010e7983 */ /* 0x000ee20000300800 */
        /* <DEDUP_REMOVED lines=11> */
[----:B------:R-:W-:Y:S02]  /*38eb0*/  VIADD R12, R2, UR4 ;  /* 0x00000004020c7c36 */ /* 0x000fe40008000000 */
        /* <DEDUP_REMOVED lines=8> */
[----:B-1----:R-:W-:-:S04]  /*38f40*/  VIADD R11, R2, UR4 ;  /* 0x00000004020b7c36 */ /* 0x002fc80008000000 */
[C---:B------:R-:W-:Y:S01]  /*38f50*/  VIADD R2, R11.reuse, UR4 ;  /* 0x000000040b027c36 */ /* 0x040fe20008000000 */
[CC--:B------:R-:W-:Y:S01]  /*38f60*/  LEA R10, P6, R11.reuse, R3.reuse, 0x2 ;  /* 0x000000030b0a7211 */ /* 0x0c0fe200078c10ff */
[----:B------:R1:W-:Y:S02]  /*38f70*/  @P5 STG.E desc[UR60][R8.64], R65 ;  /* 0x0000004108005986 */ /* 0x0003e4000c10193c */
[C---:B------:R-:W-:Y:S01]  /*38f80*/  VIADD R12, R2.reuse, UR4 ;  /* 0x00000004020c7c36 */ /* 0x040fe20008000000 */
[----:B------:R-:W-:Y:S02]  /*38f90*/  LEA.HI.X.SX32 R11, R11, R242, 0x2, P6 ;  /* 0x000000f20b0b7211 */ /* 0x000fe400030f16ff */
[----:B------:R-:W-:Y:S01]  /*38fa0*/  ISETP.LT.AND P1, PT, R15, UR5, !P0 ;  /* 0x000000050f007c0c */ /* 0x000fe2000c721270 */
[----:B------:R-:W-:Y:S01]  /*38fb0*/  ULDC UR5, c[0x0][0x22c] ;  /* 0x00008b0000057ab9 */ /* 0x000fe20000000800 */
[----:B------:R-:W4:Y:S01]  /*38fc0*/  LDL.LU R15, [R1+0xf68] ;  /* 0x000f6800010f7983 */ /* 0x000f220000300800 */
[----:B-1----:R-:W-:-:S02]  /*38fd0*/  LEA R8, P6, R2, R3, 0x2 ;  /* 0x0000000302087211 */ /* 0x002fc400078c10ff */
[----:B---3--:R-:W-:Y:S01]  /*38fe0*/  ISETP.LT.AND P5, PT, R14, UR5, !P0 ;  /* 0x000000050e007c0c */ /* 0x008fe2000c7a1270 */
[----:B------:R-:W-:Y:S01]  /*38ff0*/  ULDC UR5, c[0x0][0x22c] ;  /* 0x00008b0000057ab9 */ /* 0x000fe20000000800 */
[----:B------:R-:W3:Y:S01]  /*39000*/  LDL.LU R14, [R1+0xf7c] ;  /* 0x000f7c00010e7983 */ /* 0x000ee20000300800 */
[----:B------:R-:W-:-:S03]  /*39010*/  LEA.HI.X.SX32 R9, R2, R242, 0x2, P6 ;  /* 0x000000f202097211 */ /* 0x000fc600030f16ff */
[----:B------:R1:W-:Y:S01]  /*39020*/  @P4 STG.E desc[UR60][R10.64], R54 ;  /* 0x000000360a004986 */ /* 0x0003e2000c10193c */
[----:B------:R-:W-:Y:S01]  /*39030*/  ISETP.LT.AND P4, PT, R13, UR5, !P0 ;  /* 0x000000050d007c0c */ /* 0x000fe2000c781270 */
        /* <DEDUP_REMOVED lines=15> */
[-C--:B------:R-:W-:Y:S02]  /*39130*/  LEA.HI.X.SX32 R9, R2, R242.reuse, 0x2, P6 ;  /* 0x000000f202097211 */ /* 0x080fe400030f16ff */
[C---:B------:R-:W-:Y:S02]  /*39140*/  LEA R10, P6, R11.reuse, R3, 0x2 ;  /* 0x000000030b0a7211 */ /* 0x040fe400078c10ff */
        /* <DEDUP_REMOVED lines=8> */
[C---:B------:R-:W-:Y:S02]  /*391d0*/  LEA R10, P6, R12.reuse, R3, 0x2 ;  /* 0x000000030c0a7211 */ /* 0x040fe400078c10ff */
        /* <DEDUP_REMOVED lines=30> */
[----:B-1----:R-:W-:-:S04]  /*393c0*/  LEA R10, P6, R12, R3, 0x2 ;  /* 0x000000030c0a7211 */ /* 0x002fc800078c10ff */
[-C--:B------:R-:W-:Y:S01]  /*393d0*/  LEA.HI.X.SX32 R11, R12, R242.reuse, 0x2, P6 ;  /* 0x000000f20c0b7211 */ /* 0x080fe200030f16ff */
[----:B------:R1:W-:Y:S04]  /*393e0*/  @P5 STG.E desc[UR60][R8.64], R70 ;  /* 0x0000004608005986 */ /* 0x0003e8000c10193c */
[----:B------:R3:W-:Y:S01]  /*393f0*/  @P4 STG.E desc[UR60][R10.64], R155 ;  /* 0x0000009b0a004986 */ /* 0x0007e2000c10193c */
[----:B------:R-:W-:Y:S01]  /*39400*/  ISETP.LT.AND P1, PT, R15, UR5, !P0 ;  /* 0x000000050f007c0c */ /* 0x000fe2000c721270 */
[----:B------:R-:W-:Y:S02]  /*39410*/  ULDC UR5, c[0x0][0x22c] ;  /* 0x00008b0000057ab9 */ /* 0x000fe40000000800 */
[----:B------:R-:W4:Y:S01]  /*39420*/  LDL.LU R15, [R1+0xfa8] ;  /* 0x000fa800010f7983 */ /* 0x000f220000300800 */
[C---:B-1----:R-:W-:Y:S01]  /*39430*/  LEA R8, P6, R2.reuse, R3, 0x2 ;  /* 0x0000000302087211 */ /* 0x042fe200078c10ff */
[----:B---3--:R-:W-:Y:S01]  /*39440*/  VIADD R11, R2, UR4 ;  /* 0x00000004020b7c36 */ /* 0x008fe20008000000 */
[----:B------:R-:W-:Y:S01]  /*39450*/  ISETP.LT.AND P5, PT, R14, UR5, !P0 ;  /* 0x000000050e007c0c */ /* 0x000fe2000c7a1270 */
[----:B------:R-:W-:Y:S01]  /*39460*/  ULDC UR5, c[0x0][0x22c] ;  /* 0x00008b0000057ab9 */ /* 0x000fe20000000800 */
[----:B------:R-:W3:Y:S01]  /*39470*/  LDL.LU R14, [R1+0xfb8] ;  /* 0x000fb800010e7983 */ /* 0x000ee20000300800 */
[----:B------:R-:W-:-:S02]  /*39480*/  LEA.HI.X.SX32 R9, R2, R242, 0x2, P6 ;  /* 0x000000f202097211 */ /* 0x000fc400030f16ff */
[----:B------:R-:W-:Y:S02]  /*39490*/  LEA R10, P6, R11, R3, 0x2 ;  /* 0x000000030b0a7211 */ /* 0x000fe400078c10ff */
[----:B------:R-:W-:Y:S01]  /*394a0*/  ISETP.LT.AND P4, PT, R13, UR5, !P0 ;  /* 0x000000050d007c0c */ /* 0x000fe2000c781270 */
[----:B------:R-:W-:Y:S01]  /*394b0*/  ULDC UR5, c[0x0][0x22c] ;  /* 0x00008b0000057ab9 */ /* 0x000fe20000000800 */
        /* <DEDUP_REMOVED lines=21> */
[-C--:B------:R-:W-:Y:S01]  /*39610*/  LEA.HI.X.SX32 R9, R2, R242.reuse, 0x2, P6 ;  /* 0x000000f202097211 */ /* 0x080fe200030f16ff */
[C---:B------:R-:W-:Y:S01]  /*39620*/  VIADD R2, R11.reuse, UR4 ;  /* 0x000000040b027c36 */ /* 0x040fe20008000000 */
[----:B------:R-:W-:Y:S02]  /*39630*/  LEA R10, P6, R11, R3, 0x2 ;  /* 0x000000030b0a7211 */ /* 0x000fe400078c10ff */
        /* <DEDUP_REMOVED lines=29> */
[----:B------:R1:W-:Y:S01]  /*39810*/  @P5 STG.E desc[UR60][R8.64], R75 ;  /* 0x0000004b08005986 */ /* 0x0003e2000c10193c */
[CC--:B------:R-:W-:Y:S02]  /*39820*/  LEA R10, P6, R11.reuse, R3.reuse, 0x2 ;  /* 0x000000030b0a7211 */ /* 0x0c0fe400078c10ff */
[C---:B------:R-:W-:Y:S02]  /*39830*/  IADD3 R2, R11.reuse, UR4, RZ ;  /* 0x000000040b027c10 */ /* 0x040fe4000fffe0ff */
[----:B------:R-:W-:Y:S02]  /*39840*/  LEA.HI.X.SX32 R11, R11, R242, 0x2, P6 ;  /* 0x000000f20b0b7211 */ /* 0x000fe400030f16ff */
[----:B------:R-:W-:Y:S01]  /*39850*/  ISETP.LT.AND P1, PT, R15, UR5, !P0 ;  /* 0x000000050f007c0c */ /* 0x000fe2000c721270 */
[----:B------:R-:W-:Y:S01]  /*39860*/  ULDC UR5, c[0x0][0x22c] ;  /* 0x00008b0000057ab9 */ /* 0x000fe20000000800 */
[----:B------:R-:W4:Y:S01]  /*39870*/  LDL.LU R15, [R1+0x1004] ;  /* 0x00100400010f7983 */ /* 0x000f220000300800 */
[C---:B------:R-:W-:Y:S01]  /*39880*/  VIADD R12, R2.reuse, UR4 ;  /* 0x00000004020c7c36 */ /* 0x040fe20008000000 */
[----:B-1----:R-:W-:-:S02]  /*39890*/  LEA R8, P6, R2, R3, 0x2 ;  /* 0x0000000302087211 */ /* 0x002fc400078c10ff */
[----:B------:R1:W-:Y:S02]  /*398a0*/  @P4 STG.E desc[UR60][R10.64], R160 ;  /* 0x000000a00a004986 */ /* 0x0003e4000c10193c */
[-C--:B------:R-:W-:Y:S02]  /*398b0*/  LEA.HI.X.SX32 R9, R2, R242.reuse, 0x2, P6 ;  /* 0x000000f202097211 */ /* 0x080fe400030f16ff */
[----:B---3--:R-:W-:Y:S01]  /*398c0*/  ISETP.LT.AND P5, PT, R14, UR5, !P0 ;  /* 0x000000050e007c0c */ /* 0x008fe2000c7a1270 */
[----:B------:R-:W-:Y:S01]  /*398d0*/  ULDC UR5, c[0x0][0x22c] ;  /* 0x00008b0000057ab9 */ /* 0x000fe20000000800 */
[----:B------:R-:W3:Y:S01]  /*398e0*/  LDL.LU R14, [R1+0x1020] ;  /* 0x00102000010e7983 */ /* 0x000ee20000300800 */
[C---:B-1----:R-:W-:Y:S02]  /*398f0*/  LEA R10, P6, R12.reuse, R3, 0x2 ;  /* 0x000000030c0a7211 */ /* 0x042fe400078c10ff */
[----:B------:R-:W-:Y:S01]  /*39900*/  ISETP.LT.AND P4, PT, R13, UR5, !P0 ;  /* 0x000000050d007c0c */ /* 0x000fe2000c781270 */
[----:B------:R-:W-:Y:S01]  /*39910*/  ULDC UR5, c[0x0][0x22c] ;  /* 0x00008b0000057ab9 */ /* 0x000fe20000000800 */
[----:B------:R-:W3:Y:S01]  /*39920*/  LDL.LU R13, [R1+0x1030] ;  /* 0x00103000010d7983 */ /* 0x000ee20000300800 */
[----:B------:R-:W-:-:S03]  /*39930*/  LEA.HI.X.SX32 R11, R12, R242, 0x2, P6 ;  /* 0x000000f20c0b7211 */ /* 0x000fc600030f16ff */
[----:B------:R-:W-:Y:S04]  /*39940*/  @P3 STG.E desc[UR60][R8.64], R76 ;  /* 0x0000004c08003986 */ /* 0x000fe8000c10193c */
[----:B------:R1:W-:Y:S01]  /*39950*/  @P2 STG.E desc[UR60][R10.64], R161 ;  /* 0x000000a10a002986 */ /* 0x0003e2000c10193c */
[----:B--2---:R-:W-:Y:S01]  /*39960*/  ISETP.LT.AND P3, PT, R17, UR5, !P0 ;  /* 0x0000000511007c0c */ /* 0x004fe2000c761270 */
[----:B------:R-:W-:Y:S02]  /*39970*/  ULDC UR5, c[0x0][0x22c] ;  /* 0x00008b0000057ab9 */ /* 0x000fe40000000800 */
[----:B------:R-:W2:Y:S01]  /*39980*/  LDL.LU R17, [R1+0x1038] ;  /* 0x0010380001117983 */ /* 0x000ea20000300800 */
[----:B----4-:R-:W-:Y:S01]  /*39990*/  ISETP.LT.AND P2, PT, R16, UR5, !P0 ;  /* 0x0000000510007c0c */ /* 0x010fe2000c741270 */
[----:B------:R-:W-:-:S02]  /*399a0*/  VIADD R2, R12, UR4 ;  /* 0x000000040c027c36 */ /* 0x000fc40008000000 */
        /* <DEDUP_REMOVED lines=23> */
[C---:B-1----:R-:W-:Y:S02]  /*39b20*/  LEA R8, P6, R2.reuse, R3, 0x2 ;  /* 0x0000000302087211 */ /* 0x042fe400078c10ff */
[----:B------:R-:W-:Y:S01]  /*39b30*/  ISETP.LT.AND P4, PT, R13, UR5, !P0 ;  /* 0x000000050d007c0c */ /* 0x000fe2000c781270 */
        /* <DEDUP_REMOVED lines=33> */
[C---:B------:R-:W-:Y:S01]  /*39d50*/  LEA R10, P6, R11.reuse, R3, 0x2 ;  /* 0x000000030b0a7211 */ /* 0x040fe200078c10ff */
[----:B------:R-:W-:Y:S01]  /*39d60*/  VIADD R2, R11, UR4 ;  /* 0x000000040b027c36 */ /* 0x000fe20008000000 */
        /* <DEDUP_REMOVED lines=62> */
[----:B-1----:R-:W-:-:S03]  /*3a150*/  LEA R8, P6, R2, R3, 0x2 ;  /* 0x0000000302087211 */ /* 0x002fc600078c10ff */
[----:B------:R1:W-:Y:S01]  /*3a160*/  @P4 STG.E desc[UR60][R10.64], R170 ;  /* 0x000000aa0a004986 */ /* 0x0003e2000c10193c */
[----:B---3--:R-:W-:Y:S01]  /*3a170*/  ISETP.LT.AND P5, PT, R14, UR5, !P0 ;  /* 0x000000050e007c0c */ /* 0x008fe2000c7a1270 */
[----:B------:R-:W-:Y:S02]  /*3a180*/  ULDC UR5, c[0x0][0x22c] ;  /* 0x00008b0000057ab9 */ /* 0x000fe40000000800 */
[----:B------:R-:W3:Y:S01]  /*3a190*/  LDL.LU R14, [R1+0x10fc] ;  /* 0x0010fc00010e7983 */ /* 0x000ee20000300800 */
[-C--:B------:R-:W-:Y:S02]  /*3a1a0*/  LEA.HI.X.SX32 R9, R2, R242.reuse, 0x2, P6 ;  /* 0x000000f202097211 */ /* 0x080fe400030f16ff */
        /* <DEDUP_REMOVED lines=70> */
[C---:B------:R-:W-:Y:S02]  /*3a610*/  LEA R10, P6, R11.reuse, R3, 0x2 ;  /* 0x000000030b0a7211 */ /* 0x040fe400078c10ff */
[----:B------:R-:W-:Y:S02]  /*3a620*/  IADD3 R2, R11, UR4, RZ ;  /* 0x000000040b027c10 */ /* 0x000fe4000fffe0ff */
        /* <DEDUP_REMOVED lines=30> */
[----:B-1----:R-:W-:Y:S02]  /*3a810*/  LEA R8, P6, R2, R3, 0x2 ;  /* 0x0000000302087211 */ /* 0x002fe400078c10ff */
[----:B---3--:R-:W-:Y:S01]  /*3a820*/  ISETP.LT.AND P5, PT, R14, UR5, !P0 ;  /* 0x000000050e007c0c */ /* 0x008fe2000c7a1270 */
[----:B------:R-:W-:Y:S01]  /*3a830*/  ULDC UR5, c[0x0][0x22c] ;  /* 0x00008b0000057ab9 */ /* 0x000fe20000000800 */
[----:B------:R-:W3:Y:S01]  /*3a840*/  LDL.LU R14, [R1+0x10ac] ;  /* 0x0010ac00010e7983 */ /* 0x000ee20000300800 */
[----:B------:R-:W-:-:S02]  /*3a850*/  LEA.HI.X.SX32 R9, R2, R242, 0x2, P6 ;  /* 0x000000f202097211 */ /* 0x000fc400030f16ff */
[----:B------:R-:W-:Y:S01]  /*3a860*/  ISETP.LT.AND P4, PT, R13, UR5, !P0 ;  /* 0x000000050d007c0c */ /* 0x000fe2000c781270 */
[----:B------:R-:W-:Y:S01]  /*3a870*/  ULDC UR5, c[0x0][0x22c] ;  /* 0x00008b0000057ab9 */ /* 0x000fe20000000800 */
[----:B------:R-:W3:Y:S04]  /*3a880*/  LDL.LU R13, [R1+0x10a0] ;  /* 0x0010a000010d7983 */ /* 0x000ee80000300800 */
        /* <DEDUP_REMOVED lines=8> */
[----:B------:R-:W-:Y:S01]  /*3a910*/  ULDC UR5, c[0x0][0x22c] ;  /* 0x00008b0000057ab9 */ /* 0x000fe20000000800 */
[C---:B------:R-:W-:Y:S01]  /*3a920*/  VIADD R2, R12.reuse, UR4 ;  /* 0x000000040c027c36 */ /* 0x040fe20008000000 */
[----:B-1----:R-:W-:-:S04]  /*3a930*/  LEA R10, P6, R12, R3, 0x2 ;  /* 0x000000030c0a7211 */ /* 0x002fc800078c10ff */
[----:B------:R-:W-:Y:S01]  /*3a940*/  LEA.HI.X.SX32 R11, R12, R242, 0x2, P6 ;  /* 0x000000f20c0b7211 */ /* 0x000fe200030f16ff */
[C---:B------:R-:W-:Y:S01]  /*3a950*/  VIADD R12, R2.reuse, UR4 ;  /* 0x00000004020c7c36 */ /* 0x040fe20008000000 */
[----:B------:R-:W-:-:S03]  /*3a960*/  LEA R8, P6, R2, R3, 0x2 ;  /* 0x0000000302087211 */ /* 0x000fc600078c10ff */
[----:B------:R1:W-:Y:S01]  /*3a970*/  @P1 STG.E desc[UR60][R10.64], R179 ;  /* 0x000000b30a001986 */ /* 0x0003e2000c10193c */
[----:B------:R-:W-:Y:S02]  /*3a980*/  LEA.HI.X.SX32 R9, R2, R242, 0x2, P6 ;  /* 0x000000f202097211 */ /* 0x000fe400030f16ff */
[----:B------:R-:W-:-:S03]  /*3a990*/  IADD3 R2, R12, UR4, RZ ;  /* 0x000000040c027c10 */ /* 0x000fc6000fffe0ff */
        /* <DEDUP_REMOVED lines=62> */
[CC--:B-1----:R-:W-:Y:S02]  /*3ad80*/  LEA R10, P6, R12.reuse, R3.reuse, 0x2 ;  /* 0x000000030c0a7211 */ /* 0x0c2fe400078c10ff */
[C---:B------:R-:W-:Y:S02]  /*3ad90*/  IADD3 R2, R12.reuse, UR4, RZ ;  /* 0x000000040c027c10 */ /* 0x040fe4000fffe0ff */
[----:B------:R-:W-:Y:S02]  /*3ada0*/  LEA.HI.X.SX32 R11, R12, R242, 0x2, P6 ;  /* 0x000000f20c0b7211 */ /* 0x000fe400030f16ff */
[C---:B------:R-:W-:Y:S01]  /*3adb0*/  LEA R8, P6, R2.reuse, R3, 0x2 ;  /* 0x0000000302087211 */ /* 0x040fe200078c10ff */
[----:B------:R-:W-:-:S02]  /*3adc0*/  VIADD R12, R2, UR4 ;  /* 0x00000004020c7c36 */ /* 0x000fc40008000000 */
        /* <DEDUP_REMOVED lines=40> */
[-C--:B------:R-:W-:Y:S02]  /*3b050*/  LEA.HI.X.SX32 R9, R2, R242.reuse, 0x2, P6 ;  /* 0x000000f202097211 */ /* 0x080fe400030f16ff */
[C---:B------:R-:W-:Y:S02]  /*3b060*/  LEA R10, P6, R12.reuse, R3, 0x2 ;  /* 0x000000030c0a7211 */ /* 0x040fe400078c10ff */
[C---:B------:R-:W-:Y:S02]  /*3b070*/  IADD3 R2, R12.reuse, UR4, RZ ;  /* 0x000000040c027c10 */ /* 0x040fe4000fffe0ff */
        /* <DEDUP_REMOVED lines=119> */
[----:B------:R-:W3:Y:S04]  /*3b7f0*/  LDL.LU R19, [R1+0xfd8] ;  /* 0x000fd80001137983 */ /* 0x000ee80000300800 */
[----:B------:R1:W-:Y:S01]  /*3b800*/  @P2 STG.E desc[UR60][R10.64], R196 ;  /* 0x000000c40a002986 */ /* 0x0003e2000c10193c */
[----:B--2---:R-:W-:Y:S01]  /*3b810*/  ISETP.LT.AND P3, PT, R17, UR5, !P0 ;  /* 0x0000000511007c0c */ /* 0x004fe2000c761270 */
[----:B------:R-:W-:-:S02]  /*3b820*/  ULDC UR5, c[0x0][0x22c] ;  /* 0x00008b0000057ab9 */ /* 0x000fc40000000800 */
[----:B----4-:R-:W-:Y:S01]  /*3b830*/  ISETP.LT.AND P2, PT, R16, UR5, !P0 ;  /* 0x0000000510007c0c */ /* 0x010fe2000c741270 */
[----:B------:R-:W-:Y:S01]  /*3b840*/  ULDC UR5, c[0x0][0x22c] ;  /* 0x00008b0000057ab9 */ /* 0x000fe20000000800 */
[----:B------:R-:W2:Y:S04]  /*3b850*/  LDL.LU R16, [R1+0xfd4] ;  /* 0x000fd40001107983 */ /* 0x000ea80000300800 */
[----:B------:R-:W4:Y:S04]  /*3b860*/  LDL.LU R20, [R1+0xfcc] ;  /* 0x000fcc0001147983 */ /* 0x000f280000300800 */
[----:B------:R-:W4:Y:S04]  /*3b870*/  LDL.LU R18, [R1+0xfbc] ;  /* 0x000fbc0001127983 */ /* 0x000f280000300800 */
[----:B------:R-:W4:Y:S01]  /*3b880*/  LDL.LU R17, [R1+0xfb4] ;  /* 0x000fb40001117983 */ /* 0x000f220000300800 */
[----:B------:R-:W-:-:S04]  /*3b890*/  IADD3 R2, R12, UR4, RZ ;  /* 0x000000040c027c10 */ /* 0x000fc8000fffe0ff */
[C---:B-1----:R-:W-:Y:S01]  /*3b8a0*/  LEA R8, P6, R2.reuse, R3, 0x2 ;  /* 0x0000000302087211 */ /* 0x042fe200078c10ff */
[----:B------:R-:W-:-:S03]  /*3b8b0*/  VIADD R12, R2, UR4 ;  /* 0x00000004020c7c36 */ /* 0x000fc60008000000 */
        /* <DEDUP_REMOVED lines=10> */
[CC--:B------:R-:W-:Y:S02]  /*3b960*/  LEA R10, P6, R12.reuse, R3.reuse, 0x2 ;  /* 0x000000030c0a7211 */ /* 0x0c0fe400078c10ff */
[----:B------:R-:W-:Y:S01]  /*3b970*/  ISETP.LT.AND P1, PT, R15, UR5, !P0 ;  /* 0x000000050f007c0c */ /* 0x000fe2000c721270 */
[----:B------:R-:W-:Y:S01]  /*3b980*/  ULDC UR5, c[0x0][0x22c] ;  /* 0x00008b0000057ab9 */ /* 0x000fe20000000800 */
[-C--:B------:R-:W-:Y:S01]  /*3b990*/  LEA.HI.X.SX32 R11, R12, R242.reuse, 0x2, P6 ;  /* 0x000000f20c0b7211 */ /* 0x080fe200030f16ff */
[----:B------:R-:W-:Y:S01]  /*3b9a0*/  VIADD R15, R2, UR4 ;  /* 0x00000004020f7c36 */ /* 0x000fe20008000000 */
[----:B---3--:R-:W-:Y:S01]  /*3b9b0*/  ISETP.LT.AND P5, PT, R14, UR5, !P0 ;  /* 0x000000050e007c0c */ /* 0x008fe2000c7a1270 */
[----:B------:R-:W-:Y:S01]  /*3b9c0*/  ULDC UR5, c[0x0][0x22c] ;  /* 0x00008b0000057ab9 */ /* 0x000fe20000000800 */
[CC--:B------:R-:W-:Y:S01]  /*3b9d0*/  LEA R12, P6, R2.reuse, R3.reuse, 0x2 ;  /* 0x00000003020c7211 */ /* 0x0c0fe200078c10ff */
[----:B------:R1:W-:Y:S01]  /*3b9e0*/  @P4 STG.E desc[UR60][R8.64], R113 ;  /* 0x0000007108004986 */ /* 0x0003e2000c10193c */
[----:B------:R-:W-:Y:S01]  /*3b9f0*/  ISETP.LT.AND P4, PT, R13, UR5, !P0 ;  /* 0x000000050d007c0c */ /* 0x000fe2000c781270 */
[----:B------:R-:W-:Y:S01]  /*3ba00*/  ULDC UR5, c[0x0][0x22c] ;  /* 0x00008b0000057ab9 */ /* 0x000fe20000000800 */
[-C--:B------:R-:W-:Y:S01]  /*3ba10*/  LEA.HI.X.SX32 R13, R2, R242.reuse, 0x2, P6 ;  /* 0x000000f2020d7211 */ /* 0x080fe200030f16ff */
[C---:B------:R-:W-:Y:S01]  /*3ba20*/  VIADD R2, R15.reuse, UR4 ;  /* 0x000000040f027c36 */ /* 0x040fe20008000000 */
[C---:B------:R-:W-:Y:S01]  /*3ba30*/  LEA R14, P6, R15.reuse, R3, 0x2 ;  /* 0x000000030f0e7211 */ /* 0x040fe200078c10ff */
[----:B------:R3:W-:Y:S03]  /*3ba40*/  @P3 STG.E desc[UR60][R10.64], R198 ;  /* 0x000000c60a003986 */ /* 0x0007e6000c10193c */
[----:B------:R-:W-:-:S02]  /*3ba50*/  LEA.HI.X.SX32 R15, R15, R242, 0x2, P6 ;  /* 0x000000f20f0f7211 */ /* 0x000fc400030f16ff */
[----:B------:R-:W-:Y:S01]  /*3ba60*/  ISETP.LT.AND P3, PT, R19, UR5, !P0 ;  /* 0x0000000513007c0c */ /* 0x000fe2000c761270 */
[----:B------:R-:W-:Y:S01]  /*3ba70*/  ULDC UR5, c[0x0][0x22c] ;  /* 0x00008b0000057ab9 */ /* 0x000fe20000000800 */
[C---:B-1----:R-:W-:Y:S01]  /*3ba80*/  LEA R8, P6, R2.reuse, R3, 0x2 ;  /* 0x0000000302087211 */ /* 0x042fe200078c10ff */
[----:B------:R-:W4:Y:S01]  /*3ba90*/  LDL.LU R19, [R1+0xfb0] ;  /* 0x000fb00001137983 */ /* 0x000f220000300800 */
[----:B---3--:R-:W-:-:S03]  /*3baa0*/  VIADD R11, R2, UR4 ;  /* 0x00000004020b7c36 */ /* 0x008fc60008000000 */
[----:B------:R-:W-:Y:S01]  /*3bab0*/  @P2 STG.E desc[UR60][R12.64], R114 ;  /* 0x000000720c002986 */ /* 0x000fe2000c10193c */
[-C--:B------:R-:W-:Y:S02]  /*3bac0*/  LEA.HI.X.SX32 R9, R2, R242.reuse, 0x2, P6 ;  /* 0x000000f202097211 */ /* 0x080fe400030f16ff */
[C---:B------:R-:W-:Y:S01]  /*3bad0*/  LEA R10, P6, R11.reuse, R3, 0x2 ;  /* 0x000000030b0a7211 */ /* 0x040fe200078c10ff */
[----:B------:R1:W-:Y:S01]  /*3bae0*/  @P1 STG.E desc[UR60][R14.64], R199 ;  /* 0x000000c70e001986 */ /* 0x0003e2000c10193c */
[C---:B------:R-:W-:Y:S02]  /*3baf0*/  IADD3 R2, R11.reuse, UR4, RZ ;  /* 0x000000040b027c10 */ /* 0x040fe4000fffe0ff */
[----:B------:R-:W-:Y:S01]  /*3bb00*/  LEA.HI.X.SX32 R11, R11, R242, 0x2, P6 ;  /* 0x000000f20b0b7211 */ /* 0x000fe200030f16ff */
[----:B------:R-:W-:Y:S04]  /*3bb10*/  @P5 STG.E desc[UR60][R8.64], R115 ;  /* 0x0000007308005986 */ /* 0x000fe8000c10193c */
[----:B------:R3:W-:Y:S01]  /*3bb20*/  @P4 STG.E desc[UR60][R10.64], R200 ;  /* 0x000000c80a004986 */ /* 0x0007e2000c10193c */
[----:B--2---:R-:W-:Y:S01]  /*3bb30*/  ISETP.LT.AND P2, PT, R16, UR5, !P0 ;  /* 0x0000000510007c0c */ /* 0x004fe2000c741270 */
[----:B------:R-:W-:-:S02]  /*3bb40*/  ULDC UR5, c[0x0][0x22c] ;  /* 0x00008b0000057ab9 */ /* 0x000fc40000000800 */
[----:B------:R-:W2:Y:S01]  /*3bb50*/  LDL.LU R16, [R1+0xfa0] ;  /* 0x000fa00001107983 */ /* 0x000ea20000300800 */
[----:B----4-:R-:W-:Y:S01]  /*3bb60*/  ISETP.LT.AND P1, PT, R20, UR5, !P0 ;  /* 0x0000000514007c0c */ /* 0x010fe2000c721270 */
[----:B------:R-:W-:Y:S02]  /*3bb70*/  ULDC UR5, c[0x0][0x22c] ;  /* 0x00008b0000057ab9 */ /* 0x000fe40000000800 */
[----:B------:R-:W4:Y:S01]  /*3bb80*/  LDL.LU R20, [R1+0xf98] ;  /* 0x000f980001147983 */ /* 0x000f220000300800 */
[----:B------:R-:W-:Y:S01]  /*3bb90*/  ISETP.LT.AND P5, PT, R18, UR5, !P0 ;  /* 0x0000000512007c0c */ /* 0x000fe2000c7a1270 */
[----:B------:R-:W-:Y:S02]  /*3bba0*/  ULDC UR5, c[0x0][0x22c] ;  /* 0x00008b0000057ab9 */ /* 0x000fe40000000800 */
[----:B------:R-:W4:Y:S01]  /*3bbb0*/  LDL.LU R18, [R1+0xf90] ;  /* 0x000f900001127983 */ /* 0x000f220000300800 */
[----:B------:R-:W-:Y:S01]  /*3bbc0*/  ISETP.LT.AND P4, PT, R17, UR5, !P0 ;  /* 0x0000000511007c0c */ /* 0x000fe2000c781270 */
[----:B-1----:R-:W-:-:S02]  /*3bbd0*/  VIADD R15, R2, UR4 ;  /* 0x00000004020f7c36 */ /* 0x002fc40008000000 */
[----:B------:R-:W4:Y:S01]  /*3bbe0*/  LDL.LU R17, [R1+0xf84] ;  /* 0x000f840001117983 */ /* 0x000f220000300800 */
[----:B------:R-:W-:Y:S01]  /*3bbf0*/  LEA R12, P6, R2, R3, 0x2 ;  /* 0x00000003020c7211 */ /* 0x000fe200078c10ff */
[----:B------:R-:W-:-:S03]  /*3bc00*/  ULDC UR5, c[0x0][0x22c] ;  /* 0x00008b0000057ab9 */ /* 0x000fc60000000800 */
[----:B------:R-:W-:Y:S01]  /*3bc10*/  LEA.HI.X.SX32 R13, R2, R242, 0x2, P6 ;  /* 0x000000f2020d7211 */ /* 0x000fe200030f16ff */
[C---:B------:R-:W-:Y:S01]  /*3bc20*/  VIADD R2, R15.reuse, UR4 ;  /* 0x000000040f027c36 */ /* 0x040fe20008000000 */
[----:B------:R-:W-:-:S03]  /*3bc30*/  LEA R14, P6, R15, R3, 0x2 ;  /* 0x000000030f0e7211 */ /* 0x000fc600078c10ff */
[C---:B---3--:R-:W-:Y:S01]  /*3bc40*/  VIADD R11, R2.reuse, UR4 ;  /* 0x00000004020b7c36 */ /* 0x048fe20008000000 */
[-C--:B------:R-:W-:Y:S02]  /*3bc50*/  LEA.HI.X.SX32 R15, R15, R242.reuse, 0x2, P6 ;  /* 0x000000f20f0f7211 */ /* 0x080fe400030f16ff */
[CC--:B------:R-:W-:Y:S01]  /*3bc60*/  LEA R8, P6, R2.reuse, R3.reuse, 0x2 ;  /* 0x0000000302087211 */ /* 0x0c0fe200078c10ff */
[----:B------:R1:W-:Y:S03]  /*3bc70*/  @P3 STG.E desc[UR60][R12.64], R116 ;  /* 0x000000740c003986 */ /* 0x0003e6000c10193c */
[-C--:B------:R-:W-:Y:S01]  /*3bc80*/  LEA.HI.X.SX32 R9, R2, R242.reuse, 0x2, P6 ;  /* 0x000000f202097211 */ /* 0x080fe200030f16ff */
[C---:B------:R-:W-:Y:S01]  /*3bc90*/  VIADD R2, R11.reuse, UR4 ;  /* 0x000000040b027c36 */ /* 0x040fe20008000000 */
[C---:B------:R-:W-:Y:S01]  /*3bca0*/  LEA R10, P6, R11.reuse, R3, 0x2 ;  /* 0x000000030b0a7211 */ /* 0x040fe200078c10ff */
[----:B------:R3:W-:Y:S03]  /*3bcb0*/  @P2 STG.E desc[UR60][R14.64], R201 ;  /* 0x000000c90e002986 */ /* 0x0007e6000c10193c */
[----:B------:R-:W-:-:S02]  /*3bcc0*/  LEA.HI.X.SX32 R11, R11, R242, 0x2, P6 ;  /* 0x000000f20b0b7211 */ /* 0x000fc400030f16ff */
[C---:B-1----:R-:W-:Y:S01]  /*3bcd0*/  LEA R12, P6, R2.reuse, R3, 0x2 ;  /* 0x00000003020c7211 */ /* 0x042fe200078c10ff */
[----:B------:R-:W-:Y:S03]  /*3bce0*/  @P1 STG.E desc[UR60][R8.64], R117 ;  /* 0x0000007508001986 */ /* 0x000fe6000c10193c */
[----:B------:R-:W-:Y:S01]  /*3bcf0*/  LEA.HI.X.SX32 R13, R2, R242, 0x2, P6 ;  /* 0x000000f2020d7211 */ /* 0x000fe200030f16ff */
[----:B------:R1:W-:Y:S04]  /*3bd00*/  @P5 STG.E desc[UR60][R10.64], R202 ;  /* 0x000000ca0a005986 */ /* 0x0003e8000c10193c */
[----:B------:R1:W-:Y:S01]  /*3bd10*/  @P4 STG.E desc[UR60][R12.64], R118 ;  /* 0x000000760c004986 */ /* 0x0003e2000c10193c */
[----:B------:R-:W-:Y:S01]  /*3bd20*/  ISETP.LT.AND P3, PT, R19, UR5, !P0 ;  /* 0x0000000513007c0c */ /* 0x000fe2000c761270 */
[----:B------:R-:W-:-:S02]  /*3bd30*/  ULDC UR5, c[0x0][0x22c] ;  /* 0x00008b0000057ab9 */ /* 0x000fc40000000800 */
[----:B------:R-:W3:Y:S01]  /*3bd40*/  LDL.LU R19, [R1+0xf78] ;  /* 0x000f780001137983 */ /* 0x000ee20000300800 */
[----:B--2---:R-:W-:Y:S01]  /*3bd50*/  ISETP.LT.AND P2, PT, R16, UR5, !P0 ;  /* 0x0000000510007c0c */ /* 0x004fe2000c741270 */
[----:B------:R-:W-:Y:S02]  /*3bd60*/  ULDC UR5, c[0x0][0x22c] ;  /* 0x00008b0000057ab9 */ /* 0x000fe40000000800 */
[----:B------:R-:W2:Y:S01]  /*3bd70*/  LDL.LU R16, [R1+0xf70] ;  /* 0x000f700001107983 */ /* 0x000ea20000300800 */
[----:B----4-:R-:W-:Y:S01]  /*3bd80*/  ISETP.LT.AND P1, PT, R20, UR5, !P0 ;  /* 0x0000000514007c0c */ /* 0x010fe2000c721270 */
[----:B------:R-:W-:Y:S02]  /*3bd90*/  ULDC UR5, c[0x0][0x22c] ;  /* 0x00008b0000057ab9 */ /* 0x000fe40000000800 */
[----:B------:R-:W4:Y:S01]  /*3bda0*/  LDL.LU R20, [R1+0xf6c] ;  /* 0x000f6c0001147983 */ /* 0x000f220000300800 */
[----:B------:R-:W-:Y:S01]  /*3bdb0*/  ISETP.LT.AND P5, PT, R18, UR5, !P0 ;  /* 0x0000000512007c0c */ /* 0x000fe2000c7a1270 */
[----:B------:R-:W-:-:S02]  /*3bdc0*/  ULDC UR5, c[0x0][0x22c] ;  /* 0x00008b0000057ab9 */ /* 0x000fc40000000800 */
[----:B------:R-:W4:Y:S01]  /*3bdd0*/  LDL.LU R18, [R1+0xf64] ;  /* 0x000f640001127983 */ /* 0x000f220000300800 */
[----:B------:R-:W-:Y:S01]  /*3bde0*/  ISETP.LT.AND P4, PT, R17, UR5, !P0 ;  /* 0x0000000511007c0c */ /* 0x000fe2000c781270 */
[----:B---3--:R-:W-:Y:S02]  /*3bdf0*/  VIADD R15, R2, UR4 ;  /* 0x00000004020f7c36 */ /* 0x008fe40008000000 */
[----:B------:R-:W3:Y:S01]  /*3be00*/  LDL.LU R17, [R1+0xf50] ;  /* 0x000f500001117983 */ /* 0x000ee20000300800 */
[----:B------:R-:W-:Y:S01]  /*3be10*/  ULDC UR5, c[0x0][0x22c] ;  /* 0x00008b0000057ab9 */ /* 0x000fe20000000800 */
[C---:B------:R-:W-:Y:S01]  /*3be20*/  VIADD R2, R15.reuse, UR4 ;  /* 0x000000040f027c36 */ /* 0x040fe20008000000 */
[----:B------:R-:W-:-:S03]  /*3be30*/  LEA R14, P6, R15, R3, 0x2 ;  /* 0x000000030f0e7211 */ /* 0x000fc600078c10ff */
[C---:B-1----:R-:W-:Y:S01]  /*3be40*/  VIADD R11, R2.reuse, UR4 ;  /* 0x00000004020b7c36 */ /* 0x042fe20008000000 */
[----:B------:R-:W-:Y:S02]  /*3be50*/  LEA.HI.X.SX32 R15, R15, R242, 0x2, P6 ;  /* 0x000000f20f0f7211 */ /* 0x000fe400030f16ff */
[----:B------:R-:W-:-:S04]  /*3be60*/  LEA R8, P6, R2, R3, 0x2 ;  /* 0x0000000302087211 */ /* 0x000fc800078c10ff */
[-C--:B------:R-:W-:Y:S02]  /*3be70*/  LEA.HI.X.SX32 R9, R2, R242.reuse, 0x2, P6 ;  /* 0x000000f202097211 */ /* 0x080fe400030f16ff */
[CC--:B------:R-:W-:Y:S02]  /*3be80*/  LEA R10, P6, R11.reuse, R3.reuse, 0x2 ;  /* 0x000000030b0a7211 */ /* 0x0c0fe400078c10ff */
[C---:B------:R-:W-:Y:S01]  /*3be90*/  IADD3 R2, R11.reuse, UR4, RZ ;  /* 0x000000040b027c10 */ /* 0x040fe2000fffe0ff */
[----:B------:R1:W-:Y:S01]  /*3bea0*/  @P3 STG.E desc[UR60][R14.64], R203 ;  /* 0x000000cb0e003986 */ /* 0x0003e2000c10193c */
[-C--:B------:R-:W-:Y:S02]  /*3beb0*/  LEA.HI.X.SX32 R11, R11, R242.reuse, 0x2, P6 ;  /* 0x000000f20b0b7211 */ /* 0x080fe400030f16ff */
[CC--:B------:R-:W-:Y:S01]  /*3bec0*/  LEA R12, P6, R2.reuse, R3.reuse, 0x2 ;  /* 0x00000003020c7211 */ /* 0x0c0fe200078c10ff */
[----:B------:R-:W-:Y:S03]  /*3bed0*/  @P2 STG.E desc[UR60][R8.64], R119 ;  /* 0x0000007708002986 */ /* 0x000fe6000c10193c */
[CC--:B------:R-:W-:Y:S01]  /*3bee0*/  LEA.HI.X.SX32 R13, R2.reuse, R242.reuse, 0x2, P6 ;  /* 0x000000f2020d7211 */ /* 0x0c0fe200030f16ff */
[----:B-1----:R-:W-:Y:S01]  /*3bef0*/  VIADD R15, R2, UR4 ;  /* 0x00000004020f7c36 */ /* 0x002fe20008000000 */
[----:B------:R1:W-:Y:S04]  /*3bf00*/  @P1 STG.E desc[UR60][R10.64], R204 ;  /* 0x000000cc0a001986 */ /* 0x0003e8000c10193c */
[C---:B------:R-:W-:Y:S01]  /*3bf10*/  LEA R14, P6, R15.reuse, R3, 0x2 ;  /* 0x000000030f0e7211 */ /* 0x040fe200078c10ff */
[C---:B------:R-:W-:Y:S01]  /*3bf20*/  VIADD R2, R15.reuse, UR4 ;  /* 0x000000040f027c36 */ /* 0x040fe20008000000 */
[----:B------:R-:W-:Y:S02]  /*3bf30*/  @P5 STG.E desc[UR60][R12.64], R120 ;  /* 0x000000780c005986 */ /* 0x000fe4000c10193c */
[----:B------:R-:W-:-:S02]  /*3bf40*/  LEA.HI.X.SX32 R15, R15, R242, 0x2, P6 ;  /* 0x000000f20f0f7211 */ /* 0x000fc400030f16ff */
[----:B------:R-:W-:Y:S01]  /*3bf50*/  ISETP.LT.AND P3, PT, R19, UR5, !P0 ;  /* 0x0000000513007c0c */ /* 0x000fe2000c761270 */
[----:B------:R-:W-:Y:S01]  /*3bf60*/  ULDC UR5, c[0x0][0x22c] ;  /* 0x00008b0000057ab9 */ /* 0x000fe20000000800 */
[----:B------:R-:W3:Y:S04]  /*3bf70*/  LDL.LU R19, [R1+0xf4c] ;  /* 0x000f4c0001137983 */ /* 0x000ee80000300800 */
[----:B------:R1:W-:Y:S01]  /*3bf80*/  @P4 STG.E desc[UR60][R14.64], R205 ;  /* 0x000000cd0e004986 */ /* 0x0003e2000c10193c */
[----:B--2---:R-:W-:Y:S01]  /*3bf90*/  ISETP.LT.AND P2, PT, R16, UR5, !P0 ;  /* 0x0000000510007c0c */ /* 0x004fe2000c741270 */
[----:B------:R-:W-:Y:S02]  /*3bfa0*/  ULDC UR5, c[0x0][0x22c] ;  /* 0x00008b0000057ab9 */ /* 0x000fe40000000800 */
[----:B------:R-:W2:Y:S01]  /*3bfb0*/  LDL.LU R16, [R1+0xf48] ;  /* 0x000f480001107983 */ /* 0x000ea20000300800 */
[----:B----4-:R-:W-:Y:S01]  /*3bfc0*/  ISETP.LT.AND P1, PT, R20, UR5, !P0 ;  /* 0x0000000514007c0c */ /* 0x010fe2000c721270 */
[----:B------:R-:W-:-:S02]  /*3bfd0*/  ULDC UR5, c[0x0][0x22c] ;  /* 0x00008b0000057ab9 */ /* 0x000fc40000000800 */
[----:B------:R-:W4:Y:S01]  /*3bfe0*/  LDL.LU R20, [R1+0xf40] ;  /* 0x000f400001147983 */ /* 0x000f220000300800 */
[----:B------:R-:W-:Y:S01]  /*3bff0*/  ISETP.LT.AND P5, PT, R18, UR5, !P0 ;  /* 0x0000000512007c0c */ /* 0x000fe2000c7a1270 */
[----:B------:R-:W-:Y:S02]  /*3c000*/  ULDC UR5, c[0x0][0x22c] ;  /* 0x00008b0000057ab9 */ /* 0x000fe40000000800 */
[----:B------:R-:W4:Y:S01]  /*3c010*/  LDL.LU R18, [R1+0xf30] ;  /* 0x000f300001127983 */ /* 0x000f220000300800 */
[----:B---3--:R-:W-:Y:S01]  /*3c020*/  ISETP.LT.AND P4, PT, R17, UR5, !P0 ;  /* 0x0000000511007c0c */ /* 0x008fe2000c781270 */
[C---:B-1----:R-:W-:Y:S02]  /*3c030*/  VIADD R11, R2.reuse, UR4 ;  /* 0x00000004020b7c36 */ /* 0x042fe40008000000 */
[----:B------:R-:W3:Y:S01]  /*3c040*/  LDL.LU R17, [R1+0xf28] ;  /* 0x000f280001117983 */ /* 0x000ee20000300800 */
[----:B------:R-:W-:Y:S01]  /*3c050*/  LEA R8, P6, R2, R3, 0x2 ;  /* 0x0000000302087211 */ /* 0x000fe200078c10ff */
[----:B------:R-:W-:-:S03]  /*3c060*/  ULDC UR5, c[0x0][0x22c] ;  /* 0x00008b0000057ab9 */ /* 0x000fc60000000800 */
[----:B------:R-:W-:Y:S01]  /*3c070*/  LEA.HI.X.SX32 R9, R2, R242, 0x2, P6 ;  /* 0x000000f202097211 */ /* 0x000fe200030f16ff */
[C---:B------:R-:W-:Y:S01]  /*3c080*/  VIADD R2, R11.reuse, UR4 ;  /* 0x000000040b027c36 */ /* 0x040fe20008000000 */
[----:B------:R-:W-:-:S03]  /*3c090*/  LEA R10, P6, R11, R3, 0x2 ;  /* 0x000000030b0a7211 */ /* 0x000fc600078c10ff */
[C---:B------:R-:W-:Y:S01]  /*3c0a0*/  VIADD R15, R2.reuse, UR4 ;  /* 0x00000004020f7c36 */ /* 0x040fe20008000000 */
        /* <DEDUP_REMOVED lines=9> */
[----:B------:R1:W-:Y:S03]  /*3c140*/  @P1 STG.E desc[UR60][R12.64], R122 ;  /* 0x0000007a0c001986 */ /* 0x0003e6000c10193c */
        /* <DEDUP_REMOVED lines=15> */
[----:B---3--:R-:W-:Y:S01]  /*3c240*/  ISETP.LT.AND P4, PT, R17, UR5, !P0 ;  /* 0x0000000511007c0c */ /* 0x008fe2000c781270 */
[----:B------:R-:W-:Y:S02]  /*3c250*/  VIADD R11, R2, UR4 ;  /* 0x00000004020b7c36 */ /* 0x000fe40008000000 */
[----:B------:R-:W3:Y:S01]  /*3c260*/  LDL.LU R17, [R1+0xef8] ;  /* 0x000ef80001117983 */ /* 0x000ee20000300800 */
[----:B------:R-:W-:Y:S02]  /*3c270*/  ULDC UR5, c[0x0][0x22c] ;  /* 0x00008b0000057ab9 */ /* 0x000fe40000000800 */
[C---:B------:R-:W-:Y:S02]  /*3c280*/  LEA R10, P6, R11.reuse, R3, 0x2 ;  /* 0x000000030b0a7211 */ /* 0x040fe400078c10ff */
[C---:B------:R-:W-:Y:S02]  /*3c290*/  IADD3 R2, R11.reuse, UR4, RZ ;  /* 0x000000040b027c10 */ /* 0x040fe4000fffe0ff */
[----:B------:R-:W-:-:S02]  /*3c2a0*/  LEA.HI.X.SX32 R11, R11, R242, 0x2, P6 ;  /* 0x000000f20b0b7211 */ /* 0x000fc400030f16ff */
[C---:B-1----:R-:W-:Y:S01]  /*3c2b0*/  LEA R12, P6, R2.reuse, R3, 0x2 ;  /* 0x00000003020c7211 */ /* 0x042fe200078c10ff */
[----:B------:R-:W-:-:S03]  /*3c2c0*/  VIADD R15, R2, UR4 ;  /* 0x00000004020f7c36 */ /* 0x000fc60008000000 */
[-C--:B------:R-:W-:Y:S01]  /*3c2d0*/  LEA.HI.X.SX32 R13, R2, R242.reuse, 0x2, P6 ;  /* 0x000000f2020d7211 */ /* 0x080fe200030f16ff */
[C---:B------:R-:W-:Y:S01]  /*3c2e0*/  VIADD R2, R15.reuse, UR4 ;  /* 0x000000040f027c36 */ /* 0x040fe20008000000 */
[CC--:B------:R-:W-:Y:S01]  /*3c2f0*/  LEA R14, P6, R15.reuse, R3.reuse, 0x2 ;  /* 0x000000030f0e7211 */ /* 0x0c0fe200078c10ff */
[----:B------:R1:W-:Y:S03]  /*3c300*/  @P3 STG.E desc[UR60][R10.64], R208 ;  /* 0x000000d00a003986 */ /* 0x0003e6000c10193c */
[----:B------:R-:W-:Y:S02]  /*3c310*/  LEA.HI.X.SX32 R15, R15, R242, 0x2, P6 ;  /* 0x000000f20f0f7211 */ /* 0x000fe400030f16ff */
[C---:B------:R-:W-:Y:S01]  /*3c320*/  LEA R8, P6, R2.reuse, R3, 0x2 ;  /* 0x0000000302087211 */ /* 0x040fe200078c10ff */
[----:B------:R-:W-:Y:S01]  /*3c330*/  @P2 STG.E desc[UR60][R12.64], R124 ;  /* 0x0000007c0c002986 */ /* 0x000fe2000c10193c */
[----:B-1----:R-:W-:-:S02]  /*3c340*/  VIADD R11, R2, UR4 ;  /* 0x00000004020b7c36 */ /* 0x002fc40008000000 */
[-C--:B------:R-:W-:Y:S01]  /*3c350*/  LEA.HI.X.SX32 R9, R2, R242.reuse, 0x2, P6 ;  /* 0x000000f202097211 */ /* 0x080fe200030f16ff */
[----:B------:R1:W-:Y:S02]  /*3c360*/  @P1 STG.E desc[UR60][R14.64], R209 ;  /* 0x000000d10e001986 */ /* 0x0003e4000c10193c */
[C---:B------:R-:W-:Y:S01]  /*3c370*/  LEA R10, P6, R11.reuse, R3, 0x2 ;  /* 0x000000030b0a7211 */ /* 0x040fe200078c10ff */
[C---:B------:R-:W-:Y:S01]  /*3c380*/  VIADD R2, R11.reuse, UR4 ;  /* 0x000000040b027c36 */ /* 0x040fe20008000000 */
[----:B------:R-:W-:Y:S02]  /*3c390*/  @P5 STG.E desc[UR60][R8.64], R125 ;  /* 0x0000007d08005986 */ /* 0x000fe4000c10193c */
[----:B------:R-:W-:-:S05]  /*3c3a0*/  LEA.HI.X.SX32 R11, R11, R242, 0x2, P6 ;  /* 0x000000f20b0b7211 */ /* 0x000fca00030f16ff */
[----:B------:R1:W-:Y:S01]  /*3c3b0*/  @P4 STG.E desc[UR60][R10.64], R210 ;  /* 0x000000d20a004986 */ /* 0x0003e2000c10193c */
[----:B------:R-:W-:Y:S01]  /*3c3c0*/  ISETP.LT.AND P3, PT, R19, UR5, !P0 ;  /* 0x0000000513007c0c */ /* 0x000fe2000c761270 */
[----:B------:R-:W-:Y:S02]  /*3c3d0*/  ULDC UR5, c[0x0][0x22c] ;  /* 0x00008b0000057ab9 */ /* 0x000fe40000000800 */
[----:B------:R-:W3:Y:S01]  /*3c3e0*/  LDL.LU R19, [R1+0xef0] ;  /* 0x000ef00001137983 */ /* 0x000ee20000300800 */
        /* <DEDUP_REMOVED lines=21> */
[----:B------:R-:W-:Y:S02]  /*3c540*/  LEA.HI.X.SX32 R9, R2, R242, 0x2, P6 ;  /* 0x000000f202097211 */ /* 0x000fe400030f16ff */
[C---:B------:R-:W-:Y:S01]  /*3c550*/  LEA R10, P6, R11.reuse, R3, 0x2 ;  /* 0x000000030b0a7211 */ /* 0x040fe200078c10ff */
[----:B------:R3:W-:Y:S01]  /*3c560*/  @P2 STG.E desc[UR60][R14.64], R211 ;  /* 0x000000d30e002986 */ /* 0x0007e2000c10193c */
[----:B------:R-:W-:-:S02]  /*3c570*/  IADD3 R2, R11, UR4, RZ ;  /* 0x000000040b027c10 */ /* 0x000fc4000fffe0ff */
[-C--:B------:R-:W-:Y:S02]  /*3c580*/  LEA.HI.X.SX32 R11, R11, R242.reuse, 0x2, P6 ;  /* 0x000000f20b0b7211 */ /* 0x080fe400030f16ff */
        /* <DEDUP_REMOVED lines=20> */
[----:B------:R-:W-:Y:S01]  /*3c6d0*/  ULDC UR5, c[0x0][0x22c] ;  /* 0x00008b0000057ab9 */ /* 0x000fe20000000800 */
[C---:B------:R-:W-:Y:S01]  /*3c6e0*/  VIADD R2, R15.reuse, UR4 ;  /* 0x000000040f027c36 */ /* 0x040fe20008000000 */
[----:B------:R-:W-:-:S03]  /*3c6f0*/  LEA R14, P6, R15, R3, 0x2 ;  /* 0x000000030f0e7211 */ /* 0x000fc600078c10ff */
[C---:B-1----:R-:W-:Y:S01]  /*3c700*/  VIADD R11, R2.reuse, UR4 ;  /* 0x00000004020b7c36 */ /* 0x042fe20008000000 */
[----:B------:R-:W-:Y:S02]  /*3c710*/  LEA.HI.X.SX32 R15, R15, R242, 0x2, P6 ;  /* 0x000000f20f0f7211 */ /* 0x000fe400030f16ff */
[----:B------:R-:W-:-:S04]  /*3c720*/  LEA R8, P6, R2, R3, 0x2 ;  /* 0x0000000302087211 */ /* 0x000fc800078c10ff */
        /* <DEDUP_REMOVED lines=12> */
[----:B------:R1:W-:Y:S02]  /*3c7f0*/  @P5 STG.E desc[UR60][R12.64], R130 ;  /* 0x000000820c005986 */ /* 0x0003e4000c10193c */
        /* <DEDUP_REMOVED lines=19> */
[-C--:B------:R-:W-:Y:S02]  /*3c930*/  LEA.HI.X.SX32 R9, R2, R242.reuse, 0x2, P6 ;  /* 0x000000f202097211 */ /* 0x080fe400030f16ff */
[CC--:B------:R-:W-:Y:S02]  /*3c940*/  LEA R10, P6, R11.reuse, R3.reuse, 0x2 ;  /* 0x000000030b0a7211 */ /* 0x0c0fe400078c10ff */
[C---:B------:R-:W-:Y:S02]  /*3c950*/  IADD3 R2, R11.reuse, UR4, RZ ;  /* 0x000000040b027c10 */ /* 0x040fe4000fffe0ff */
[-C--:B------:R-:W-:Y:S02]  /*3c960*/  LEA.HI.X.SX32 R11, R11, R242.reuse, 0x2, P6 ;  /* 0x000000f20b0b7211 */ /* 0x080fe400030f16ff */
[CC--:B------:R-:W-:Y:S01]  /*3c970*/  LEA R12, P6, R2.reuse, R3.reuse, 0x2 ;  /* 0x00000003020c7211 */ /* 0x0c0fe200078c10ff */
[C---:B------:R-:W-:Y:S01]  /*3c980*/  VIADD R15, R2.reuse, UR4 ;  /* 0x00000004020f7c36 */ /* 0x040fe20008000000 */
[----:B------:R1:W-:Y:S02]  /*3c990*/  @P3 STG.E desc[UR60][R8.64], R131 ;  /* 0x0000008308003986 */ /* 0x0003e4000c10193c */
[-C--:B------:R-:W-:Y:S01]  /*3c9a0*/  LEA.HI.X.SX32 R13, R2, R242.reuse, 0x2, P6 ;  /* 0x000000f2020d7211 */ /* 0x080fe200030f16ff */
[C---:B------:R-:W-:Y:S01]  /*3c9b0*/  VIADD R2, R15.reuse, UR4 ;  /* 0x000000040f027c36 */ /* 0x040fe20008000000 */
[CC--:B------:R-:W-:Y:S01]  /*3c9c0*/  LEA R14, P6, R15.reuse, R3.reuse, 0x2 ;  /* 0x000000030f0e7211 */ /* 0x0c0fe200078c10ff */
[----:B------:R3:W-:Y:S03]  /*3c9d0*/  @P2 STG.E desc[UR60][R10.64], R216 ;  /* 0x000000d80a002986 */ /* 0x0007e6000c10193c */
[----:B------:R-:W-:Y:S01]  /*3c9e0*/  LEA.HI.X.SX32 R15, R15, R242, 0x2, P6 ;  /* 0x000000f20f0f7211 */ /* 0x000fe200030f16ff */
[----:B------:R-:W-:Y:S01]  /*3c9f0*/  @P1 STG.E desc[UR60][R12.64], R132 ;  /* 0x000000840c001986 */ /* 0x000fe2000c10193c */
[----:B-1----:R-:W-:-:S03]  /*3ca00*/  LEA R8, P6, R2, R3, 0x2 ;  /* 0x0000000302087211 */ /* 0x002fc600078c10ff */
[----:B------:R1:W-:Y:S01]  /*3ca10*/  @P5 STG.E desc[UR60][R14.64], R217 ;  /* 0x000000d90e005986 */ /* 0x0003e2000c10193c */
        /* <DEDUP_REMOVED lines=33> */
[C---:B------:R-:W-:Y:S02]  /*3cc30*/  LEA R10, P6, R11.reuse, R3, 0x2 ;  /* 0x000000030b0a7211 */ /* 0x040fe400078c10ff */
[C---:B------:R-:W-:Y:S02]  /*3cc40*/  IADD3 R2, R11.reuse, UR4, RZ ;  /* 0x000000040b027c10 */ /* 0x040fe4000fffe0ff */
[----:B------:R-:W-:Y:S01]  /*3cc50*/  LEA.HI.X.SX32 R11, R11, R242, 0x2, P6 ;  /* 0x000000f20b0b7211 */ /* 0x000fe200030f16ff */
[----:B------:R-:W-:Y:S04]  /*3cc60*/  @P5 STG.E desc[UR60][R8.64], R135 ;  /* 0x0000008708005986 */ /* 0x000fe8000c10193c */
        /* <DEDUP_REMOVED lines=192> */
[C---:B------:R-:W-:Y:S01]  /*3d870*/  LEA R14, P6, R15.reuse, R3, 0x2 ;  /* 0x000000030f0e7211 */ /* 0x040fe200078c10ff */
[----:B------:R-:W3:Y:S02]  /*3d880*/  LDS.128 R20, [R0] ;  /* 0x0000000000147984 */ /* 0x000ee40000000c00 */
[----:B-1----:R-:W-:Y:S01]  /*3d890*/  VIADD R11, R2, UR4 ;  /* 0x00000004020b7c36 */ /* 0x002fe20008000000 */
[----:B------:R-:W-:-:S02]  /*3d8a0*/  LEA.HI.X.SX32 R15, R15, R242, 0x2, P6 ;  /* 0x000000f20f0f7211 */ /* 0x000fc400030f16ff */
[----:B------:R-:W-:-:S04]  /*3d8b0*/  LEA R8, P6, R2, R3, 0x2 ;  /* 0x0000000302087211 */ /* 0x000fc800078c10ff */
[-C--:B------:R-:W-:Y:S01]  /*3d8c0*/  LEA.HI.X.SX32 R9, R2, R242.reuse, 0x2, P6 ;  /* 0x000000f202097211 */ /* 0x080fe200030f16ff */
[C---:B------:R-:W-:Y:S01]  /*3d8d0*/  VIADD R2, R11.reuse, UR4 ;  /* 0x000000040b027c36 */ /* 0x040fe20008000000 */
[CC--:B------:R-:W-:Y:S01]  /*3d8e0*/  LEA R10, P6, R11.reuse, R3.reuse, 0x2 ;  /* 0x000000030b0a7211 */ /* 0x0c0fe200078c10ff */
[----:B------:R1:W-:Y:S02]  /*3d8f0*/  @P3 STG.E desc[UR60][R14.64], R233 ;  /* 0x000000e90e003986 */ /* 0x0003e4000c10193c */
[C---:B------:R-:W-:Y:S01]  /*3d900*/  VIADD R4, R2.reuse, UR4 ;  /* 0x0000000402047c36 */ /* 0x040fe20008000000 */
[-C--:B------:R-:W-:Y:S02]  /*3d910*/  LEA.HI.X.SX32 R11, R11, R242.reuse, 0x2, P6 ;  /* 0x000000f20b0b7211 */ /* 0x080fe400030f16ff */
[C---:B------:R-:W-:Y:S01]  /*3d920*/  LEA R12, P6, R2.reuse, R3, 0x2 ;  /* 0x00000003020c7211 */ /* 0x040fe200078c10ff */
[----:B------:R3:W-:Y:S03]  /*3d930*/  @P2 STG.E desc[UR60][R8.64], R5 ;  /* 0x0000000508002986 */ /* 0x0007e6000c10193c */
[----:B------:R-:W-:-:S02]  /*3d940*/  LEA.HI.X.SX32 R13, R2, R242, 0x2, P6 ;  /* 0x000000f2020d7211 */ /* 0x000fc400030f16ff */
[C---:B-1----:R-:W-:Y:S01]  /*3d950*/  LEA R14, P6, R4.reuse, R3, 0x2 ;  /* 0x00000003040e7211 */ /* 0x042fe200078c10ff */
[----:B------:R-:W-:Y:S03]  /*3d960*/  @P1 STG.E desc[UR60][R10.64], R234 ;  /* 0x000000ea0a001986 */ /* 0x000fe6000c10193c */
[----:B------:R-:W-:Y:S01]  /*3d970*/  LEA.HI.X.SX32 R15, R4, R242, 0x2, P6 ;  /* 0x000000f2040f7211 */ /* 0x000fe200030f16ff */
[----:B------:R1:W-:Y:S04]  /*3d980*/  @P5 STG.E desc[UR60][R12.64], R6 ;  /* 0x000000060c005986 */ /* 0x0003e8000c10193c */
[----:B------:R-:W-:Y:S01]  /*3d990*/  @P4 STG.E desc[UR60][R14.64], R235 ;  /* 0x000000eb0e004986 */ /* 0x000fe2000c10193c */
        /* <DEDUP_REMOVED lines=8> */
[----:B------:R-:W-:Y:S01]  /*3da20*/  ISETP.LT.AND P5, PT, R18, UR5, !P0 ;  /* 0x0000000512007c0c */ /* 0x000fe2000c7a1270 */
[----:B------:R-:W-:Y:S01]  /*3da30*/  ULDC UR5, c[0x0][0x22c] ;  /* 0x00008b0000057ab9 */ /* 0x000fe20000000800 */
[----:B------:R-:W4:Y:S01]  /*3da40*/  LDL.LU R18, [R1+0xd28] ;  /* 0x000d280001127983 */ /* 0x000f220000300800 */
[----:B---3--:R-:W-:Y:S01]  /*3da50*/  ISETP.LT.AND P4, PT, R17, UR5, !P0 ;  /* 0x0000000511007c0c */ /* 0x008fe2000c781270 */
[----:B------:R-:W-:-:S02]  /*3da60*/  VIADD R2, R4, UR4 ;  /* 0x0000000404027c36 */ /* 0x000fc40008000000 */
[----:B------:R-:W3:Y:S01]  /*3da70*/  LDL.LU R17, [R1+0x1110] ;  /* 0x0011100001117983 */ /* 0x000ee20000300800 */
[----:B------:R-:W-:Y:S01]  /*3da80*/  ULDC UR5, c[0x0][0x22c] ;  /* 0x00008b0000057ab9 */ /* 0x000fe20000000800 */
[C---:B------:R-:W-:Y:S01]  /*3da90*/  VIADD R0, R2.reuse, UR4 ;  /* 0x0000000402007c36 */ /* 0x040fe20008000000 */
[----:B------:R-:W-:-:S04]  /*3daa0*/  LEA R4, P6, R2, R3, 0x2 ;  /* 0x0000000302047211 */ /* 0x000fc800078c10ff */
[----:B------:R-:W-:Y:S02]  /*3dab0*/  LEA.HI.X.SX32 R5, R2, R242, 0x2, P6 ;  /* 0x000000f202057211 */ /* 0x000fe400030f16ff */
[C---:B------:R-:W-:Y:S02]  /*3dac0*/  IADD3 R2, R0.reuse, UR4, RZ ;  /* 0x0000000400027c10 */ /* 0x040fe4000fffe0ff */
[----:B------:R-:W-:-:S03]  /*3dad0*/  LEA R8, P6, R0, R3, 0x2 ;  /* 0x0000000300087211 */ /* 0x000fc600078c10ff */
[----:B-1----:R-:W-:Y:S01]  /*3dae0*/  VIADD R12, R2, UR4 ;  /* 0x00000004020c7c36 */ /* 0x002fe20008000000 */
[----:B------:R-:W-:Y:S02]  /*3daf0*/  LEA.HI.X.SX32 R9, R0, R242, 0x2, P6 ;  /* 0x000000f200097211 */ /* 0x000fe400030f16ff */
[----:B------:R-:W-:Y:S01]  /*3db00*/  LEA R10, P6, R2, R3, 0x2 ;  /* 0x00000003020a7211 */ /* 0x000fe200078c10ff */
[----:B------:R-:W-:-:S03]  /*3db10*/  VIADD R0, R12, UR4 ;  /* 0x000000040c007c36 */ /* 0x000fc60008000000 */
[----:B------:R-:W-:Y:S01]  /*3db20*/  LEA.HI.X.SX32 R11, R2, R242, 0x2, P6 ;  /* 0x000000f2020b7211 */ /* 0x000fe200030f16ff */
[C---:B------:R-:W-:Y:S01]  /*3db30*/  VIADD R13, R0.reuse, UR4 ;  /* 0x00000004000d7c36 */ /* 0x040fe20008000000 */
[----:B------:R1:W-:Y:S03]  /*3db40*/  @P3 STG.E desc[UR60][R4.64], R7 ;  /* 0x0000000704003986 */ /* 0x0003e6000c10193c */
[----:B------:R-:W-:Y:S01]  /*3db50*/  VIADD R2, R13, UR4 ;  /* 0x000000040d027c36 */ /* 0x000fe20008000000 */
[----:B------:R1:W-:Y:S04]  /*3db60*/  @P2 STG.E desc[UR60][R8.64], R148 ;  /* 0x0000009408002986 */ /* 0x0003e8000c10193c */
[----:B------:R2:W-:Y:S01]  /*3db70*/  @P1 STG.E desc[UR60][R10.64], R20 ;  /* 0x000000140a001986 */ /* 0x0005e2000c10193c */
[----:B------:R-:W-:-:S02]  /*3db80*/  LEA R6, P1, R0, R3, 0x2 ;  /* 0x0000000300067211 */ /* 0x000fc400078210ff */
[-C--:B-1----:R-:W-:Y:S02]  /*3db90*/  LEA R4, P6, R12, R3.reuse, 0x2 ;  /* 0x000000030c047211 */ /* 0x082fe400078c10ff */
[-C--:B------:R-:W-:Y:S02]  /*3dba0*/  LEA.HI.X.SX32 R7, R0, R242.reuse, 0x2, P1 ;  /* 0x000000f200077211 */ /* 0x080fe400008f16ff */
[-C--:B------:R-:W-:Y:S02]  /*3dbb0*/  LEA.HI.X.SX32 R5, R12, R242.reuse, 0x2, P6 ;  /* 0x000000f20c057211 */ /* 0x080fe400030f16ff */
[CC--:B------:R-:W-:Y:S02]  /*3dbc0*/  LEA R8, P1, R2.reuse, R3.reuse, 0x2 ;  /* 0x0000000302087211 */ /* 0x0c0fe400078210ff */
[----:B------:R-:W-:Y:S02]  /*3dbd0*/  LEA R12, P6, R13, R3, 0x2 ;  /* 0x000000030d0c7211 */ /* 0x000fe400078c10ff */
[----:B------:R-:W-:-:S02]  /*3dbe0*/  LEA.HI.X.SX32 R9, R2, R242, 0x2, P1 ;  /* 0x000000f202097211 */ /* 0x000fc400008f16ff */
[----:B------:R-:W-:Y:S01]  /*3dbf0*/  ISETP.LT.AND P3, PT, R19, UR5, !P0 ;  /* 0x0000000513007c0c */ /* 0x000fe2000c761270 */
[----:B------:R-:W-:Y:S01]  /*3dc00*/  ULDC UR5, c[0x0][0x22c] ;  /* 0x00008b0000057ab9 */ /* 0x000fe20000000800 */
[----:B------:R-:W-:Y:S01]  /*3dc10*/  LEA.HI.X.SX32 R13, R13, R242, 0x2, P6 ;  /* 0x000000f20d0d7211 */ /* 0x000fe200030f16ff */
[----:B------:R1:W-:Y:S04]  /*3dc20*/  @P5 STG.E desc[UR60][R4.64], R149 ;  /* 0x0000009504005986 */ /* 0x0003e8000c10193c */
[----:B------:R1:W-:Y:S06]  /*3dc30*/  @P4 STG.E desc[UR60][R6.64], R21 ;  /* 0x0000001506004986 */ /* 0x0003ec000c10193c */
[----:B------:R1:W-:Y:S01]  /*3dc40*/  @P3 STG.E desc[UR60][R12.64], R150 ;  /* 0x000000960c003986 */ /* 0x0003e2000c10193c */
[----:B--2---:R-:W-:Y:S01]  /*3dc50*/  ISETP.LT.AND P2, PT, R16, UR5, !P0 ;  /* 0x0000000510007c0c */ /* 0x004fe2000c741270 */
[----:B------:R-:W-:-:S04]  /*3dc60*/  VIADD R16, R2, UR4 ;  /* 0x0000000402107c36 */ /* 0x000fc80008000000 */
[----:B------:R-:W-:Y:S01]  /*3dc70*/  VIADD R15, R16, UR4 ;  /* 0x00000004100f7c36 */ /* 0x000fe20008000000 */
[----:B------:R-:W-:Y:S02]  /*3dc80*/  ULDC UR4, c[0x0][0x22c] ;  /* 0x00008b0000047ab9 */ /* 0x000fe40000000800 */
[----:B----4-:R-:W-:Y:S01]  /*3dc90*/  ISETP.LT.AND P1, PT, R18, UR4, !P0 ;  /* 0x0000000412007c0c */ /* 0x010fe2000c721270 */
[----:B------:R-:W-:Y:S01]  /*3dca0*/  ULDC UR4, c[0x0][0x22c] ;  /* 0x00008b0000047ab9 */ /* 0x000fe20000000800 */
[-C--:B------:R-:W-:Y:S02]  /*3dcb0*/  LEA R14, P6, R15, R3.reuse, 0x2 ;  /* 0x000000030f0e7211 */ /* 0x080fe400078c10ff */
[----:B---3--:R-:W-:Y:S02]  /*3dcc0*/  ISETP.LT.AND P0, PT, R17, UR4, !P0 ;  /* 0x0000000411007c0c */ /* 0x008fe4000c701270 */
[----:B------:R-:W-:Y:S02]  /*3dcd0*/  LEA.HI.X.SX32 R15, R15, R242, 0x2, P6 ;  /* 0x000000f20f0f7211 */ /* 0x000fe400030f16ff */
[----:B------:R-:W-:-:S04]  /*3dce0*/  LEA R2, P6, R16, R3, 0x2 ;  /* 0x0000000310027211 */ /* 0x000fc800078c10ff */
[----:B------:R-:W-:Y:S01]  /*3dcf0*/  LEA.HI.X.SX32 R3, R16, R242, 0x2, P6 ;  /* 0x000000f210037211 */ /* 0x000fe200030f16ff */
[----:B------:R1:W-:Y:S04]  /*3dd00*/  @P2 STG.E desc[UR60][R8.64], R22 ;  /* 0x0000001608002986 */ /* 0x0003e8000c10193c */
[----:B------:R1:W-:Y:S01]  /*3dd10*/  @P1 STG.E desc[UR60][R2.64], R151 ;  /* 0x0000009702001986 */ /* 0x0003e2000c10193c */
[----:B------:R-:W-:Y:S05]  /*3dd20*/  @!P0 EXIT ;  /* 0x000000000000894d */ /* 0x000fea0003800000 */
[----:B------:R-:W-:Y:S01]  /*3dd30*/  STG.E desc[UR60][R14.64], R23 ;  /* 0x000000170e007986 */ /* 0x000fe2000c10193c */
[----:B------:R-:W-:Y:S05]  /*3dd40*/  EXIT ;  /* 0x000000000000794d */ /* 0x000fea0003800000 */
.L_x_2:
[----:B------:R-:W-:-:S00]  /*3dd50*/  BRA `(.L_x_2) ;  /* 0xfffffffc00fc7947 */ /* 0x000fc0000383ffff */
[----:B------:R-:W-:-:S00]  /*3dd60*/  NOP ;  /* 0x0000000000007918 */ /* 0x000fc00000000000 */
        /* <DEDUP_REMOVED lines=9> */
.L_x_3:


//--------------------- .nv.shared.matmul_kernel  --------------------------
	.section	.nv.shared.matmul_kernel,"aw",@nobits
	.sectionflags	@""
	.align	16
	.zero		1024


//--------------------- .nv.shared.reserved.0     --------------------------
	.section	.nv.shared.reserved.0,"aw",@nobits
	.weak		__nv_reservedSMEM_offset_0_alias
	.size		__nv_reservedSMEM_offset_0_alias, 0, 0
	.other		__nv_reservedSMEM_offset_0_alias,@"STO_CUDA_RESERVED_SHARED STV_DEFAULT"
__nv_reservedSMEM_offset_0_alias:
	.zero		0


//--------------------- .nv.constant0.matmul_kernel --------------------------
	.section	.nv.constant0.matmul_kernel,"a",@progbits
	.sectionflags	@""
	.align	4
.nv.constant0.matmul_kernel:
	.zero		608


//--------------------- SYMBOLS --------------------------

	.type		.nv.reservedSmem.offset0,@object
	.size		.nv.reservedSmem.offset0,0x4
